//
// Generated by NVIDIA NVVM Compiler
//
// Compiler Build ID: CL-36424714
// Cuda compilation tools, release 13.0, V13.0.88
// Based on NVVM 20.0.0
//

.version 9.0
.target sm_100
.address_size 64

	// .globl	_Z4scanILi32EEvPfS0_i
// _ZZ4scanILi32EEvPfS0_iE2sh has been demoted
// _ZZ19scan_work_efficientILi32EEvPfPKfiE2sh has been demoted
// _ZZN3cub18CUB_300001_SM_10006detail6reduce28DeviceReduceSingleTileKernelINS2_10policy_hubIN4cuda3std3__45tupleIJblEEEjN6thrust24THRUST_300001_SM_1000_NS8cuda_cub9__find_if7functorIS9_EEE10Policy1000ENSB_12zip_iteratorINS8_IJNSD_26transform_input_iterator_tIbNSC_6detail35transform_pair_of_input_iterators_tIbNSB_6detail15normal_iteratorINSB_10device_ptrIKfEEEESR_NS7_8equal_toIfEEEENS7_10__not_fn_tINS7_10__identityEEEEENSB_17counting_iteratorIlNSB_11use_defaultES10_S10_EEEEEEEPS9_jSF_S9_S9_SW_EEvT0_T1_T2_T3_T4_T6_E12temp_storage has been demoted
// _ZZN3cub18CUB_300001_SM_10006detail6reduce18DeviceReduceKernelINS2_10policy_hubIN4cuda3std3__45tupleIJblEEEjN6thrust24THRUST_300001_SM_1000_NS8cuda_cub9__find_if7functorIS9_EEE10Policy1000ENSB_12zip_iteratorINS8_IJNSD_26transform_input_iterator_tIbNSC_6detail35transform_pair_of_input_iterators_tIbNSB_6detail15normal_iteratorINSB_10device_ptrIKfEEEESR_NS7_8equal_toIfEEEENS7_10__not_fn_tINS7_10__identityEEEEENSB_17counting_iteratorIlNSB_11use_defaultES10_S10_EEEEEEEjSF_S9_SW_EEvT0_PT3_T1_NS0_13GridEvenShareIS17_EET2_T4_E12temp_storage has been demoted
// _ZZN3cub18CUB_300001_SM_10006detail6reduce28DeviceReduceSingleTileKernelINS2_10policy_hubIN4cuda3std3__45tupleIJblEEEjN6thrust24THRUST_300001_SM_1000_NS8cuda_cub9__find_if7functorIS9_EEE10Policy1000EPS9_SI_iSF_S9_S9_NS7_10__identityEEEvT0_T1_T2_T3_T4_T6_E12temp_storage has been demoted
// _ZZN3cub18CUB_300001_SM_10006detail6reduce28DeviceReduceSingleTileKernelINS2_10policy_hubIN4cuda3std3__45tupleIJblEEEyN6thrust24THRUST_300001_SM_1000_NS8cuda_cub9__find_if7functorIS9_EEE10Policy1000ENSB_12zip_iteratorINS8_IJNSD_26transform_input_iterator_tIbNSC_6detail35transform_pair_of_input_iterators_tIbNSB_6detail15normal_iteratorINSB_10device_ptrIKfEEEESR_NS7_8equal_toIfEEEENS7_10__not_fn_tINS7_10__identityEEEEENSB_17counting_iteratorIlNSB_11use_defaultES10_S10_EEEEEEEPS9_ySF_S9_S9_SW_EEvT0_T1_T2_T3_T4_T6_E12temp_storage has been demoted
// _ZZN3cub18CUB_300001_SM_10006detail6reduce18DeviceReduceKernelINS2_10policy_hubIN4cuda3std3__45tupleIJblEEEyN6thrust24THRUST_300001_SM_1000_NS8cuda_cub9__find_if7functorIS9_EEE10Policy1000ENSB_12zip_iteratorINS8_IJNSD_26transform_input_iterator_tIbNSC_6detail35transform_pair_of_input_iterators_tIbNSB_6detail15normal_iteratorINSB_10device_ptrIKfEEEESR_NS7_8equal_toIfEEEENS7_10__not_fn_tINS7_10__identityEEEEENSB_17counting_iteratorIlNSB_11use_defaultES10_S10_EEEEEEEySF_S9_SW_EEvT0_PT3_T1_NS0_13GridEvenShareIS17_EET2_T4_E12temp_storage has been demoted
// _ZZN3cub18CUB_300001_SM_10006detail6reduce28DeviceReduceSingleTileKernelINS2_10policy_hubIN4cuda3std3__45tupleIJblEEEyN6thrust24THRUST_300001_SM_1000_NS8cuda_cub9__find_if7functorIS9_EEE10Policy1000EPS9_SI_iSF_S9_S9_NS7_10__identityEEEvT0_T1_T2_T3_T4_T6_E12temp_storage has been demoted
.global .align 1 .b8 _ZN30_INTERNAL_d6855361_4_k_cu_main4cuda3std3__45__cpo5beginE[1];
.global .align 1 .b8 _ZN30_INTERNAL_d6855361_4_k_cu_main4cuda3std3__45__cpo3endE[1];
.global .align 1 .b8 _ZN30_INTERNAL_d6855361_4_k_cu_main4cuda3std3__45__cpo6cbeginE[1];
.global .align 1 .b8 _ZN30_INTERNAL_d6855361_4_k_cu_main4cuda3std3__45__cpo4cendE[1];
.global .align 1 .b8 _ZN30_INTERNAL_d6855361_4_k_cu_main4cuda3std3__45__cpo6rbeginE[1];
.global .align 1 .b8 _ZN30_INTERNAL_d6855361_4_k_cu_main4cuda3std3__45__cpo4rendE[1];
.global .align 1 .b8 _ZN30_INTERNAL_d6855361_4_k_cu_main4cuda3std3__45__cpo7crbeginE[1];
.global .align 1 .b8 _ZN30_INTERNAL_d6855361_4_k_cu_main4cuda3std3__45__cpo5crendE[1];
.global .align 1 .b8 _ZN30_INTERNAL_d6855361_4_k_cu_main4cuda3std3__432_GLOBAL__N__d6855361_4_k_cu_main6ignoreE[1];
.global .align 1 .b8 _ZN30_INTERNAL_d6855361_4_k_cu_main4cuda3std3__419piecewise_constructE[1];
.global .align 1 .b8 _ZN30_INTERNAL_d6855361_4_k_cu_main4cuda3std3__48in_placeE[1];
.global .align 1 .b8 _ZN30_INTERNAL_d6855361_4_k_cu_main4cuda3std3__420unreachable_sentinelE[1];
.global .align 1 .b8 _ZN30_INTERNAL_d6855361_4_k_cu_main4cuda3std3__47nulloptE[1];
.global .align 1 .b8 _ZN30_INTERNAL_d6855361_4_k_cu_main4cuda3std3__48unexpectE[1];
.global .align 1 .b8 _ZN30_INTERNAL_d6855361_4_k_cu_main4cuda3std6ranges3__45__cpo4swapE[1];
.global .align 1 .b8 _ZN30_INTERNAL_d6855361_4_k_cu_main4cuda3std6ranges3__45__cpo9iter_moveE[1];
.global .align 1 .b8 _ZN30_INTERNAL_d6855361_4_k_cu_main4cuda3std6ranges3__45__cpo5beginE[1];
.global .align 1 .b8 _ZN30_INTERNAL_d6855361_4_k_cu_main4cuda3std6ranges3__45__cpo3endE[1];
.global .align 1 .b8 _ZN30_INTERNAL_d6855361_4_k_cu_main4cuda3std6ranges3__45__cpo6cbeginE[1];
.global .align 1 .b8 _ZN30_INTERNAL_d6855361_4_k_cu_main4cuda3std6ranges3__45__cpo4cendE[1];
.global .align 1 .b8 _ZN30_INTERNAL_d6855361_4_k_cu_main4cuda3std6ranges3__45__cpo7advanceE[1];
.global .align 1 .b8 _ZN30_INTERNAL_d6855361_4_k_cu_main4cuda3std6ranges3__45__cpo9iter_swapE[1];
.global .align 1 .b8 _ZN30_INTERNAL_d6855361_4_k_cu_main4cuda3std6ranges3__45__cpo4nextE[1];
.global .align 1 .b8 _ZN30_INTERNAL_d6855361_4_k_cu_main4cuda3std6ranges3__45__cpo4prevE[1];
.global .align 1 .b8 _ZN30_INTERNAL_d6855361_4_k_cu_main4cuda3std6ranges3__45__cpo4dataE[1];
.global .align 1 .b8 _ZN30_INTERNAL_d6855361_4_k_cu_main4cuda3std6ranges3__45__cpo5cdataE[1];
.global .align 1 .b8 _ZN30_INTERNAL_d6855361_4_k_cu_main4cuda3std6ranges3__45__cpo4sizeE[1];
.global .align 1 .b8 _ZN30_INTERNAL_d6855361_4_k_cu_main4cuda3std6ranges3__45__cpo5ssizeE[1];
.global .align 1 .b8 _ZN30_INTERNAL_d6855361_4_k_cu_main4cuda3std6ranges3__45__cpo8distanceE[1];
.global .align 1 .b8 _ZN30_INTERNAL_d6855361_4_k_cu_main6thrust24THRUST_300001_SM_1000_NS8cuda_cub3parE[1];
.global .align 1 .b8 _ZN30_INTERNAL_d6855361_4_k_cu_main6thrust24THRUST_300001_SM_1000_NS8cuda_cub10par_nosyncE[1];
.global .align 1 .b8 _ZN30_INTERNAL_d6855361_4_k_cu_main6thrust24THRUST_300001_SM_1000_NS6system6detail10sequential3seqE[1];
.global .align 1 .b8 _ZN30_INTERNAL_d6855361_4_k_cu_main6thrust24THRUST_300001_SM_1000_NS12placeholders2_1E[1];
.global .align 1 .b8 _ZN30_INTERNAL_d6855361_4_k_cu_main6thrust24THRUST_300001_SM_1000_NS12placeholders2_2E[1];
.global .align 1 .b8 _ZN30_INTERNAL_d6855361_4_k_cu_main6thrust24THRUST_300001_SM_1000_NS12placeholders2_3E[1];
.global .align 1 .b8 _ZN30_INTERNAL_d6855361_4_k_cu_main6thrust24THRUST_300001_SM_1000_NS12placeholders2_4E[1];
.global .align 1 .b8 _ZN30_INTERNAL_d6855361_4_k_cu_main6thrust24THRUST_300001_SM_1000_NS12placeholders2_5E[1];
.global .align 1 .b8 _ZN30_INTERNAL_d6855361_4_k_cu_main6thrust24THRUST_300001_SM_1000_NS12placeholders2_6E[1];
.global .align 1 .b8 _ZN30_INTERNAL_d6855361_4_k_cu_main6thrust24THRUST_300001_SM_1000_NS12placeholders2_7E[1];
.global .align 1 .b8 _ZN30_INTERNAL_d6855361_4_k_cu_main6thrust24THRUST_300001_SM_1000_NS12placeholders2_8E[1];
.global .align 1 .b8 _ZN30_INTERNAL_d6855361_4_k_cu_main6thrust24THRUST_300001_SM_1000_NS12placeholders2_9E[1];
.global .align 1 .b8 _ZN30_INTERNAL_d6855361_4_k_cu_main6thrust24THRUST_300001_SM_1000_NS12placeholders3_10E[1];
.global .align 1 .b8 _ZN30_INTERNAL_d6855361_4_k_cu_main6thrust24THRUST_300001_SM_1000_NS3seqE[1];

.visible .entry _Z4scanILi32EEvPfS0_i(
	.param .u64 .ptr .align 1 _Z4scanILi32EEvPfS0_i_param_0,
	.param .u64 .ptr .align 1 _Z4scanILi32EEvPfS0_i_param_1,
	.param .u32 _Z4scanILi32EEvPfS0_i_param_2
)
{
	.reg .pred 	%p<7>;
	.reg .b32 	%r<10>;
	.reg .b32 	%f<33>;
	.reg .b64 	%rd<9>;
	// demoted variable
	.shared .align 4 .b8 _ZZ4scanILi32EEvPfS0_iE2sh[256];
	ld.param.u64 	%rd1, [_Z4scanILi32EEvPfS0_i_param_0];
	ld.param.u64 	%rd2, [_Z4scanILi32EEvPfS0_i_param_1];
	ld.param.u32 	%r4, [_Z4scanILi32EEvPfS0_i_param_2];
	mov.u32 	%r1, %tid.x;
	mov.u32 	%r5, %ctaid.x;
	mov.u32 	%r6, %ntid.x;
	mad.lo.s32 	%r2, %r5, %r6, %r1;
	setp.ge.u32 	%p1, %r2, %r4;
	shl.b32 	%r7, %r1, 2;
	mov.u32 	%r8, _ZZ4scanILi32EEvPfS0_iE2sh;
	add.s32 	%r3, %r8, %r7;
	@%p1 bra 	$L__BB0_2;
	cvta.to.global.u64 	%rd3, %rd2;
	mul.wide.u32 	%rd4, %r2, 4;
	add.s64 	%rd5, %rd3, %rd4;
	ld.global.f32 	%f16, [%rd5];
	st.shared.f32 	[%r3], %f16;
	bra.uni 	$L__BB0_3;
$L__BB0_2:
	mov.b32 	%r9, 0;
	st.shared.u32 	[%r3], %r9;
$L__BB0_3:
	bar.sync 	0;
	setp.eq.s32 	%p2, %r1, 0;
	@%p2 bra 	$L__BB0_5;
	ld.shared.f32 	%f17, [%r3+-4];
	ld.shared.f32 	%f18, [%r3];
	add.f32 	%f28, %f17, %f18;
	bra.uni 	$L__BB0_6;
$L__BB0_5:
	ld.shared.f32 	%f28, [_ZZ4scanILi32EEvPfS0_iE2sh];
$L__BB0_6:
	st.shared.f32 	[%r3+128], %f28;
	bar.sync 	0;
	setp.lt.u32 	%p3, %r1, 2;
	@%p3 bra 	$L__BB0_8;
	ld.shared.f32 	%f19, [%r3+120];
	ld.shared.f32 	%f20, [%r3+128];
	add.f32 	%f29, %f19, %f20;
	bra.uni 	$L__BB0_9;
$L__BB0_8:
	ld.shared.f32 	%f29, [%r3+128];
$L__BB0_9:
	st.shared.f32 	[%r3], %f29;
	bar.sync 	0;
	setp.lt.u32 	%p4, %r1, 4;
	@%p4 bra 	$L__BB0_11;
	ld.shared.f32 	%f21, [%r3+-16];
	ld.shared.f32 	%f22, [%r3];
	add.f32 	%f30, %f21, %f22;
	bra.uni 	$L__BB0_12;
$L__BB0_11:
	ld.shared.f32 	%f30, [%r3];
$L__BB0_12:
	st.shared.f32 	[%r3+128], %f30;
	bar.sync 	0;
	setp.lt.u32 	%p5, %r1, 8;
	@%p5 bra 	$L__BB0_14;
	ld.shared.f32 	%f23, [%r3+96];
	ld.shared.f32 	%f24, [%r3+128];
	add.f32 	%f31, %f23, %f24;
	bra.uni 	$L__BB0_15;
$L__BB0_14:
	ld.shared.f32 	%f31, [%r3+128];
$L__BB0_15:
	st.shared.f32 	[%r3], %f31;
	bar.sync 	0;
	setp.lt.u32 	%p6, %r1, 16;
	@%p6 bra 	$L__BB0_17;
	ld.shared.f32 	%f25, [%r3+-64];
	ld.shared.f32 	%f26, [%r3];
	add.f32 	%f32, %f25, %f26;
	bra.uni 	$L__BB0_18;
$L__BB0_17:
	ld.shared.f32 	%f32, [%r3];
$L__BB0_18:
	st.shared.f32 	[%r3+128], %f32;
	bar.sync 	0;
	cvta.to.global.u64 	%rd6, %rd1;
	ld.shared.f32 	%f27, [%r3+128];
	mul.wide.u32 	%rd7, %r2, 4;
	add.s64 	%rd8, %rd6, %rd7;
	st.global.f32 	[%rd8], %f27;
	ret;

}
	// .globl	_Z19scan_work_efficientILi32EEvPfPKfi
.visible .entry _Z19scan_work_efficientILi32EEvPfPKfi(
	.param .u64 .ptr .align 1 _Z19scan_work_efficientILi32EEvPfPKfi_param_0,
	.param .u64 .ptr .align 1 _Z19scan_work_efficientILi32EEvPfPKfi_param_1,
	.param .u32 _Z19scan_work_efficientILi32EEvPfPKfi_param_2
)
{
	.reg .pred 	%p<14>;
	.reg .b32 	%r<16>;
	.reg .b32 	%f<34>;
	.reg .b64 	%rd<9>;
	// demoted variable
	.shared .align 4 .b8 _ZZ19scan_work_efficientILi32EEvPfPKfiE2sh[128];
	ld.param.u64 	%rd1, [_Z19scan_work_efficientILi32EEvPfPKfi_param_0];
	ld.param.u64 	%rd2, [_Z19scan_work_efficientILi32EEvPfPKfi_param_1];
	ld.param.u32 	%r10, [_Z19scan_work_efficientILi32EEvPfPKfi_param_2];
	mov.u32 	%r1, %tid.x;
	mov.u32 	%r11, %ctaid.x;
	mov.u32 	%r12, %ntid.x;
	mad.lo.s32 	%r2, %r11, %r12, %r1;
	setp.ge.u32 	%p1, %r2, %r10;
	shl.b32 	%r13, %r1, 2;
	mov.u32 	%r14, _ZZ19scan_work_efficientILi32EEvPfPKfiE2sh;
	add.s32 	%r3, %r14, %r13;
	@%p1 bra 	$L__BB1_2;
	cvta.to.global.u64 	%rd3, %rd2;
	mul.wide.u32 	%rd4, %r2, 4;
	add.s64 	%rd5, %rd3, %rd4;
	ld.global.f32 	%f1, [%rd5];
	st.shared.f32 	[%r3], %f1;
	bra.uni 	$L__BB1_3;
$L__BB1_2:
	mov.b32 	%r15, 0;
	st.shared.u32 	[%r3], %r15;
$L__BB1_3:
	bar.sync 	0;
	add.s32 	%r4, %r1, 1;
	and.b32  	%r5, %r1, 1;
	setp.eq.s32 	%p2, %r5, 0;
	@%p2 bra 	$L__BB1_5;
	ld.shared.f32 	%f2, [%r3+-4];
	ld.shared.f32 	%f3, [%r3];
	add.f32 	%f4, %f2, %f3;
	st.shared.f32 	[%r3], %f4;
$L__BB1_5:
	bar.sync 	0;
	and.b32  	%r6, %r4, 3;
	setp.ne.s32 	%p3, %r6, 0;
	@%p3 bra 	$L__BB1_7;
	ld.shared.f32 	%f5, [%r3+-8];
	ld.shared.f32 	%f6, [%r3];
	add.f32 	%f7, %f5, %f6;
	st.shared.f32 	[%r3], %f7;
$L__BB1_7:
	bar.sync 	0;
	and.b32  	%r7, %r4, 7;
	setp.ne.s32 	%p4, %r7, 0;
	@%p4 bra 	$L__BB1_9;
	ld.shared.f32 	%f8, [%r3+-16];
	ld.shared.f32 	%f9, [%r3];
	add.f32 	%f10, %f8, %f9;
	st.shared.f32 	[%r3], %f10;
$L__BB1_9:
	bar.sync 	0;
	and.b32  	%r8, %r4, 15;
	setp.ne.s32 	%p5, %r8, 0;
	@%p5 bra 	$L__BB1_11;
	ld.shared.f32 	%f11, [%r3+-32];
	ld.shared.f32 	%f12, [%r3];
	add.f32 	%f13, %f11, %f12;
	st.shared.f32 	[%r3], %f13;
$L__BB1_11:
	bar.sync 	0;
	and.b32  	%r9, %r4, 31;
	setp.ne.s32 	%p6, %r9, 0;
	@%p6 bra 	$L__BB1_13;
	ld.shared.f32 	%f14, [%r3+-64];
	ld.shared.f32 	%f15, [%r3];
	add.f32 	%f16, %f14, %f15;
	st.shared.f32 	[%r3], %f16;
$L__BB1_13:
	bar.sync 	0;
	bar.sync 	0;
	setp.ne.s32 	%p7, %r1, 31;
	@%p7 bra 	$L__BB1_15;
	ld.shared.f32 	%f17, [_ZZ19scan_work_efficientILi32EEvPfPKfiE2sh];
	st.shared.f32 	[_ZZ19scan_work_efficientILi32EEvPfPKfiE2sh+124], %f17;
$L__BB1_15:
	setp.ne.s32 	%p8, %r9, 0;
	@%p8 bra 	$L__BB1_17;
	ld.shared.f32 	%f18, [%r3];
	ld.shared.f32 	%f19, [%r3+-64];
	add.f32 	%f20, %f18, %f19;
	st.shared.f32 	[%r3], %f20;
	st.shared.f32 	[%r3+-64], %f18;
$L__BB1_17:
	setp.ne.s32 	%p9, %r8, 0;
	bar.sync 	0;
	@%p9 bra 	$L__BB1_19;
	ld.shared.f32 	%f21, [%r3];
	ld.shared.f32 	%f22, [%r3+-32];
	add.f32 	%f23, %f21, %f22;
	st.shared.f32 	[%r3], %f23;
	st.shared.f32 	[%r3+-32], %f21;
$L__BB1_19:
	setp.ne.s32 	%p10, %r7, 0;
	bar.sync 	0;
	@%p10 bra 	$L__BB1_21;
	ld.shared.f32 	%f24, [%r3];
	ld.shared.f32 	%f25, [%r3+-16];
	add.f32 	%f26, %f24, %f25;
	st.shared.f32 	[%r3], %f26;
	st.shared.f32 	[%r3+-16], %f24;
$L__BB1_21:
	setp.ne.s32 	%p11, %r6, 0;
	bar.sync 	0;
	@%p11 bra 	$L__BB1_23;
	ld.shared.f32 	%f27, [%r3];
	ld.shared.f32 	%f28, [%r3+-8];
	add.f32 	%f29, %f27, %f28;
	st.shared.f32 	[%r3], %f29;
	st.shared.f32 	[%r3+-8], %f27;
$L__BB1_23:
	setp.eq.s32 	%p12, %r5, 0;
	bar.sync 	0;
	@%p12 bra 	$L__BB1_25;
	ld.shared.f32 	%f30, [%r3];
	ld.shared.f32 	%f31, [%r3+-4];
	add.f32 	%f32, %f30, %f31;
	st.shared.f32 	[%r3], %f32;
	st.shared.f32 	[%r3+-4], %f30;
$L__BB1_25:
	setp.ge.u32 	%p13, %r2, %r10;
	bar.sync 	0;
	@%p13 bra 	$L__BB1_27;
	ld.shared.f32 	%f33, [%r3];
	cvta.to.global.u64 	%rd6, %rd1;
	mul.wide.u32 	%rd7, %r2, 4;
	add.s64 	%rd8, %rd6, %rd7;
	st.global.f32 	[%rd8], %f33;
$L__BB1_27:
	ret;

}
	// .globl	_ZN3cub18CUB_300001_SM_10006detail11EmptyKernelIvEEvv
.visible .entry _ZN3cub18CUB_300001_SM_10006detail11EmptyKernelIvEEvv()
{


	ret;

}
	// .globl	_ZN3cub18CUB_300001_SM_10006detail8for_each13static_kernelINS2_12policy_hub_t12policy_500_tEmN6thrust24THRUST_300001_SM_1000_NS8cuda_cub20__uninitialized_fill7functorINS7_10device_ptrIfEEfEEEEvT0_T1_
.visible .entry _ZN3cub18CUB_300001_SM_10006detail8for_each13static_kernelINS2_12policy_hub_t12policy_500_tEmN6thrust24THRUST_300001_SM_1000_NS8cuda_cub20__uninitialized_fill7functorINS7_10device_ptrIfEEfEEEEvT0_T1_(
	.param .u64 _ZN3cub18CUB_300001_SM_10006detail8for_each13static_kernelINS2_12policy_hub_t12policy_500_tEmN6thrust24THRUST_300001_SM_1000_NS8cuda_cub20__uninitialized_fill7functorINS7_10device_ptrIfEEfEEEEvT0_T1__param_0,
	.param .align 8 .b8 _ZN3cub18CUB_300001_SM_10006detail8for_each13static_kernelINS2_12policy_hub_t12policy_500_tEmN6thrust24THRUST_300001_SM_1000_NS8cuda_cub20__uninitialized_fill7functorINS7_10device_ptrIfEEfEEEEvT0_T1__param_1[16]
)
.maxntid 256
{
	.reg .pred 	%p<4>;
	.reg .b16 	%rs<5>;
	.reg .b32 	%r<10>;
	.reg .b32 	%f<3>;
	.reg .b64 	%rd<16>;

	ld.param.f32 	%f2, [_ZN3cub18CUB_300001_SM_10006detail8for_each13static_kernelINS2_12policy_hub_t12policy_500_tEmN6thrust24THRUST_300001_SM_1000_NS8cuda_cub20__uninitialized_fill7functorINS7_10device_ptrIfEEfEEEEvT0_T1__param_1+8];
	ld.param.u64 	%rd4, [_ZN3cub18CUB_300001_SM_10006detail8for_each13static_kernelINS2_12policy_hub_t12policy_500_tEmN6thrust24THRUST_300001_SM_1000_NS8cuda_cub20__uninitialized_fill7functorINS7_10device_ptrIfEEfEEEEvT0_T1__param_1];
	ld.param.u64 	%rd5, [_ZN3cub18CUB_300001_SM_10006detail8for_each13static_kernelINS2_12policy_hub_t12policy_500_tEmN6thrust24THRUST_300001_SM_1000_NS8cuda_cub20__uninitialized_fill7functorINS7_10device_ptrIfEEfEEEEvT0_T1__param_0];
	mov.u32 	%r7, %ctaid.x;
	mul.wide.u32 	%rd1, %r7, 512;
	sub.s64 	%rd2, %rd5, %rd1;
	setp.lt.u64 	%p1, %rd2, 512;
	@%p1 bra 	$L__BB3_2;
	mov.u32 	%r9, %tid.x;
	cvta.to.global.u64 	%rd11, %rd4;
	cvt.u64.u32 	%rd12, %r9;
	add.s64 	%rd13, %rd1, %rd12;
	shl.b64 	%rd14, %rd13, 2;
	add.s64 	%rd15, %rd11, %rd14;
	st.global.f32 	[%rd15], %f2;
	st.global.f32 	[%rd15+1024], %f2;
	bra.uni 	$L__BB3_6;
$L__BB3_2:
	cvta.to.global.u64 	%rd6, %rd4;
	mov.u32 	%r1, %tid.x;
	cvt.u64.u32 	%rd7, %r1;
	setp.le.u64 	%p2, %rd2, %rd7;
	add.s64 	%rd8, %rd1, %rd7;
	shl.b64 	%rd9, %rd8, 2;
	add.s64 	%rd3, %rd6, %rd9;
	@%p2 bra 	$L__BB3_4;
	st.global.f32 	[%rd3], %f2;
$L__BB3_4:
	add.s32 	%r8, %r1, 256;
	cvt.u64.u32 	%rd10, %r8;
	setp.le.u64 	%p3, %rd2, %rd10;
	@%p3 bra 	$L__BB3_6;
	st.global.f32 	[%rd3+1024], %f2;
$L__BB3_6:
	ret;

}
	// .globl	_ZN3cub18CUB_300001_SM_10006detail8for_each13static_kernelINS2_12policy_hub_t12policy_500_tElN6thrust24THRUST_300001_SM_1000_NS8cuda_cub6__fill7functorINS7_6detail15normal_iteratorINS7_10device_ptrIfEEEEiEEEEvT0_T1_
.visible .entry _ZN3cub18CUB_300001_SM_10006detail8for_each13static_kernelINS2_12policy_hub_t12policy_500_tElN6thrust24THRUST_300001_SM_1000_NS8cuda_cub6__fill7functorINS7_6detail15normal_iteratorINS7_10device_ptrIfEEEEiEEEEvT0_T1_(
	.param .u64 _ZN3cub18CUB_300001_SM_10006detail8for_each13static_kernelINS2_12policy_hub_t12policy_500_tElN6thrust24THRUST_300001_SM_1000_NS8cuda_cub6__fill7functorINS7_6detail15normal_iteratorINS7_10device_ptrIfEEEEiEEEEvT0_T1__param_0,
	.param .align 8 .b8 _ZN3cub18CUB_300001_SM_10006detail8for_each13static_kernelINS2_12policy_hub_t12policy_500_tElN6thrust24THRUST_300001_SM_1000_NS8cuda_cub6__fill7functorINS7_6detail15normal_iteratorINS7_10device_ptrIfEEEEiEEEEvT0_T1__param_1[16]
)
.maxntid 256
{
	.reg .pred 	%p<4>;
	.reg .b16 	%rs<5>;
	.reg .b32 	%r<11>;
	.reg .b32 	%f<3>;
	.reg .b64 	%rd<17>;

	ld.param.u32 	%r2, [_ZN3cub18CUB_300001_SM_10006detail8for_each13static_kernelINS2_12policy_hub_t12policy_500_tElN6thrust24THRUST_300001_SM_1000_NS8cuda_cub6__fill7functorINS7_6detail15normal_iteratorINS7_10device_ptrIfEEEEiEEEEvT0_T1__param_1+8];
	ld.param.u64 	%rd5, [_ZN3cub18CUB_300001_SM_10006detail8for_each13static_kernelINS2_12policy_hub_t12policy_500_tElN6thrust24THRUST_300001_SM_1000_NS8cuda_cub6__fill7functorINS7_6detail15normal_iteratorINS7_10device_ptrIfEEEEiEEEEvT0_T1__param_1];
	ld.param.u64 	%rd6, [_ZN3cub18CUB_300001_SM_10006detail8for_each13static_kernelINS2_12policy_hub_t12policy_500_tElN6thrust24THRUST_300001_SM_1000_NS8cuda_cub6__fill7functorINS7_6detail15normal_iteratorINS7_10device_ptrIfEEEEiEEEEvT0_T1__param_0];
	mov.u32 	%r8, %ctaid.x;
	mul.wide.u32 	%rd1, %r8, 512;
	sub.s64 	%rd2, %rd6, %rd1;
	setp.lt.s64 	%p1, %rd2, 512;
	@%p1 bra 	$L__BB4_2;
	cvt.rn.f32.s32 	%f2, %r2;
	mov.u32 	%r10, %tid.x;
	cvta.to.global.u64 	%rd12, %rd5;
	cvt.u64.u32 	%rd13, %r10;
	add.s64 	%rd14, %rd1, %rd13;
	shl.b64 	%rd15, %rd14, 2;
	add.s64 	%rd16, %rd12, %rd15;
	st.global.f32 	[%rd16], %f2;
	st.global.f32 	[%rd16+1024], %f2;
	bra.uni 	$L__BB4_6;
$L__BB4_2:
	cvta.to.global.u64 	%rd7, %rd5;
	mov.u32 	%r1, %tid.x;
	cvt.s64.s32 	%rd3, %rd2;
	cvt.rn.f32.s32 	%f1, %r2;
	cvt.u64.u32 	%rd8, %r1;
	setp.le.s64 	%p2, %rd3, %rd8;
	add.s64 	%rd9, %rd1, %rd8;
	shl.b64 	%rd10, %rd9, 2;
	add.s64 	%rd4, %rd7, %rd10;
	@%p2 bra 	$L__BB4_4;
	st.global.f32 	[%rd4], %f1;
$L__BB4_4:
	add.s32 	%r9, %r1, 256;
	cvt.u64.u32 	%rd11, %r9;
	setp.le.s64 	%p3, %rd3, %rd11;
	@%p3 bra 	$L__BB4_6;
	st.global.f32 	[%rd4+1024], %f1;
$L__BB4_6:
	ret;

}
	// .globl	_ZN3cub18CUB_300001_SM_10006detail6reduce28DeviceReduceSingleTileKernelINS2_10policy_hubIN4cuda3std3__45tupleIJblEEEjN6thrust24THRUST_300001_SM_1000_NS8cuda_cub9__find_if7functorIS9_EEE10Policy1000ENSB_12zip_iteratorINS8_IJNSD_26transform_input_iterator_tIbNSC_6detail35transform_pair_of_input_iterators_tIbNSB_6detail15normal_iteratorINSB_10device_ptrIKfEEEESR_NS7_8equal_toIfEEEENS7_10__not_fn_tINS7_10__identityEEEEENSB_17counting_iteratorIlNSB_11use_defaultES10_S10_EEEEEEEPS9_jSF_S9_S9_SW_EEvT0_T1_T2_T3_T4_T6_
.visible .entry _ZN3cub18CUB_300001_SM_10006detail6reduce28DeviceReduceSingleTileKernelINS2_10policy_hubIN4cuda3std3__45tupleIJblEEEjN6thrust24THRUST_300001_SM_1000_NS8cuda_cub9__find_if7functorIS9_EEE10Policy1000ENSB_12zip_iteratorINS8_IJNSD_26transform_input_iterator_tIbNSC_6detail35transform_pair_of_input_iterators_tIbNSB_6detail15normal_iteratorINSB_10device_ptrIKfEEEESR_NS7_8equal_toIfEEEENS7_10__not_fn_tINS7_10__identityEEEEENSB_17counting_iteratorIlNSB_11use_defaultES10_S10_EEEEEEEPS9_jSF_S9_S9_SW_EEvT0_T1_T2_T3_T4_T6_(
	.param .align 8 .b8 _ZN3cub18CUB_300001_SM_10006detail6reduce28DeviceReduceSingleTileKernelINS2_10policy_hubIN4cuda3std3__45tupleIJblEEEjN6thrust24THRUST_300001_SM_1000_NS8cuda_cub9__find_if7functorIS9_EEE10Policy1000ENSB_12zip_iteratorINS8_IJNSD_26transform_input_iterator_tIbNSC_6detail35transform_pair_of_input_iterators_tIbNSB_6detail15normal_iteratorINSB_10device_ptrIKfEEEESR_NS7_8equal_toIfEEEENS7_10__not_fn_tINS7_10__identityEEEEENSB_17counting_iteratorIlNSB_11use_defaultES10_S10_EEEEEEEPS9_jSF_S9_S9_SW_EEvT0_T1_T2_T3_T4_T6__param_0[40],
	.param .u64 .ptr .align 1 _ZN3cub18CUB_300001_SM_10006detail6reduce28DeviceReduceSingleTileKernelINS2_10policy_hubIN4cuda3std3__45tupleIJblEEEjN6thrust24THRUST_300001_SM_1000_NS8cuda_cub9__find_if7functorIS9_EEE10Policy1000ENSB_12zip_iteratorINS8_IJNSD_26transform_input_iterator_tIbNSC_6detail35transform_pair_of_input_iterators_tIbNSB_6detail15normal_iteratorINSB_10device_ptrIKfEEEESR_NS7_8equal_toIfEEEENS7_10__not_fn_tINS7_10__identityEEEEENSB_17counting_iteratorIlNSB_11use_defaultES10_S10_EEEEEEEPS9_jSF_S9_S9_SW_EEvT0_T1_T2_T3_T4_T6__param_1,
	.param .u32 _ZN3cub18CUB_300001_SM_10006detail6reduce28DeviceReduceSingleTileKernelINS2_10policy_hubIN4cuda3std3__45tupleIJblEEEjN6thrust24THRUST_300001_SM_1000_NS8cuda_cub9__find_if7functorIS9_EEE10Policy1000ENSB_12zip_iteratorINS8_IJNSD_26transform_input_iterator_tIbNSC_6detail35transform_pair_of_input_iterators_tIbNSB_6detail15normal_iteratorINSB_10device_ptrIKfEEEESR_NS7_8equal_toIfEEEENS7_10__not_fn_tINS7_10__identityEEEEENSB_17counting_iteratorIlNSB_11use_defaultES10_S10_EEEEEEEPS9_jSF_S9_S9_SW_EEvT0_T1_T2_T3_T4_T6__param_2,
	.param .align 1 .b8 _ZN3cub18CUB_300001_SM_10006detail6reduce28DeviceReduceSingleTileKernelINS2_10policy_hubIN4cuda3std3__45tupleIJblEEEjN6thrust24THRUST_300001_SM_1000_NS8cuda_cub9__find_if7functorIS9_EEE10Policy1000ENSB_12zip_iteratorINS8_IJNSD_26transform_input_iterator_tIbNSC_6detail35transform_pair_of_input_iterators_tIbNSB_6detail15normal_iteratorINSB_10device_ptrIKfEEEESR_NS7_8equal_toIfEEEENS7_10__not_fn_tINS7_10__identityEEEEENSB_17counting_iteratorIlNSB_11use_defaultES10_S10_EEEEEEEPS9_jSF_S9_S9_SW_EEvT0_T1_T2_T3_T4_T6__param_3[1],
	.param .align 8 .b8 _ZN3cub18CUB_300001_SM_10006detail6reduce28DeviceReduceSingleTileKernelINS2_10policy_hubIN4cuda3std3__45tupleIJblEEEjN6thrust24THRUST_300001_SM_1000_NS8cuda_cub9__find_if7functorIS9_EEE10Policy1000ENSB_12zip_iteratorINS8_IJNSD_26transform_input_iterator_tIbNSC_6detail35transform_pair_of_input_iterators_tIbNSB_6detail15normal_iteratorINSB_10device_ptrIKfEEEESR_NS7_8equal_toIfEEEENS7_10__not_fn_tINS7_10__identityEEEEENSB_17counting_iteratorIlNSB_11use_defaultES10_S10_EEEEEEEPS9_jSF_S9_S9_SW_EEvT0_T1_T2_T3_T4_T6__param_4[16],
	.param .align 1 .b8 _ZN3cub18CUB_300001_SM_10006detail6reduce28DeviceReduceSingleTileKernelINS2_10policy_hubIN4cuda3std3__45tupleIJblEEEjN6thrust24THRUST_300001_SM_1000_NS8cuda_cub9__find_if7functorIS9_EEE10Policy1000ENSB_12zip_iteratorINS8_IJNSD_26transform_input_iterator_tIbNSC_6detail35transform_pair_of_input_iterators_tIbNSB_6detail15normal_iteratorINSB_10device_ptrIKfEEEESR_NS7_8equal_toIfEEEENS7_10__not_fn_tINS7_10__identityEEEEENSB_17counting_iteratorIlNSB_11use_defaultES10_S10_EEEEEEEPS9_jSF_S9_S9_SW_EEvT0_T1_T2_T3_T4_T6__param_5[1]
)
.maxntid 256
.minnctapersm 1
{
	.reg .pred 	%p<331>;
	.reg .b16 	%rs<424>;
	.reg .b32 	%r<455>;
	.reg .b32 	%f<81>;
	.reg .b64 	%rd<473>;
	// demoted variable
	.shared .align 8 .b8 _ZZN3cub18CUB_300001_SM_10006detail6reduce28DeviceReduceSingleTileKernelINS2_10policy_hubIN4cuda3std3__45tupleIJblEEEjN6thrust24THRUST_300001_SM_1000_NS8cuda_cub9__find_if7functorIS9_EEE10Policy1000ENSB_12zip_iteratorINS8_IJNSD_26transform_input_iterator_tIbNSC_6detail35transform_pair_of_input_iterators_tIbNSB_6detail15normal_iteratorINSB_10device_ptrIKfEEEESR_NS7_8equal_toIfEEEENS7_10__not_fn_tINS7_10__identityEEEEENSB_17counting_iteratorIlNSB_11use_defaultES10_S10_EEEEEEEPS9_jSF_S9_S9_SW_EEvT0_T1_T2_T3_T4_T6_E12temp_storage[152];
	ld.param.u64 	%rd120, [_ZN3cub18CUB_300001_SM_10006detail6reduce28DeviceReduceSingleTileKernelINS2_10policy_hubIN4cuda3std3__45tupleIJblEEEjN6thrust24THRUST_300001_SM_1000_NS8cuda_cub9__find_if7functorIS9_EEE10Policy1000ENSB_12zip_iteratorINS8_IJNSD_26transform_input_iterator_tIbNSC_6detail35transform_pair_of_input_iterators_tIbNSB_6detail15normal_iteratorINSB_10device_ptrIKfEEEESR_NS7_8equal_toIfEEEENS7_10__not_fn_tINS7_10__identityEEEEENSB_17counting_iteratorIlNSB_11use_defaultES10_S10_EEEEEEEPS9_jSF_S9_S9_SW_EEvT0_T1_T2_T3_T4_T6__param_4+8];
	ld.param.u64 	%rd119, [_ZN3cub18CUB_300001_SM_10006detail6reduce28DeviceReduceSingleTileKernelINS2_10policy_hubIN4cuda3std3__45tupleIJblEEEjN6thrust24THRUST_300001_SM_1000_NS8cuda_cub9__find_if7functorIS9_EEE10Policy1000ENSB_12zip_iteratorINS8_IJNSD_26transform_input_iterator_tIbNSC_6detail35transform_pair_of_input_iterators_tIbNSB_6detail15normal_iteratorINSB_10device_ptrIKfEEEESR_NS7_8equal_toIfEEEENS7_10__not_fn_tINS7_10__identityEEEEENSB_17counting_iteratorIlNSB_11use_defaultES10_S10_EEEEEEEPS9_jSF_S9_S9_SW_EEvT0_T1_T2_T3_T4_T6__param_0+32];
	ld.param.u64 	%rd118, [_ZN3cub18CUB_300001_SM_10006detail6reduce28DeviceReduceSingleTileKernelINS2_10policy_hubIN4cuda3std3__45tupleIJblEEEjN6thrust24THRUST_300001_SM_1000_NS8cuda_cub9__find_if7functorIS9_EEE10Policy1000ENSB_12zip_iteratorINS8_IJNSD_26transform_input_iterator_tIbNSC_6detail35transform_pair_of_input_iterators_tIbNSB_6detail15normal_iteratorINSB_10device_ptrIKfEEEESR_NS7_8equal_toIfEEEENS7_10__not_fn_tINS7_10__identityEEEEENSB_17counting_iteratorIlNSB_11use_defaultES10_S10_EEEEEEEPS9_jSF_S9_S9_SW_EEvT0_T1_T2_T3_T4_T6__param_0+8];
	ld.param.u64 	%rd117, [_ZN3cub18CUB_300001_SM_10006detail6reduce28DeviceReduceSingleTileKernelINS2_10policy_hubIN4cuda3std3__45tupleIJblEEEjN6thrust24THRUST_300001_SM_1000_NS8cuda_cub9__find_if7functorIS9_EEE10Policy1000ENSB_12zip_iteratorINS8_IJNSD_26transform_input_iterator_tIbNSC_6detail35transform_pair_of_input_iterators_tIbNSB_6detail15normal_iteratorINSB_10device_ptrIKfEEEESR_NS7_8equal_toIfEEEENS7_10__not_fn_tINS7_10__identityEEEEENSB_17counting_iteratorIlNSB_11use_defaultES10_S10_EEEEEEEPS9_jSF_S9_S9_SW_EEvT0_T1_T2_T3_T4_T6__param_0];
	ld.param.u64 	%rd121, [_ZN3cub18CUB_300001_SM_10006detail6reduce28DeviceReduceSingleTileKernelINS2_10policy_hubIN4cuda3std3__45tupleIJblEEEjN6thrust24THRUST_300001_SM_1000_NS8cuda_cub9__find_if7functorIS9_EEE10Policy1000ENSB_12zip_iteratorINS8_IJNSD_26transform_input_iterator_tIbNSC_6detail35transform_pair_of_input_iterators_tIbNSB_6detail15normal_iteratorINSB_10device_ptrIKfEEEESR_NS7_8equal_toIfEEEENS7_10__not_fn_tINS7_10__identityEEEEENSB_17counting_iteratorIlNSB_11use_defaultES10_S10_EEEEEEEPS9_jSF_S9_S9_SW_EEvT0_T1_T2_T3_T4_T6__param_1];
	ld.param.u32 	%r44, [_ZN3cub18CUB_300001_SM_10006detail6reduce28DeviceReduceSingleTileKernelINS2_10policy_hubIN4cuda3std3__45tupleIJblEEEjN6thrust24THRUST_300001_SM_1000_NS8cuda_cub9__find_if7functorIS9_EEE10Policy1000ENSB_12zip_iteratorINS8_IJNSD_26transform_input_iterator_tIbNSC_6detail35transform_pair_of_input_iterators_tIbNSB_6detail15normal_iteratorINSB_10device_ptrIKfEEEESR_NS7_8equal_toIfEEEENS7_10__not_fn_tINS7_10__identityEEEEENSB_17counting_iteratorIlNSB_11use_defaultES10_S10_EEEEEEEPS9_jSF_S9_S9_SW_EEvT0_T1_T2_T3_T4_T6__param_2];
	ld.param.u8 	%rs110, [_ZN3cub18CUB_300001_SM_10006detail6reduce28DeviceReduceSingleTileKernelINS2_10policy_hubIN4cuda3std3__45tupleIJblEEEjN6thrust24THRUST_300001_SM_1000_NS8cuda_cub9__find_if7functorIS9_EEE10Policy1000ENSB_12zip_iteratorINS8_IJNSD_26transform_input_iterator_tIbNSC_6detail35transform_pair_of_input_iterators_tIbNSB_6detail15normal_iteratorINSB_10device_ptrIKfEEEESR_NS7_8equal_toIfEEEENS7_10__not_fn_tINS7_10__identityEEEEENSB_17counting_iteratorIlNSB_11use_defaultES10_S10_EEEEEEEPS9_jSF_S9_S9_SW_EEvT0_T1_T2_T3_T4_T6__param_4];
	cvta.to.global.u64 	%rd1, %rd121;
	setp.ne.s32 	%p1, %r44, 0;
	@%p1 bra 	$L__BB5_3;
	mov.u32 	%r440, %tid.x;
	setp.ne.s32 	%p330, %r440, 0;
	@%p330 bra 	$L__BB5_127;
	st.global.u8 	[%rd1], %rs110;
	st.global.u64 	[%rd1+8], %rd120;
	bra.uni 	$L__BB5_127;
$L__BB5_3:
	cvta.to.global.u64 	%rd2, %rd117;
	cvta.to.global.u64 	%rd3, %rd118;
	setp.gt.u32 	%p2, %r44, 1023;
	@%p2 bra 	$L__BB5_80;
	mov.u32 	%r1, %tid.x;
	setp.ge.u32 	%p151, %r1, %r44;
	mov.b16 	%rs391, 0;
	mov.b64 	%rd440, 0;
	mov.u32 	%r444, %r1;
	@%p151 bra 	$L__BB5_6;
	cvt.u64.u32 	%rd297, %r1;
	mul.wide.u32 	%rd298, %r1, 4;
	add.s64 	%rd299, %rd2, %rd298;
	add.s64 	%rd300, %rd3, %rd298;
	add.s64 	%rd440, %rd119, %rd297;
	ld.global.f32 	%f49, [%rd299];
	ld.global.f32 	%f50, [%rd300];
	setp.neu.f32 	%p152, %f49, %f50;
	selp.u16 	%rs391, 1, 0, %p152;
	add.s32 	%r444, %r1, 256;
$L__BB5_6:
	setp.ge.u32 	%p153, %r444, %r44;
	@%p153 bra 	$L__BB5_18;
	not.b32 	%r202, %r444;
	add.s32 	%r4, %r44, %r202;
	shr.u32 	%r203, %r4, 8;
	add.s32 	%r5, %r203, 1;
	and.b32  	%r6, %r5, 7;
	setp.lt.u32 	%p154, %r4, 1792;
	@%p154 bra 	$L__BB5_10;
	and.b32  	%r204, %r5, 33554424;
	neg.s32 	%r442, %r204;
$L__BB5_9:
	.pragma "nounroll";
	cvt.u64.u32 	%rd302, %r444;
	mul.wide.u32 	%rd303, %r444, 4;
	add.s64 	%rd304, %rd2, %rd303;
	add.s64 	%rd305, %rd3, %rd303;
	add.s64 	%rd306, %rd119, %rd302;
	ld.global.f32 	%f51, [%rd304];
	ld.global.f32 	%f52, [%rd305];
	setp.neu.f32 	%p155, %f51, %f52;
	selp.u16 	%rs232, 1, 0, %p155;
	and.b16  	%rs233, %rs391, 255;
	setp.ne.s16 	%p157, %rs233, 0;
	and.pred  	%p158, %p157, %p155;
	min.s64 	%rd307, %rd306, %rd440;
	setp.eq.s16 	%p159, %rs233, 0;
	selp.b64 	%rd308, %rd306, %rd440, %p159;
	selp.b16 	%rs234, %rs232, %rs391, %p159;
	selp.b64 	%rd309, %rd307, %rd308, %p158;
	selp.b16 	%rs235, 1, %rs234, %p158;
	and.b16  	%rs236, %rs235, 255;
	add.s64 	%rd310, %rd306, 256;
	ld.global.f32 	%f53, [%rd304+1024];
	ld.global.f32 	%f54, [%rd305+1024];
	setp.neu.f32 	%p160, %f53, %f54;
	selp.u16 	%rs237, 1, 0, %p160;
	setp.ne.s16 	%p162, %rs236, 0;
	and.pred  	%p163, %p162, %p160;
	min.s64 	%rd311, %rd310, %rd309;
	setp.eq.s16 	%p164, %rs236, 0;
	selp.b64 	%rd312, %rd310, %rd309, %p164;
	selp.b16 	%rs238, %rs237, %rs235, %p164;
	selp.b64 	%rd313, %rd311, %rd312, %p163;
	selp.b16 	%rs239, 1, %rs238, %p163;
	and.b16  	%rs240, %rs239, 255;
	add.s64 	%rd314, %rd306, 512;
	ld.global.f32 	%f55, [%rd304+2048];
	ld.global.f32 	%f56, [%rd305+2048];
	setp.neu.f32 	%p165, %f55, %f56;
	selp.u16 	%rs241, 1, 0, %p165;
	setp.ne.s16 	%p167, %rs240, 0;
	and.pred  	%p168, %p167, %p165;
	min.s64 	%rd315, %rd314, %rd313;
	setp.eq.s16 	%p169, %rs240, 0;
	selp.b64 	%rd316, %rd314, %rd313, %p169;
	selp.b16 	%rs242, %rs241, %rs239, %p169;
	selp.b64 	%rd317, %rd315, %rd316, %p168;
	selp.b16 	%rs243, 1, %rs242, %p168;
	and.b16  	%rs244, %rs243, 255;
	add.s64 	%rd318, %rd306, 768;
	ld.global.f32 	%f57, [%rd304+3072];
	ld.global.f32 	%f58, [%rd305+3072];
	setp.neu.f32 	%p170, %f57, %f58;
	selp.u16 	%rs245, 1, 0, %p170;
	setp.ne.s16 	%p172, %rs244, 0;
	and.pred  	%p173, %p172, %p170;
	min.s64 	%rd319, %rd318, %rd317;
	setp.eq.s16 	%p174, %rs244, 0;
	selp.b64 	%rd320, %rd318, %rd317, %p174;
	selp.b16 	%rs246, %rs245, %rs243, %p174;
	selp.b64 	%rd321, %rd319, %rd320, %p173;
	selp.b16 	%rs247, 1, %rs246, %p173;
	and.b16  	%rs248, %rs247, 255;
	add.s64 	%rd322, %rd306, 1024;
	ld.global.f32 	%f59, [%rd304+4096];
	ld.global.f32 	%f60, [%rd305+4096];
	setp.neu.f32 	%p175, %f59, %f60;
	selp.u16 	%rs249, 1, 0, %p175;
	setp.ne.s16 	%p177, %rs248, 0;
	and.pred  	%p178, %p177, %p175;
	min.s64 	%rd323, %rd322, %rd321;
	setp.eq.s16 	%p179, %rs248, 0;
	selp.b64 	%rd324, %rd322, %rd321, %p179;
	selp.b16 	%rs250, %rs249, %rs247, %p179;
	selp.b64 	%rd325, %rd323, %rd324, %p178;
	selp.b16 	%rs251, 1, %rs250, %p178;
	and.b16  	%rs252, %rs251, 255;
	add.s64 	%rd326, %rd306, 1280;
	ld.global.f32 	%f61, [%rd304+5120];
	ld.global.f32 	%f62, [%rd305+5120];
	setp.neu.f32 	%p180, %f61, %f62;
	selp.u16 	%rs253, 1, 0, %p180;
	setp.ne.s16 	%p182, %rs252, 0;
	and.pred  	%p183, %p182, %p180;
	min.s64 	%rd327, %rd326, %rd325;
	setp.eq.s16 	%p184, %rs252, 0;
	selp.b64 	%rd328, %rd326, %rd325, %p184;
	selp.b16 	%rs254, %rs253, %rs251, %p184;
	selp.b64 	%rd329, %rd327, %rd328, %p183;
	selp.b16 	%rs255, 1, %rs254, %p183;
	and.b16  	%rs256, %rs255, 255;
	add.s64 	%rd330, %rd306, 1536;
	ld.global.f32 	%f63, [%rd304+6144];
	ld.global.f32 	%f64, [%rd305+6144];
	setp.neu.f32 	%p185, %f63, %f64;
	selp.u16 	%rs257, 1, 0, %p185;
	setp.ne.s16 	%p187, %rs256, 0;
	and.pred  	%p188, %p187, %p185;
	min.s64 	%rd331, %rd330, %rd329;
	setp.eq.s16 	%p189, %rs256, 0;
	selp.b64 	%rd332, %rd330, %rd329, %p189;
	selp.b16 	%rs258, %rs257, %rs255, %p189;
	selp.b64 	%rd333, %rd331, %rd332, %p188;
	selp.b16 	%rs259, 1, %rs258, %p188;
	and.b16  	%rs260, %rs259, 255;
	add.s64 	%rd334, %rd306, 1792;
	ld.global.f32 	%f65, [%rd304+7168];
	ld.global.f32 	%f66, [%rd305+7168];
	setp.neu.f32 	%p190, %f65, %f66;
	selp.u16 	%rs261, 1, 0, %p190;
	setp.ne.s16 	%p192, %rs260, 0;
	and.pred  	%p193, %p192, %p190;
	min.s64 	%rd335, %rd334, %rd333;
	setp.eq.s16 	%p194, %rs260, 0;
	selp.b64 	%rd336, %rd334, %rd333, %p194;
	selp.b16 	%rs262, %rs261, %rs259, %p194;
	selp.b64 	%rd440, %rd335, %rd336, %p193;
	selp.b16 	%rs391, 1, %rs262, %p193;
	add.s32 	%r444, %r444, 2048;
	add.s32 	%r442, %r442, 8;
	setp.ne.s32 	%p195, %r442, 0;
	@%p195 bra 	$L__BB5_9;
$L__BB5_10:
	setp.eq.s32 	%p196, %r6, 0;
	@%p196 bra 	$L__BB5_18;
	setp.lt.u32 	%p197, %r6, 4;
	@%p197 bra 	$L__BB5_13;
	cvt.u64.u32 	%rd338, %r444;
	mul.wide.u32 	%rd339, %r444, 4;
	add.s64 	%rd340, %rd2, %rd339;
	add.s64 	%rd341, %rd3, %rd339;
	add.s64 	%rd342, %rd119, %rd338;
	ld.global.f32 	%f67, [%rd340];
	ld.global.f32 	%f68, [%rd341];
	setp.neu.f32 	%p198, %f67, %f68;
	selp.u16 	%rs264, 1, 0, %p198;
	and.b16  	%rs265, %rs391, 255;
	setp.ne.s16 	%p200, %rs265, 0;
	and.pred  	%p201, %p200, %p198;
	min.s64 	%rd343, %rd342, %rd440;
	setp.eq.s16 	%p202, %rs265, 0;
	selp.b64 	%rd344, %rd342, %rd440, %p202;
	selp.b16 	%rs266, %rs264, %rs391, %p202;
	selp.b64 	%rd345, %rd343, %rd344, %p201;
	selp.b16 	%rs267, 1, %rs266, %p201;
	and.b16  	%rs268, %rs267, 255;
	add.s32 	%r205, %r444, 256;
	cvt.u64.u32 	%rd346, %r205;
	add.s64 	%rd347, %rd119, %rd346;
	ld.global.f32 	%f69, [%rd340+1024];
	ld.global.f32 	%f70, [%rd341+1024];
	setp.neu.f32 	%p203, %f69, %f70;
	selp.u16 	%rs269, 1, 0, %p203;
	setp.ne.s16 	%p205, %rs268, 0;
	and.pred  	%p206, %p205, %p203;
	min.s64 	%rd348, %rd347, %rd345;
	setp.eq.s16 	%p207, %rs268, 0;
	selp.b64 	%rd349, %rd347, %rd345, %p207;
	selp.b16 	%rs270, %rs269, %rs267, %p207;
	selp.b64 	%rd350, %rd348, %rd349, %p206;
	selp.b16 	%rs271, 1, %rs270, %p206;
	and.b16  	%rs272, %rs271, 255;
	add.s32 	%r206, %r444, 512;
	cvt.u64.u32 	%rd351, %r206;
	add.s64 	%rd352, %rd119, %rd351;
	ld.global.f32 	%f71, [%rd340+2048];
	ld.global.f32 	%f72, [%rd341+2048];
	setp.neu.f32 	%p208, %f71, %f72;
	selp.u16 	%rs273, 1, 0, %p208;
	setp.ne.s16 	%p210, %rs272, 0;
	and.pred  	%p211, %p210, %p208;
	min.s64 	%rd353, %rd352, %rd350;
	setp.eq.s16 	%p212, %rs272, 0;
	selp.b64 	%rd354, %rd352, %rd350, %p212;
	selp.b16 	%rs274, %rs273, %rs271, %p212;
	selp.b64 	%rd355, %rd353, %rd354, %p211;
	selp.b16 	%rs275, 1, %rs274, %p211;
	and.b16  	%rs276, %rs275, 255;
	add.s32 	%r207, %r444, 768;
	cvt.u64.u32 	%rd356, %r207;
	add.s64 	%rd357, %rd119, %rd356;
	ld.global.f32 	%f73, [%rd340+3072];
	ld.global.f32 	%f74, [%rd341+3072];
	setp.neu.f32 	%p213, %f73, %f74;
	selp.u16 	%rs277, 1, 0, %p213;
	setp.ne.s16 	%p215, %rs276, 0;
	and.pred  	%p216, %p215, %p213;
	min.s64 	%rd358, %rd357, %rd355;
	setp.eq.s16 	%p217, %rs276, 0;
	selp.b64 	%rd359, %rd357, %rd355, %p217;
	selp.b16 	%rs278, %rs277, %rs275, %p217;
	selp.b64 	%rd440, %rd358, %rd359, %p216;
	selp.b16 	%rs391, 1, %rs278, %p216;
	add.s32 	%r444, %r444, 1024;
$L__BB5_13:
	and.b32  	%r208, %r5, 3;
	setp.eq.s32 	%p218, %r208, 0;
	@%p218 bra 	$L__BB5_18;
	setp.eq.s32 	%p219, %r208, 1;
	@%p219 bra 	$L__BB5_16;
	cvt.u64.u32 	%rd361, %r444;
	mul.wide.u32 	%rd362, %r444, 4;
	add.s64 	%rd363, %rd2, %rd362;
	add.s64 	%rd364, %rd3, %rd362;
	add.s64 	%rd365, %rd119, %rd361;
	ld.global.f32 	%f75, [%rd363];
	ld.global.f32 	%f76, [%rd364];
	setp.neu.f32 	%p220, %f75, %f76;
	selp.u16 	%rs280, 1, 0, %p220;
	and.b16  	%rs281, %rs391, 255;
	setp.ne.s16 	%p222, %rs281, 0;
	and.pred  	%p223, %p222, %p220;
	min.s64 	%rd366, %rd365, %rd440;
	setp.eq.s16 	%p224, %rs281, 0;
	selp.b64 	%rd367, %rd365, %rd440, %p224;
	selp.b16 	%rs282, %rs280, %rs391, %p224;
	selp.b64 	%rd368, %rd366, %rd367, %p223;
	selp.b16 	%rs283, 1, %rs282, %p223;
	and.b16  	%rs284, %rs283, 255;
	add.s32 	%r209, %r444, 256;
	cvt.u64.u32 	%rd369, %r209;
	add.s64 	%rd370, %rd119, %rd369;
	ld.global.f32 	%f77, [%rd363+1024];
	ld.global.f32 	%f78, [%rd364+1024];
	setp.neu.f32 	%p225, %f77, %f78;
	selp.u16 	%rs285, 1, 0, %p225;
	setp.ne.s16 	%p227, %rs284, 0;
	and.pred  	%p228, %p227, %p225;
	min.s64 	%rd371, %rd370, %rd368;
	setp.eq.s16 	%p229, %rs284, 0;
	selp.b64 	%rd372, %rd370, %rd368, %p229;
	selp.b16 	%rs286, %rs285, %rs283, %p229;
	selp.b64 	%rd440, %rd371, %rd372, %p228;
	selp.b16 	%rs391, 1, %rs286, %p228;
	add.s32 	%r444, %r444, 512;
$L__BB5_16:
	and.b32  	%r210, %r4, 256;
	setp.ne.s32 	%p230, %r210, 0;
	@%p230 bra 	$L__BB5_18;
	cvt.u64.u32 	%rd373, %r444;
	mul.wide.u32 	%rd374, %r444, 4;
	add.s64 	%rd375, %rd2, %rd374;
	add.s64 	%rd376, %rd3, %rd374;
	add.s64 	%rd377, %rd119, %rd373;
	ld.global.f32 	%f79, [%rd375];
	ld.global.f32 	%f80, [%rd376];
	setp.neu.f32 	%p231, %f79, %f80;
	selp.u16 	%rs287, 1, 0, %p231;
	and.b16  	%rs288, %rs391, 255;
	setp.ne.s16 	%p233, %rs288, 0;
	and.pred  	%p234, %p233, %p231;
	min.s64 	%rd378, %rd377, %rd440;
	setp.eq.s16 	%p235, %rs288, 0;
	selp.b64 	%rd379, %rd377, %rd440, %p235;
	selp.b16 	%rs289, %rs287, %rs391, %p235;
	selp.b64 	%rd440, %rd378, %rd379, %p234;
	selp.b16 	%rs391, 1, %rs289, %p234;
$L__BB5_18:
	setp.lt.u32 	%p236, %r44, 256;
	@%p236 bra 	$L__BB5_43;
	// begin inline asm
	mov.u32 %r329, %laneid;
	// end inline asm
	cvt.u32.u16 	%r350, %rs391;
	and.b32  	%r331, %r350, 255;
	mov.b32 	%r347, 1;
	mov.b32 	%r348, 31;
	mov.b32 	%r349, -1;
	// begin inline asm
	shfl.sync.down.b32 %r330, %r331, %r347, %r348, %r349;
	// end inline asm
	// begin inline asm
	shfl.sync.down.b32 %r335, %r336, %r347, %r348, %r349;
	// end inline asm
	mov.b64 	{%r341, %r346}, %rd440;
	// begin inline asm
	shfl.sync.down.b32 %r340, %r341, %r347, %r348, %r349;
	// end inline asm
	// begin inline asm
	shfl.sync.down.b32 %r345, %r346, %r347, %r348, %r349;
	// end inline asm
	mov.b64 	%rd19, {%r340, %r345};
	cvt.u16.u32 	%rs15, %r330;
	setp.gt.s32 	%p286, %r329, 30;
	@%p286 bra 	$L__BB5_23;
	and.b16  	%rs331, %rs391, 255;
	setp.eq.s16 	%p287, %rs331, 0;
	and.b16  	%rs332, %rs15, 255;
	setp.eq.s16 	%p288, %rs332, 0;
	or.pred  	%p289, %p287, %p288;
	@%p289 bra 	$L__BB5_22;
	min.s64 	%rd440, %rd19, %rd440;
	mov.b16 	%rs391, 1;
	bra.uni 	$L__BB5_23;
$L__BB5_22:
	setp.eq.s16 	%p290, %rs331, 0;
	selp.b64 	%rd440, %rd19, %rd440, %p290;
	selp.b16 	%rs391, %rs15, %rs391, %p290;
$L__BB5_23:
	cvt.u32.u16 	%r371, %rs391;
	and.b32  	%r352, %r371, 255;
	mov.b32 	%r368, 2;
	mov.b32 	%r369, 31;
	mov.b32 	%r370, -1;
	// begin inline asm
	shfl.sync.down.b32 %r351, %r352, %r368, %r369, %r370;
	// end inline asm
	// begin inline asm
	shfl.sync.down.b32 %r356, %r357, %r368, %r369, %r370;
	// end inline asm
	mov.b64 	{%r362, %r367}, %rd440;
	// begin inline asm
	shfl.sync.down.b32 %r361, %r362, %r368, %r369, %r370;
	// end inline asm
	// begin inline asm
	shfl.sync.down.b32 %r366, %r367, %r368, %r369, %r370;
	// end inline asm
	mov.b64 	%rd23, {%r361, %r366};
	cvt.u16.u32 	%rs18, %r351;
	setp.gt.s32 	%p291, %r329, 29;
	@%p291 bra 	$L__BB5_27;
	and.b16  	%rs335, %rs391, 255;
	setp.eq.s16 	%p292, %rs335, 0;
	and.b16  	%rs336, %rs18, 255;
	setp.eq.s16 	%p293, %rs336, 0;
	or.pred  	%p294, %p292, %p293;
	@%p294 bra 	$L__BB5_26;
	min.s64 	%rd440, %rd23, %rd440;
	mov.b16 	%rs391, 1;
	bra.uni 	$L__BB5_27;
$L__BB5_26:
	setp.eq.s16 	%p295, %rs335, 0;
	selp.b64 	%rd440, %rd23, %rd440, %p295;
	selp.b16 	%rs391, %rs18, %rs391, %p295;
$L__BB5_27:
	cvt.u32.u16 	%r392, %rs391;
	and.b32  	%r373, %r392, 255;
	mov.b32 	%r389, 4;
	mov.b32 	%r390, 31;
	mov.b32 	%r391, -1;
	// begin inline asm
	shfl.sync.down.b32 %r372, %r373, %r389, %r390, %r391;
	// end inline asm
	// begin inline asm
	shfl.sync.down.b32 %r377, %r378, %r389, %r390, %r391;
	// end inline asm
	mov.b64 	{%r383, %r388}, %rd440;
	// begin inline asm
	shfl.sync.down.b32 %r382, %r383, %r389, %r390, %r391;
	// end inline asm
	// begin inline asm
	shfl.sync.down.b32 %r387, %r388, %r389, %r390, %r391;
	// end inline asm
	mov.b64 	%rd27, {%r382, %r387};
	cvt.u16.u32 	%rs21, %r372;
	setp.gt.s32 	%p296, %r329, 27;
	@%p296 bra 	$L__BB5_31;
	and.b16  	%rs339, %rs391, 255;
	setp.eq.s16 	%p297, %rs339, 0;
	and.b16  	%rs340, %rs21, 255;
	setp.eq.s16 	%p298, %rs340, 0;
	or.pred  	%p299, %p297, %p298;
	@%p299 bra 	$L__BB5_30;
	min.s64 	%rd440, %rd27, %rd440;
	mov.b16 	%rs391, 1;
	bra.uni 	$L__BB5_31;
$L__BB5_30:
	setp.eq.s16 	%p300, %rs339, 0;
	selp.b16 	%rs391, %rs21, %rs391, %p300;
	selp.b64 	%rd440, %rd27, %rd440, %p300;
$L__BB5_31:
	cvt.u32.u16 	%r413, %rs391;
	and.b32  	%r394, %r413, 255;
	mov.b32 	%r410, 8;
	mov.b32 	%r411, 31;
	mov.b32 	%r412, -1;
	// begin inline asm
	shfl.sync.down.b32 %r393, %r394, %r410, %r411, %r412;
	// end inline asm
	// begin inline asm
	shfl.sync.down.b32 %r398, %r399, %r410, %r411, %r412;
	// end inline asm
	mov.b64 	{%r404, %r409}, %rd440;
	// begin inline asm
	shfl.sync.down.b32 %r403, %r404, %r410, %r411, %r412;
	// end inline asm
	// begin inline asm
	shfl.sync.down.b32 %r408, %r409, %r410, %r411, %r412;
	// end inline asm
	mov.b64 	%rd31, {%r403, %r408};
	cvt.u16.u32 	%rs24, %r393;
	setp.gt.s32 	%p301, %r329, 23;
	@%p301 bra 	$L__BB5_35;
	and.b16  	%rs343, %rs391, 255;
	setp.eq.s16 	%p302, %rs343, 0;
	and.b16  	%rs344, %rs24, 255;
	setp.eq.s16 	%p303, %rs344, 0;
	or.pred  	%p304, %p302, %p303;
	@%p304 bra 	$L__BB5_34;
	min.s64 	%rd440, %rd31, %rd440;
	mov.b16 	%rs391, 1;
	bra.uni 	$L__BB5_35;
$L__BB5_34:
	setp.eq.s16 	%p305, %rs343, 0;
	selp.b16 	%rs391, %rs24, %rs391, %p305;
	selp.b64 	%rd440, %rd31, %rd440, %p305;
$L__BB5_35:
	cvt.u32.u16 	%r434, %rs391;
	and.b32  	%r415, %r434, 255;
	mov.b32 	%r431, 16;
	mov.b32 	%r432, 31;
	mov.b32 	%r433, -1;
	// begin inline asm
	shfl.sync.down.b32 %r414, %r415, %r431, %r432, %r433;
	// end inline asm
	// begin inline asm
	shfl.sync.down.b32 %r419, %r420, %r431, %r432, %r433;
	// end inline asm
	mov.b64 	{%r425, %r430}, %rd440;
	// begin inline asm
	shfl.sync.down.b32 %r424, %r425, %r431, %r432, %r433;
	// end inline asm
	// begin inline asm
	shfl.sync.down.b32 %r429, %r430, %r431, %r432, %r433;
	// end inline asm
	mov.b64 	%rd35, {%r424, %r429};
	cvt.u16.u32 	%rs27, %r414;
	setp.gt.s32 	%p306, %r329, 15;
	@%p306 bra 	$L__BB5_39;
	and.b16  	%rs347, %rs391, 255;
	setp.eq.s16 	%p307, %rs347, 0;
	and.b16  	%rs348, %rs27, 255;
	setp.eq.s16 	%p308, %rs348, 0;
	or.pred  	%p309, %p307, %p308;
	@%p309 bra 	$L__BB5_38;
	min.s64 	%rd440, %rd35, %rd440;
	mov.b16 	%rs391, 1;
	bra.uni 	$L__BB5_39;
$L__BB5_38:
	setp.eq.s16 	%p310, %rs347, 0;
	selp.b16 	%rs391, %rs27, %rs391, %p310;
	selp.b64 	%rd440, %rd35, %rd440, %p310;
$L__BB5_39:
	setp.ne.s32 	%p311, %r329, 0;
	@%p311 bra 	$L__BB5_41;
	shr.u32 	%r435, %r1, 1;
	and.b32  	%r436, %r435, 496;
	mov.u32 	%r437, _ZZN3cub18CUB_300001_SM_10006detail6reduce28DeviceReduceSingleTileKernelINS2_10policy_hubIN4cuda3std3__45tupleIJblEEEjN6thrust24THRUST_300001_SM_1000_NS8cuda_cub9__find_if7functorIS9_EEE10Policy1000ENSB_12zip_iteratorINS8_IJNSD_26transform_input_iterator_tIbNSC_6detail35transform_pair_of_input_iterators_tIbNSB_6detail15normal_iteratorINSB_10device_ptrIKfEEEESR_NS7_8equal_toIfEEEENS7_10__not_fn_tINS7_10__identityEEEEENSB_17counting_iteratorIlNSB_11use_defaultES10_S10_EEEEEEEPS9_jSF_S9_S9_SW_EEvT0_T1_T2_T3_T4_T6_E12temp_storage;
	add.s32 	%r438, %r437, %r436;
	st.shared.u8 	[%r438+8], %rs391;
	st.shared.u64 	[%r438+16], %rd440;
$L__BB5_41:
	bar.sync 	0;
	setp.ne.s32 	%p312, %r1, 0;
	@%p312 bra 	$L__BB5_125;
	ld.shared.u8 	%rs351, [_ZZN3cub18CUB_300001_SM_10006detail6reduce28DeviceReduceSingleTileKernelINS2_10policy_hubIN4cuda3std3__45tupleIJblEEEjN6thrust24THRUST_300001_SM_1000_NS8cuda_cub9__find_if7functorIS9_EEE10Policy1000ENSB_12zip_iteratorINS8_IJNSD_26transform_input_iterator_tIbNSC_6detail35transform_pair_of_input_iterators_tIbNSB_6detail15normal_iteratorINSB_10device_ptrIKfEEEESR_NS7_8equal_toIfEEEENS7_10__not_fn_tINS7_10__identityEEEEENSB_17counting_iteratorIlNSB_11use_defaultES10_S10_EEEEEEEPS9_jSF_S9_S9_SW_EEvT0_T1_T2_T3_T4_T6_E12temp_storage+24];
	ld.shared.u64 	%rd401, [_ZZN3cub18CUB_300001_SM_10006detail6reduce28DeviceReduceSingleTileKernelINS2_10policy_hubIN4cuda3std3__45tupleIJblEEEjN6thrust24THRUST_300001_SM_1000_NS8cuda_cub9__find_if7functorIS9_EEE10Policy1000ENSB_12zip_iteratorINS8_IJNSD_26transform_input_iterator_tIbNSC_6detail35transform_pair_of_input_iterators_tIbNSB_6detail15normal_iteratorINSB_10device_ptrIKfEEEESR_NS7_8equal_toIfEEEENS7_10__not_fn_tINS7_10__identityEEEEENSB_17counting_iteratorIlNSB_11use_defaultES10_S10_EEEEEEEPS9_jSF_S9_S9_SW_EEvT0_T1_T2_T3_T4_T6_E12temp_storage+32];
	and.b16  	%rs352, %rs391, 255;
	setp.eq.s16 	%p313, %rs352, 0;
	setp.eq.s16 	%p314, %rs351, 0;
	min.s64 	%rd402, %rd401, %rd440;
	selp.b16 	%rs353, %rs391, 1, %p314;
	selp.b16 	%rs354, %rs351, %rs353, %p313;
	and.b16  	%rs355, %rs354, 255;
	selp.b64 	%rd403, %rd440, %rd402, %p314;
	selp.b64 	%rd404, %rd401, %rd403, %p313;
	ld.shared.u8 	%rs356, [_ZZN3cub18CUB_300001_SM_10006detail6reduce28DeviceReduceSingleTileKernelINS2_10policy_hubIN4cuda3std3__45tupleIJblEEEjN6thrust24THRUST_300001_SM_1000_NS8cuda_cub9__find_if7functorIS9_EEE10Policy1000ENSB_12zip_iteratorINS8_IJNSD_26transform_input_iterator_tIbNSC_6detail35transform_pair_of_input_iterators_tIbNSB_6detail15normal_iteratorINSB_10device_ptrIKfEEEESR_NS7_8equal_toIfEEEENS7_10__not_fn_tINS7_10__identityEEEEENSB_17counting_iteratorIlNSB_11use_defaultES10_S10_EEEEEEEPS9_jSF_S9_S9_SW_EEvT0_T1_T2_T3_T4_T6_E12temp_storage+40];
	ld.shared.u64 	%rd405, [_ZZN3cub18CUB_300001_SM_10006detail6reduce28DeviceReduceSingleTileKernelINS2_10policy_hubIN4cuda3std3__45tupleIJblEEEjN6thrust24THRUST_300001_SM_1000_NS8cuda_cub9__find_if7functorIS9_EEE10Policy1000ENSB_12zip_iteratorINS8_IJNSD_26transform_input_iterator_tIbNSC_6detail35transform_pair_of_input_iterators_tIbNSB_6detail15normal_iteratorINSB_10device_ptrIKfEEEESR_NS7_8equal_toIfEEEENS7_10__not_fn_tINS7_10__identityEEEEENSB_17counting_iteratorIlNSB_11use_defaultES10_S10_EEEEEEEPS9_jSF_S9_S9_SW_EEvT0_T1_T2_T3_T4_T6_E12temp_storage+48];
	setp.eq.s16 	%p315, %rs355, 0;
	setp.eq.s16 	%p316, %rs356, 0;
	min.s64 	%rd406, %rd405, %rd404;
	selp.b16 	%rs357, %rs354, 1, %p316;
	selp.b16 	%rs358, %rs356, %rs357, %p315;
	and.b16  	%rs359, %rs358, 255;
	selp.b64 	%rd407, %rd404, %rd406, %p316;
	selp.b64 	%rd408, %rd405, %rd407, %p315;
	ld.shared.u8 	%rs360, [_ZZN3cub18CUB_300001_SM_10006detail6reduce28DeviceReduceSingleTileKernelINS2_10policy_hubIN4cuda3std3__45tupleIJblEEEjN6thrust24THRUST_300001_SM_1000_NS8cuda_cub9__find_if7functorIS9_EEE10Policy1000ENSB_12zip_iteratorINS8_IJNSD_26transform_input_iterator_tIbNSC_6detail35transform_pair_of_input_iterators_tIbNSB_6detail15normal_iteratorINSB_10device_ptrIKfEEEESR_NS7_8equal_toIfEEEENS7_10__not_fn_tINS7_10__identityEEEEENSB_17counting_iteratorIlNSB_11use_defaultES10_S10_EEEEEEEPS9_jSF_S9_S9_SW_EEvT0_T1_T2_T3_T4_T6_E12temp_storage+56];
	ld.shared.u64 	%rd409, [_ZZN3cub18CUB_300001_SM_10006detail6reduce28DeviceReduceSingleTileKernelINS2_10policy_hubIN4cuda3std3__45tupleIJblEEEjN6thrust24THRUST_300001_SM_1000_NS8cuda_cub9__find_if7functorIS9_EEE10Policy1000ENSB_12zip_iteratorINS8_IJNSD_26transform_input_iterator_tIbNSC_6detail35transform_pair_of_input_iterators_tIbNSB_6detail15normal_iteratorINSB_10device_ptrIKfEEEESR_NS7_8equal_toIfEEEENS7_10__not_fn_tINS7_10__identityEEEEENSB_17counting_iteratorIlNSB_11use_defaultES10_S10_EEEEEEEPS9_jSF_S9_S9_SW_EEvT0_T1_T2_T3_T4_T6_E12temp_storage+64];
	setp.eq.s16 	%p317, %rs359, 0;
	setp.eq.s16 	%p318, %rs360, 0;
	min.s64 	%rd410, %rd409, %rd408;
	selp.b16 	%rs361, %rs358, 1, %p318;
	selp.b16 	%rs362, %rs360, %rs361, %p317;
	and.b16  	%rs363, %rs362, 255;
	selp.b64 	%rd411, %rd408, %rd410, %p318;
	selp.b64 	%rd412, %rd409, %rd411, %p317;
	ld.shared.u8 	%rs364, [_ZZN3cub18CUB_300001_SM_10006detail6reduce28DeviceReduceSingleTileKernelINS2_10policy_hubIN4cuda3std3__45tupleIJblEEEjN6thrust24THRUST_300001_SM_1000_NS8cuda_cub9__find_if7functorIS9_EEE10Policy1000ENSB_12zip_iteratorINS8_IJNSD_26transform_input_iterator_tIbNSC_6detail35transform_pair_of_input_iterators_tIbNSB_6detail15normal_iteratorINSB_10device_ptrIKfEEEESR_NS7_8equal_toIfEEEENS7_10__not_fn_tINS7_10__identityEEEEENSB_17counting_iteratorIlNSB_11use_defaultES10_S10_EEEEEEEPS9_jSF_S9_S9_SW_EEvT0_T1_T2_T3_T4_T6_E12temp_storage+72];
	ld.shared.u64 	%rd413, [_ZZN3cub18CUB_300001_SM_10006detail6reduce28DeviceReduceSingleTileKernelINS2_10policy_hubIN4cuda3std3__45tupleIJblEEEjN6thrust24THRUST_300001_SM_1000_NS8cuda_cub9__find_if7functorIS9_EEE10Policy1000ENSB_12zip_iteratorINS8_IJNSD_26transform_input_iterator_tIbNSC_6detail35transform_pair_of_input_iterators_tIbNSB_6detail15normal_iteratorINSB_10device_ptrIKfEEEESR_NS7_8equal_toIfEEEENS7_10__not_fn_tINS7_10__identityEEEEENSB_17counting_iteratorIlNSB_11use_defaultES10_S10_EEEEEEEPS9_jSF_S9_S9_SW_EEvT0_T1_T2_T3_T4_T6_E12temp_storage+80];
	setp.eq.s16 	%p319, %rs363, 0;
	setp.eq.s16 	%p320, %rs364, 0;
	min.s64 	%rd414, %rd413, %rd412;
	selp.b16 	%rs365, %rs362, 1, %p320;
	selp.b16 	%rs366, %rs364, %rs365, %p319;
	and.b16  	%rs367, %rs366, 255;
	selp.b64 	%rd415, %rd412, %rd414, %p320;
	selp.b64 	%rd416, %rd413, %rd415, %p319;
	ld.shared.u8 	%rs368, [_ZZN3cub18CUB_300001_SM_10006detail6reduce28DeviceReduceSingleTileKernelINS2_10policy_hubIN4cuda3std3__45tupleIJblEEEjN6thrust24THRUST_300001_SM_1000_NS8cuda_cub9__find_if7functorIS9_EEE10Policy1000ENSB_12zip_iteratorINS8_IJNSD_26transform_input_iterator_tIbNSC_6detail35transform_pair_of_input_iterators_tIbNSB_6detail15normal_iteratorINSB_10device_ptrIKfEEEESR_NS7_8equal_toIfEEEENS7_10__not_fn_tINS7_10__identityEEEEENSB_17counting_iteratorIlNSB_11use_defaultES10_S10_EEEEEEEPS9_jSF_S9_S9_SW_EEvT0_T1_T2_T3_T4_T6_E12temp_storage+88];
	ld.shared.u64 	%rd417, [_ZZN3cub18CUB_300001_SM_10006detail6reduce28DeviceReduceSingleTileKernelINS2_10policy_hubIN4cuda3std3__45tupleIJblEEEjN6thrust24THRUST_300001_SM_1000_NS8cuda_cub9__find_if7functorIS9_EEE10Policy1000ENSB_12zip_iteratorINS8_IJNSD_26transform_input_iterator_tIbNSC_6detail35transform_pair_of_input_iterators_tIbNSB_6detail15normal_iteratorINSB_10device_ptrIKfEEEESR_NS7_8equal_toIfEEEENS7_10__not_fn_tINS7_10__identityEEEEENSB_17counting_iteratorIlNSB_11use_defaultES10_S10_EEEEEEEPS9_jSF_S9_S9_SW_EEvT0_T1_T2_T3_T4_T6_E12temp_storage+96];
	setp.eq.s16 	%p321, %rs367, 0;
	setp.eq.s16 	%p322, %rs368, 0;
	min.s64 	%rd418, %rd417, %rd416;
	selp.b16 	%rs369, %rs366, 1, %p322;
	selp.b16 	%rs370, %rs368, %rs369, %p321;
	and.b16  	%rs371, %rs370, 255;
	selp.b64 	%rd419, %rd416, %rd418, %p322;
	selp.b64 	%rd420, %rd417, %rd419, %p321;
	ld.shared.u8 	%rs372, [_ZZN3cub18CUB_300001_SM_10006detail6reduce28DeviceReduceSingleTileKernelINS2_10policy_hubIN4cuda3std3__45tupleIJblEEEjN6thrust24THRUST_300001_SM_1000_NS8cuda_cub9__find_if7functorIS9_EEE10Policy1000ENSB_12zip_iteratorINS8_IJNSD_26transform_input_iterator_tIbNSC_6detail35transform_pair_of_input_iterators_tIbNSB_6detail15normal_iteratorINSB_10device_ptrIKfEEEESR_NS7_8equal_toIfEEEENS7_10__not_fn_tINS7_10__identityEEEEENSB_17counting_iteratorIlNSB_11use_defaultES10_S10_EEEEEEEPS9_jSF_S9_S9_SW_EEvT0_T1_T2_T3_T4_T6_E12temp_storage+104];
	ld.shared.u64 	%rd421, [_ZZN3cub18CUB_300001_SM_10006detail6reduce28DeviceReduceSingleTileKernelINS2_10policy_hubIN4cuda3std3__45tupleIJblEEEjN6thrust24THRUST_300001_SM_1000_NS8cuda_cub9__find_if7functorIS9_EEE10Policy1000ENSB_12zip_iteratorINS8_IJNSD_26transform_input_iterator_tIbNSC_6detail35transform_pair_of_input_iterators_tIbNSB_6detail15normal_iteratorINSB_10device_ptrIKfEEEESR_NS7_8equal_toIfEEEENS7_10__not_fn_tINS7_10__identityEEEEENSB_17counting_iteratorIlNSB_11use_defaultES10_S10_EEEEEEEPS9_jSF_S9_S9_SW_EEvT0_T1_T2_T3_T4_T6_E12temp_storage+112];
	setp.eq.s16 	%p323, %rs371, 0;
	setp.eq.s16 	%p324, %rs372, 0;
	min.s64 	%rd422, %rd421, %rd420;
	selp.b16 	%rs373, %rs370, 1, %p324;
	selp.b16 	%rs374, %rs372, %rs373, %p323;
	and.b16  	%rs375, %rs374, 255;
	selp.b64 	%rd423, %rd420, %rd422, %p324;
	selp.b64 	%rd424, %rd421, %rd423, %p323;
	ld.shared.u8 	%rs376, [_ZZN3cub18CUB_300001_SM_10006detail6reduce28DeviceReduceSingleTileKernelINS2_10policy_hubIN4cuda3std3__45tupleIJblEEEjN6thrust24THRUST_300001_SM_1000_NS8cuda_cub9__find_if7functorIS9_EEE10Policy1000ENSB_12zip_iteratorINS8_IJNSD_26transform_input_iterator_tIbNSC_6detail35transform_pair_of_input_iterators_tIbNSB_6detail15normal_iteratorINSB_10device_ptrIKfEEEESR_NS7_8equal_toIfEEEENS7_10__not_fn_tINS7_10__identityEEEEENSB_17counting_iteratorIlNSB_11use_defaultES10_S10_EEEEEEEPS9_jSF_S9_S9_SW_EEvT0_T1_T2_T3_T4_T6_E12temp_storage+120];
	ld.shared.u64 	%rd425, [_ZZN3cub18CUB_300001_SM_10006detail6reduce28DeviceReduceSingleTileKernelINS2_10policy_hubIN4cuda3std3__45tupleIJblEEEjN6thrust24THRUST_300001_SM_1000_NS8cuda_cub9__find_if7functorIS9_EEE10Policy1000ENSB_12zip_iteratorINS8_IJNSD_26transform_input_iterator_tIbNSC_6detail35transform_pair_of_input_iterators_tIbNSB_6detail15normal_iteratorINSB_10device_ptrIKfEEEESR_NS7_8equal_toIfEEEENS7_10__not_fn_tINS7_10__identityEEEEENSB_17counting_iteratorIlNSB_11use_defaultES10_S10_EEEEEEEPS9_jSF_S9_S9_SW_EEvT0_T1_T2_T3_T4_T6_E12temp_storage+128];
	setp.eq.s16 	%p325, %rs375, 0;
	setp.eq.s16 	%p326, %rs376, 0;
	min.s64 	%rd426, %rd425, %rd424;
	selp.b16 	%rs377, %rs374, 1, %p326;
	selp.b16 	%rs391, %rs376, %rs377, %p325;
	selp.b64 	%rd427, %rd424, %rd426, %p326;
	selp.b64 	%rd440, %rd425, %rd427, %p325;
	bra.uni 	$L__BB5_125;
$L__BB5_43:
	// begin inline asm
	mov.u32 %r211, %laneid;
	// end inline asm
	and.b32  	%r232, %r1, 992;
	add.s32 	%r233, %r232, 32;
	setp.gt.u32 	%p237, %r233, %r44;
	not.b32 	%r234, %r232;
	add.s32 	%r235, %r44, %r234;
	selp.b32 	%r230, %r235, 31, %p237;
	cvt.u32.u16 	%r236, %rs391;
	and.b32  	%r213, %r236, 255;
	mov.b32 	%r229, 1;
	mov.b32 	%r231, -1;
	// begin inline asm
	shfl.sync.down.b32 %r212, %r213, %r229, %r230, %r231;
	// end inline asm
	// begin inline asm
	shfl.sync.down.b32 %r217, %r218, %r229, %r230, %r231;
	// end inline asm
	mov.b64 	{%r223, %r228}, %rd440;
	// begin inline asm
	shfl.sync.down.b32 %r222, %r223, %r229, %r230, %r231;
	// end inline asm
	// begin inline asm
	shfl.sync.down.b32 %r227, %r228, %r229, %r230, %r231;
	// end inline asm
	mov.b64 	%rd40, {%r222, %r227};
	cvt.u16.u32 	%rs31, %r212;
	setp.ge.s32 	%p238, %r211, %r230;
	@%p238 bra 	$L__BB5_47;
	and.b16  	%rs290, %rs391, 255;
	setp.eq.s16 	%p239, %rs290, 0;
	and.b16  	%rs291, %rs31, 255;
	setp.eq.s16 	%p240, %rs291, 0;
	or.pred  	%p241, %p239, %p240;
	@%p241 bra 	$L__BB5_46;
	min.s64 	%rd440, %rd40, %rd440;
	mov.b16 	%rs391, 1;
	bra.uni 	$L__BB5_47;
$L__BB5_46:
	setp.eq.s16 	%p242, %rs290, 0;
	selp.b16 	%rs391, %rs31, %rs391, %p242;
	selp.b64 	%rd440, %rd40, %rd440, %p242;
$L__BB5_47:
	cvt.u32.u16 	%r257, %rs391;
	and.b32  	%r238, %r257, 255;
	mov.b32 	%r254, 2;
	mov.b32 	%r256, -1;
	// begin inline asm
	shfl.sync.down.b32 %r237, %r238, %r254, %r230, %r256;
	// end inline asm
	// begin inline asm
	shfl.sync.down.b32 %r242, %r243, %r254, %r230, %r256;
	// end inline asm
	mov.b64 	{%r248, %r253}, %rd440;
	// begin inline asm
	shfl.sync.down.b32 %r247, %r248, %r254, %r230, %r256;
	// end inline asm
	// begin inline asm
	shfl.sync.down.b32 %r252, %r253, %r254, %r230, %r256;
	// end inline asm
	mov.b64 	%rd44, {%r247, %r252};
	cvt.u16.u32 	%rs34, %r237;
	add.s32 	%r258, %r211, 2;
	setp.gt.s32 	%p243, %r258, %r230;
	@%p243 bra 	$L__BB5_51;
	and.b16  	%rs294, %rs391, 255;
	setp.eq.s16 	%p244, %rs294, 0;
	and.b16  	%rs295, %rs34, 255;
	setp.eq.s16 	%p245, %rs295, 0;
	or.pred  	%p246, %p244, %p245;
	@%p246 bra 	$L__BB5_50;
	min.s64 	%rd440, %rd44, %rd440;
	mov.b16 	%rs391, 1;
	bra.uni 	$L__BB5_51;
$L__BB5_50:
	setp.eq.s16 	%p247, %rs294, 0;
	selp.b16 	%rs391, %rs34, %rs391, %p247;
	selp.b64 	%rd440, %rd44, %rd440, %p247;
$L__BB5_51:
	cvt.u32.u16 	%r279, %rs391;
	and.b32  	%r260, %r279, 255;
	mov.b32 	%r276, 4;
	mov.b32 	%r278, -1;
	// begin inline asm
	shfl.sync.down.b32 %r259, %r260, %r276, %r230, %r278;
	// end inline asm
	// begin inline asm
	shfl.sync.down.b32 %r264, %r265, %r276, %r230, %r278;
	// end inline asm
	mov.b64 	{%r270, %r275}, %rd440;
	// begin inline asm
	shfl.sync.down.b32 %r269, %r270, %r276, %r230, %r278;
	// end inline asm
	// begin inline asm
	shfl.sync.down.b32 %r274, %r275, %r276, %r230, %r278;
	// end inline asm
	mov.b64 	%rd48, {%r269, %r274};
	cvt.u16.u32 	%rs37, %r259;
	add.s32 	%r280, %r211, 4;
	setp.gt.s32 	%p248, %r280, %r230;
	@%p248 bra 	$L__BB5_55;
	and.b16  	%rs298, %rs391, 255;
	setp.eq.s16 	%p249, %rs298, 0;
	and.b16  	%rs299, %rs37, 255;
	setp.eq.s16 	%p250, %rs299, 0;
	or.pred  	%p251, %p249, %p250;
	@%p251 bra 	$L__BB5_54;
	min.s64 	%rd440, %rd48, %rd440;
	mov.b16 	%rs391, 1;
	bra.uni 	$L__BB5_55;
$L__BB5_54:
	setp.eq.s16 	%p252, %rs298, 0;
	selp.b16 	%rs391, %rs37, %rs391, %p252;
	selp.b64 	%rd440, %rd48, %rd440, %p252;
$L__BB5_55:
	cvt.u32.u16 	%r301, %rs391;
	and.b32  	%r282, %r301, 255;
	mov.b32 	%r298, 8;
	mov.b32 	%r300, -1;
	// begin inline asm
	shfl.sync.down.b32 %r281, %r282, %r298, %r230, %r300;
	// end inline asm
	// begin inline asm
	shfl.sync.down.b32 %r286, %r287, %r298, %r230, %r300;
	// end inline asm
	mov.b64 	{%r292, %r297}, %rd440;
	// begin inline asm
	shfl.sync.down.b32 %r291, %r292, %r298, %r230, %r300;
	// end inline asm
	// begin inline asm
	shfl.sync.down.b32 %r296, %r297, %r298, %r230, %r300;
	// end inline asm
	mov.b64 	%rd52, {%r291, %r296};
	cvt.u16.u32 	%rs40, %r281;
	add.s32 	%r302, %r211, 8;
	setp.gt.s32 	%p253, %r302, %r230;
	@%p253 bra 	$L__BB5_59;
	and.b16  	%rs302, %rs391, 255;
	setp.eq.s16 	%p254, %rs302, 0;
	and.b16  	%rs303, %rs40, 255;
	setp.eq.s16 	%p255, %rs303, 0;
	or.pred  	%p256, %p254, %p255;
	@%p256 bra 	$L__BB5_58;
	min.s64 	%rd440, %rd52, %rd440;
	mov.b16 	%rs391, 1;
	bra.uni 	$L__BB5_59;
$L__BB5_58:
	setp.eq.s16 	%p257, %rs302, 0;
	selp.b16 	%rs391, %rs40, %rs391, %p257;
	selp.b64 	%rd440, %rd52, %rd440, %p257;
$L__BB5_59:
	cvt.u32.u16 	%r323, %rs391;
	and.b32  	%r304, %r323, 255;
	mov.b32 	%r320, 16;
	mov.b32 	%r322, -1;
	// begin inline asm
	shfl.sync.down.b32 %r303, %r304, %r320, %r230, %r322;
	// end inline asm
	// begin inline asm
	shfl.sync.down.b32 %r308, %r309, %r320, %r230, %r322;
	// end inline asm
	mov.b64 	{%r314, %r319}, %rd440;
	// begin inline asm
	shfl.sync.down.b32 %r313, %r314, %r320, %r230, %r322;
	// end inline asm
	// begin inline asm
	shfl.sync.down.b32 %r318, %r319, %r320, %r230, %r322;
	// end inline asm
	mov.b64 	%rd56, {%r313, %r318};
	cvt.u16.u32 	%rs43, %r303;
	add.s32 	%r324, %r211, 16;
	setp.gt.s32 	%p258, %r324, %r230;
	@%p258 bra 	$L__BB5_63;
	and.b16  	%rs306, %rs391, 255;
	setp.eq.s16 	%p259, %rs306, 0;
	and.b16  	%rs307, %rs43, 255;
	setp.eq.s16 	%p260, %rs307, 0;
	or.pred  	%p261, %p259, %p260;
	@%p261 bra 	$L__BB5_62;
	min.s64 	%rd440, %rd56, %rd440;
	mov.b16 	%rs391, 1;
	bra.uni 	$L__BB5_63;
$L__BB5_62:
	setp.eq.s16 	%p262, %rs306, 0;
	selp.b16 	%rs391, %rs43, %rs391, %p262;
	selp.b64 	%rd440, %rd56, %rd440, %p262;
$L__BB5_63:
	setp.ne.s32 	%p263, %r211, 0;
	@%p263 bra 	$L__BB5_65;
	shr.u32 	%r325, %r1, 1;
	and.b32  	%r326, %r325, 496;
	mov.u32 	%r327, _ZZN3cub18CUB_300001_SM_10006detail6reduce28DeviceReduceSingleTileKernelINS2_10policy_hubIN4cuda3std3__45tupleIJblEEEjN6thrust24THRUST_300001_SM_1000_NS8cuda_cub9__find_if7functorIS9_EEE10Policy1000ENSB_12zip_iteratorINS8_IJNSD_26transform_input_iterator_tIbNSC_6detail35transform_pair_of_input_iterators_tIbNSB_6detail15normal_iteratorINSB_10device_ptrIKfEEEESR_NS7_8equal_toIfEEEENS7_10__not_fn_tINS7_10__identityEEEEENSB_17counting_iteratorIlNSB_11use_defaultES10_S10_EEEEEEEPS9_jSF_S9_S9_SW_EEvT0_T1_T2_T3_T4_T6_E12temp_storage;
	add.s32 	%r328, %r327, %r326;
	st.shared.u8 	[%r328+8], %rs391;
	st.shared.u64 	[%r328+16], %rd440;
$L__BB5_65:
	bar.sync 	0;
	setp.ne.s32 	%p264, %r1, 0;
	@%p264 bra 	$L__BB5_125;
	setp.lt.u32 	%p265, %r44, 33;
	@%p265 bra 	$L__BB5_68;
	ld.shared.u8 	%rs310, [_ZZN3cub18CUB_300001_SM_10006detail6reduce28DeviceReduceSingleTileKernelINS2_10policy_hubIN4cuda3std3__45tupleIJblEEEjN6thrust24THRUST_300001_SM_1000_NS8cuda_cub9__find_if7functorIS9_EEE10Policy1000ENSB_12zip_iteratorINS8_IJNSD_26transform_input_iterator_tIbNSC_6detail35transform_pair_of_input_iterators_tIbNSB_6detail15normal_iteratorINSB_10device_ptrIKfEEEESR_NS7_8equal_toIfEEEENS7_10__not_fn_tINS7_10__identityEEEEENSB_17counting_iteratorIlNSB_11use_defaultES10_S10_EEEEEEEPS9_jSF_S9_S9_SW_EEvT0_T1_T2_T3_T4_T6_E12temp_storage+24];
	ld.shared.u64 	%rd380, [_ZZN3cub18CUB_300001_SM_10006detail6reduce28DeviceReduceSingleTileKernelINS2_10policy_hubIN4cuda3std3__45tupleIJblEEEjN6thrust24THRUST_300001_SM_1000_NS8cuda_cub9__find_if7functorIS9_EEE10Policy1000ENSB_12zip_iteratorINS8_IJNSD_26transform_input_iterator_tIbNSC_6detail35transform_pair_of_input_iterators_tIbNSB_6detail15normal_iteratorINSB_10device_ptrIKfEEEESR_NS7_8equal_toIfEEEENS7_10__not_fn_tINS7_10__identityEEEEENSB_17counting_iteratorIlNSB_11use_defaultES10_S10_EEEEEEEPS9_jSF_S9_S9_SW_EEvT0_T1_T2_T3_T4_T6_E12temp_storage+32];
	and.b16  	%rs311, %rs391, 255;
	setp.eq.s16 	%p266, %rs311, 0;
	setp.eq.s16 	%p267, %rs310, 0;
	min.s64 	%rd381, %rd380, %rd440;
	selp.b16 	%rs312, %rs391, 1, %p267;
	selp.b16 	%rs391, %rs310, %rs312, %p266;
	selp.b64 	%rd382, %rd440, %rd381, %p267;
	selp.b64 	%rd440, %rd380, %rd382, %p266;
$L__BB5_68:
	setp.lt.u32 	%p268, %r44, 65;
	@%p268 bra 	$L__BB5_70;
	ld.shared.u8 	%rs313, [_ZZN3cub18CUB_300001_SM_10006detail6reduce28DeviceReduceSingleTileKernelINS2_10policy_hubIN4cuda3std3__45tupleIJblEEEjN6thrust24THRUST_300001_SM_1000_NS8cuda_cub9__find_if7functorIS9_EEE10Policy1000ENSB_12zip_iteratorINS8_IJNSD_26transform_input_iterator_tIbNSC_6detail35transform_pair_of_input_iterators_tIbNSB_6detail15normal_iteratorINSB_10device_ptrIKfEEEESR_NS7_8equal_toIfEEEENS7_10__not_fn_tINS7_10__identityEEEEENSB_17counting_iteratorIlNSB_11use_defaultES10_S10_EEEEEEEPS9_jSF_S9_S9_SW_EEvT0_T1_T2_T3_T4_T6_E12temp_storage+40];
	ld.shared.u64 	%rd383, [_ZZN3cub18CUB_300001_SM_10006detail6reduce28DeviceReduceSingleTileKernelINS2_10policy_hubIN4cuda3std3__45tupleIJblEEEjN6thrust24THRUST_300001_SM_1000_NS8cuda_cub9__find_if7functorIS9_EEE10Policy1000ENSB_12zip_iteratorINS8_IJNSD_26transform_input_iterator_tIbNSC_6detail35transform_pair_of_input_iterators_tIbNSB_6detail15normal_iteratorINSB_10device_ptrIKfEEEESR_NS7_8equal_toIfEEEENS7_10__not_fn_tINS7_10__identityEEEEENSB_17counting_iteratorIlNSB_11use_defaultES10_S10_EEEEEEEPS9_jSF_S9_S9_SW_EEvT0_T1_T2_T3_T4_T6_E12temp_storage+48];
	and.b16  	%rs314, %rs391, 255;
	setp.eq.s16 	%p269, %rs314, 0;
	setp.eq.s16 	%p270, %rs313, 0;
	min.s64 	%rd384, %rd383, %rd440;
	selp.b16 	%rs315, %rs391, 1, %p270;
	selp.b16 	%rs391, %rs313, %rs315, %p269;
	selp.b64 	%rd385, %rd440, %rd384, %p270;
	selp.b64 	%rd440, %rd383, %rd385, %p269;
$L__BB5_70:
	setp.lt.u32 	%p271, %r44, 97;
	@%p271 bra 	$L__BB5_72;
	ld.shared.u8 	%rs316, [_ZZN3cub18CUB_300001_SM_10006detail6reduce28DeviceReduceSingleTileKernelINS2_10policy_hubIN4cuda3std3__45tupleIJblEEEjN6thrust24THRUST_300001_SM_1000_NS8cuda_cub9__find_if7functorIS9_EEE10Policy1000ENSB_12zip_iteratorINS8_IJNSD_26transform_input_iterator_tIbNSC_6detail35transform_pair_of_input_iterators_tIbNSB_6detail15normal_iteratorINSB_10device_ptrIKfEEEESR_NS7_8equal_toIfEEEENS7_10__not_fn_tINS7_10__identityEEEEENSB_17counting_iteratorIlNSB_11use_defaultES10_S10_EEEEEEEPS9_jSF_S9_S9_SW_EEvT0_T1_T2_T3_T4_T6_E12temp_storage+56];
	ld.shared.u64 	%rd386, [_ZZN3cub18CUB_300001_SM_10006detail6reduce28DeviceReduceSingleTileKernelINS2_10policy_hubIN4cuda3std3__45tupleIJblEEEjN6thrust24THRUST_300001_SM_1000_NS8cuda_cub9__find_if7functorIS9_EEE10Policy1000ENSB_12zip_iteratorINS8_IJNSD_26transform_input_iterator_tIbNSC_6detail35transform_pair_of_input_iterators_tIbNSB_6detail15normal_iteratorINSB_10device_ptrIKfEEEESR_NS7_8equal_toIfEEEENS7_10__not_fn_tINS7_10__identityEEEEENSB_17counting_iteratorIlNSB_11use_defaultES10_S10_EEEEEEEPS9_jSF_S9_S9_SW_EEvT0_T1_T2_T3_T4_T6_E12temp_storage+64];
	and.b16  	%rs317, %rs391, 255;
	setp.eq.s16 	%p272, %rs317, 0;
	setp.eq.s16 	%p273, %rs316, 0;
	min.s64 	%rd387, %rd386, %rd440;
	selp.b16 	%rs318, %rs391, 1, %p273;
	selp.b16 	%rs391, %rs316, %rs318, %p272;
	selp.b64 	%rd388, %rd440, %rd387, %p273;
	selp.b64 	%rd440, %rd386, %rd388, %p272;
$L__BB5_72:
	setp.lt.u32 	%p274, %r44, 129;
	@%p274 bra 	$L__BB5_74;
	ld.shared.u8 	%rs319, [_ZZN3cub18CUB_300001_SM_10006detail6reduce28DeviceReduceSingleTileKernelINS2_10policy_hubIN4cuda3std3__45tupleIJblEEEjN6thrust24THRUST_300001_SM_1000_NS8cuda_cub9__find_if7functorIS9_EEE10Policy1000ENSB_12zip_iteratorINS8_IJNSD_26transform_input_iterator_tIbNSC_6detail35transform_pair_of_input_iterators_tIbNSB_6detail15normal_iteratorINSB_10device_ptrIKfEEEESR_NS7_8equal_toIfEEEENS7_10__not_fn_tINS7_10__identityEEEEENSB_17counting_iteratorIlNSB_11use_defaultES10_S10_EEEEEEEPS9_jSF_S9_S9_SW_EEvT0_T1_T2_T3_T4_T6_E12temp_storage+72];
	ld.shared.u64 	%rd389, [_ZZN3cub18CUB_300001_SM_10006detail6reduce28DeviceReduceSingleTileKernelINS2_10policy_hubIN4cuda3std3__45tupleIJblEEEjN6thrust24THRUST_300001_SM_1000_NS8cuda_cub9__find_if7functorIS9_EEE10Policy1000ENSB_12zip_iteratorINS8_IJNSD_26transform_input_iterator_tIbNSC_6detail35transform_pair_of_input_iterators_tIbNSB_6detail15normal_iteratorINSB_10device_ptrIKfEEEESR_NS7_8equal_toIfEEEENS7_10__not_fn_tINS7_10__identityEEEEENSB_17counting_iteratorIlNSB_11use_defaultES10_S10_EEEEEEEPS9_jSF_S9_S9_SW_EEvT0_T1_T2_T3_T4_T6_E12temp_storage+80];
	and.b16  	%rs320, %rs391, 255;
	setp.eq.s16 	%p275, %rs320, 0;
	setp.eq.s16 	%p276, %rs319, 0;
	min.s64 	%rd390, %rd389, %rd440;
	selp.b16 	%rs321, %rs391, 1, %p276;
	selp.b16 	%rs391, %rs319, %rs321, %p275;
	selp.b64 	%rd391, %rd440, %rd390, %p276;
	selp.b64 	%rd440, %rd389, %rd391, %p275;
$L__BB5_74:
	setp.lt.u32 	%p277, %r44, 161;
	@%p277 bra 	$L__BB5_76;
	ld.shared.u8 	%rs322, [_ZZN3cub18CUB_300001_SM_10006detail6reduce28DeviceReduceSingleTileKernelINS2_10policy_hubIN4cuda3std3__45tupleIJblEEEjN6thrust24THRUST_300001_SM_1000_NS8cuda_cub9__find_if7functorIS9_EEE10Policy1000ENSB_12zip_iteratorINS8_IJNSD_26transform_input_iterator_tIbNSC_6detail35transform_pair_of_input_iterators_tIbNSB_6detail15normal_iteratorINSB_10device_ptrIKfEEEESR_NS7_8equal_toIfEEEENS7_10__not_fn_tINS7_10__identityEEEEENSB_17counting_iteratorIlNSB_11use_defaultES10_S10_EEEEEEEPS9_jSF_S9_S9_SW_EEvT0_T1_T2_T3_T4_T6_E12temp_storage+88];
	ld.shared.u64 	%rd392, [_ZZN3cub18CUB_300001_SM_10006detail6reduce28DeviceReduceSingleTileKernelINS2_10policy_hubIN4cuda3std3__45tupleIJblEEEjN6thrust24THRUST_300001_SM_1000_NS8cuda_cub9__find_if7functorIS9_EEE10Policy1000ENSB_12zip_iteratorINS8_IJNSD_26transform_input_iterator_tIbNSC_6detail35transform_pair_of_input_iterators_tIbNSB_6detail15normal_iteratorINSB_10device_ptrIKfEEEESR_NS7_8equal_toIfEEEENS7_10__not_fn_tINS7_10__identityEEEEENSB_17counting_iteratorIlNSB_11use_defaultES10_S10_EEEEEEEPS9_jSF_S9_S9_SW_EEvT0_T1_T2_T3_T4_T6_E12temp_storage+96];
	and.b16  	%rs323, %rs391, 255;
	setp.eq.s16 	%p278, %rs323, 0;
	setp.eq.s16 	%p279, %rs322, 0;
	min.s64 	%rd393, %rd392, %rd440;
	selp.b16 	%rs324, %rs391, 1, %p279;
	selp.b16 	%rs391, %rs322, %rs324, %p278;
	selp.b64 	%rd394, %rd440, %rd393, %p279;
	selp.b64 	%rd440, %rd392, %rd394, %p278;
$L__BB5_76:
	setp.lt.u32 	%p280, %r44, 193;
	@%p280 bra 	$L__BB5_78;
	ld.shared.u8 	%rs325, [_ZZN3cub18CUB_300001_SM_10006detail6reduce28DeviceReduceSingleTileKernelINS2_10policy_hubIN4cuda3std3__45tupleIJblEEEjN6thrust24THRUST_300001_SM_1000_NS8cuda_cub9__find_if7functorIS9_EEE10Policy1000ENSB_12zip_iteratorINS8_IJNSD_26transform_input_iterator_tIbNSC_6detail35transform_pair_of_input_iterators_tIbNSB_6detail15normal_iteratorINSB_10device_ptrIKfEEEESR_NS7_8equal_toIfEEEENS7_10__not_fn_tINS7_10__identityEEEEENSB_17counting_iteratorIlNSB_11use_defaultES10_S10_EEEEEEEPS9_jSF_S9_S9_SW_EEvT0_T1_T2_T3_T4_T6_E12temp_storage+104];
	ld.shared.u64 	%rd395, [_ZZN3cub18CUB_300001_SM_10006detail6reduce28DeviceReduceSingleTileKernelINS2_10policy_hubIN4cuda3std3__45tupleIJblEEEjN6thrust24THRUST_300001_SM_1000_NS8cuda_cub9__find_if7functorIS9_EEE10Policy1000ENSB_12zip_iteratorINS8_IJNSD_26transform_input_iterator_tIbNSC_6detail35transform_pair_of_input_iterators_tIbNSB_6detail15normal_iteratorINSB_10device_ptrIKfEEEESR_NS7_8equal_toIfEEEENS7_10__not_fn_tINS7_10__identityEEEEENSB_17counting_iteratorIlNSB_11use_defaultES10_S10_EEEEEEEPS9_jSF_S9_S9_SW_EEvT0_T1_T2_T3_T4_T6_E12temp_storage+112];
	and.b16  	%rs326, %rs391, 255;
	setp.eq.s16 	%p281, %rs326, 0;
	setp.eq.s16 	%p282, %rs325, 0;
	min.s64 	%rd396, %rd395, %rd440;
	selp.b16 	%rs327, %rs391, 1, %p282;
	selp.b16 	%rs391, %rs325, %rs327, %p281;
	selp.b64 	%rd397, %rd440, %rd396, %p282;
	selp.b64 	%rd440, %rd395, %rd397, %p281;
$L__BB5_78:
	setp.lt.u32 	%p283, %r44, 225;
	@%p283 bra 	$L__BB5_125;
	ld.shared.u8 	%rs328, [_ZZN3cub18CUB_300001_SM_10006detail6reduce28DeviceReduceSingleTileKernelINS2_10policy_hubIN4cuda3std3__45tupleIJblEEEjN6thrust24THRUST_300001_SM_1000_NS8cuda_cub9__find_if7functorIS9_EEE10Policy1000ENSB_12zip_iteratorINS8_IJNSD_26transform_input_iterator_tIbNSC_6detail35transform_pair_of_input_iterators_tIbNSB_6detail15normal_iteratorINSB_10device_ptrIKfEEEESR_NS7_8equal_toIfEEEENS7_10__not_fn_tINS7_10__identityEEEEENSB_17counting_iteratorIlNSB_11use_defaultES10_S10_EEEEEEEPS9_jSF_S9_S9_SW_EEvT0_T1_T2_T3_T4_T6_E12temp_storage+120];
	ld.shared.u64 	%rd398, [_ZZN3cub18CUB_300001_SM_10006detail6reduce28DeviceReduceSingleTileKernelINS2_10policy_hubIN4cuda3std3__45tupleIJblEEEjN6thrust24THRUST_300001_SM_1000_NS8cuda_cub9__find_if7functorIS9_EEE10Policy1000ENSB_12zip_iteratorINS8_IJNSD_26transform_input_iterator_tIbNSC_6detail35transform_pair_of_input_iterators_tIbNSB_6detail15normal_iteratorINSB_10device_ptrIKfEEEESR_NS7_8equal_toIfEEEENS7_10__not_fn_tINS7_10__identityEEEEENSB_17counting_iteratorIlNSB_11use_defaultES10_S10_EEEEEEEPS9_jSF_S9_S9_SW_EEvT0_T1_T2_T3_T4_T6_E12temp_storage+128];
	and.b16  	%rs329, %rs391, 255;
	setp.eq.s16 	%p284, %rs329, 0;
	setp.eq.s16 	%p285, %rs328, 0;
	min.s64 	%rd399, %rd398, %rd440;
	selp.b16 	%rs330, %rs391, 1, %p285;
	selp.b16 	%rs391, %rs328, %rs330, %p284;
	selp.b64 	%rd400, %rd440, %rd399, %p285;
	selp.b64 	%rd440, %rd398, %rd400, %p284;
	bra.uni 	$L__BB5_125;
$L__BB5_80:
	mov.u32 	%r20, %tid.x;
	cvt.u64.u32 	%rd73, %r20;
	mul.wide.u32 	%rd122, %r20, 4;
	add.s64 	%rd74, %rd2, %rd122;
	add.s64 	%rd75, %rd3, %rd122;
	ld.global.f32 	%f9, [%rd74];
	ld.global.f32 	%f10, [%rd75];
	setp.eq.f32 	%p3, %f9, %f10;
	add.s32 	%r66, %r20, 256;
	cvt.u64.u32 	%rd123, %r66;
	ld.global.f32 	%f11, [%rd74+1024];
	ld.global.f32 	%f13, [%rd75+1024];
	setp.eq.f32 	%p4, %f11, %f13;
	add.s32 	%r67, %r20, 512;
	cvt.u64.u32 	%rd124, %r67;
	add.s64 	%rd125, %rd119, %rd124;
	ld.global.f32 	%f15, [%rd74+2048];
	ld.global.f32 	%f16, [%rd75+2048];
	setp.eq.f32 	%p5, %f15, %f16;
	add.s64 	%rd126, %rd125, 256;
	ld.global.f32 	%f17, [%rd74+3072];
	ld.global.f32 	%f18, [%rd75+3072];
	setp.neu.f32 	%p7, %f17, %f18;
	and.pred  	%p9, %p3, %p4;
	selp.b64 	%rd127, %rd123, %rd73, %p3;
	add.s64 	%rd128, %rd119, %rd127;
	min.s64 	%rd129, %rd125, %rd128;
	and.pred  	%p10, %p9, %p5;
	selp.b64 	%rd130, %rd128, %rd129, %p5;
	selp.b64 	%rd131, %rd125, %rd130, %p9;
	min.s64 	%rd132, %rd126, %rd131;
	not.pred 	%p11, %p10;
	or.pred  	%p12, %p11, %p7;
	selp.u16 	%rs391, 1, 0, %p12;
	selp.b64 	%rd133, %rd132, %rd131, %p7;
	selp.b64 	%rd440, %rd126, %rd133, %p10;
	add.s32 	%r21, %r44, -1024;
	setp.lt.u32 	%p13, %r21, 1024;
	mov.b32 	%r448, 1024;
	@%p13 bra 	$L__BB5_88;
	mov.b32 	%r448, 1024;
$L__BB5_82:
	cvt.u64.u32 	%rd134, %r448;
	add.s64 	%rd135, %rd73, %rd134;
	mul.wide.u32 	%rd136, %r448, 4;
	add.s64 	%rd137, %rd74, %rd136;
	add.s64 	%rd138, %rd75, %rd136;
	add.s64 	%rd78, %rd135, %rd119;
	ld.global.f32 	%f1, [%rd137];
	ld.global.f32 	%f2, [%rd138];
	ld.global.f32 	%f3, [%rd137+1024];
	ld.global.f32 	%f4, [%rd138+1024];
	ld.global.f32 	%f5, [%rd137+2048];
	ld.global.f32 	%f6, [%rd138+2048];
	ld.global.f32 	%f7, [%rd137+3072];
	ld.global.f32 	%f8, [%rd138+3072];
	and.b16  	%rs111, %rs391, 255;
	setp.eq.s16 	%p14, %rs111, 0;
	@%p14 bra 	$L__BB5_85;
	setp.eq.f32 	%p15, %f1, %f2;
	@%p15 bra 	$L__BB5_86;
	min.s64 	%rd440, %rd78, %rd440;
	mov.b16 	%rs391, 1;
	bra.uni 	$L__BB5_86;
$L__BB5_85:
	setp.neu.f32 	%p16, %f1, %f2;
	selp.u16 	%rs391, 1, 0, %p16;
	mov.u64 	%rd440, %rd78;
$L__BB5_86:
	add.s64 	%rd139, %rd78, 256;
	add.s64 	%rd140, %rd78, 512;
	add.s64 	%rd141, %rd78, 768;
	setp.neu.f32 	%p17, %f7, %f8;
	setp.neu.f32 	%p18, %f5, %f6;
	setp.neu.f32 	%p19, %f3, %f4;
	and.b16  	%rs113, %rs391, 255;
	setp.eq.s16 	%p20, %rs113, 0;
	min.s64 	%rd142, %rd139, %rd440;
	selp.b16 	%rs114, 1, %rs391, %p19;
	selp.u16 	%rs115, 1, 0, %p19;
	selp.b16 	%rs116, %rs115, %rs114, %p20;
	and.b16  	%rs117, %rs116, 255;
	selp.b64 	%rd143, %rd142, %rd440, %p19;
	selp.b64 	%rd144, %rd139, %rd143, %p20;
	setp.eq.s16 	%p21, %rs117, 0;
	min.s64 	%rd145, %rd140, %rd144;
	selp.b16 	%rs118, 1, %rs116, %p18;
	selp.u16 	%rs119, 1, 0, %p18;
	selp.b16 	%rs120, %rs119, %rs118, %p21;
	and.b16  	%rs121, %rs120, 255;
	selp.b64 	%rd146, %rd145, %rd144, %p18;
	selp.b64 	%rd147, %rd140, %rd146, %p21;
	setp.eq.s16 	%p22, %rs121, 0;
	min.s64 	%rd148, %rd141, %rd147;
	selp.b16 	%rs122, 1, %rs120, %p17;
	selp.u16 	%rs123, 1, 0, %p17;
	selp.b16 	%rs391, %rs123, %rs122, %p22;
	selp.b64 	%rd149, %rd148, %rd147, %p17;
	selp.b64 	%rd440, %rd141, %rd149, %p22;
	sub.s32 	%r69, %r44, %r448;
	setp.lt.u32 	%p23, %r69, 1024;
	@%p23 bra 	$L__BB5_101;
	add.s32 	%r448, %r448, 1024;
	setp.le.u32 	%p24, %r448, %r21;
	@%p24 bra 	$L__BB5_82;
$L__BB5_88:
	setp.le.u32 	%p25, %r44, %r448;
	sub.s32 	%r70, %r44, %r448;
	setp.ge.s32 	%p26, %r20, %r70;
	or.pred  	%p27, %p25, %p26;
	@%p27 bra 	$L__BB5_101;
	not.b32 	%r72, %r20;
	add.s32 	%r73, %r44, %r72;
	sub.s32 	%r25, %r73, %r448;
	shr.u32 	%r74, %r25, 8;
	add.s32 	%r26, %r74, 1;
	and.b32  	%r27, %r26, 7;
	setp.lt.u32 	%p28, %r25, 1792;
	mov.u32 	%r453, %r20;
	@%p28 bra 	$L__BB5_93;
	or.b32  	%r451, %r20, 1024;
	add.s32 	%r450, %r20, %r448;
	and.b32  	%r75, %r26, 33554424;
	neg.s32 	%r449, %r75;
$L__BB5_91:
	.pragma "nounroll";
	cvt.u64.u32 	%rd151, %r450;
	mul.wide.u32 	%rd152, %r450, 4;
	add.s64 	%rd153, %rd2, %rd152;
	add.s64 	%rd154, %rd3, %rd152;
	add.s64 	%rd155, %rd119, %rd151;
	ld.global.f32 	%f19, [%rd153];
	ld.global.f32 	%f20, [%rd154];
	setp.neu.f32 	%p29, %f19, %f20;
	selp.u16 	%rs125, 1, 0, %p29;
	and.b16  	%rs126, %rs391, 255;
	setp.ne.s16 	%p31, %rs126, 0;
	and.pred  	%p32, %p31, %p29;
	min.s64 	%rd156, %rd155, %rd440;
	setp.eq.s16 	%p33, %rs126, 0;
	selp.b16 	%rs127, %rs125, %rs391, %p33;
	selp.b64 	%rd157, %rd155, %rd440, %p33;
	selp.b16 	%rs128, 1, %rs127, %p32;
	and.b16  	%rs129, %rs128, 255;
	selp.b64 	%rd158, %rd156, %rd157, %p32;
	add.s32 	%r76, %r450, 256;
	cvt.u64.u32 	%rd159, %r76;
	mul.wide.u32 	%rd160, %r76, 4;
	add.s64 	%rd161, %rd2, %rd160;
	add.s64 	%rd162, %rd3, %rd160;
	add.s64 	%rd163, %rd119, %rd159;
	ld.global.f32 	%f21, [%rd161];
	ld.global.f32 	%f22, [%rd162];
	setp.neu.f32 	%p34, %f21, %f22;
	selp.u16 	%rs130, 1, 0, %p34;
	setp.ne.s16 	%p36, %rs129, 0;
	and.pred  	%p37, %p36, %p34;
	min.s64 	%rd164, %rd163, %rd158;
	setp.eq.s16 	%p38, %rs129, 0;
	selp.b16 	%rs131, %rs130, %rs128, %p38;
	selp.b64 	%rd165, %rd163, %rd158, %p38;
	selp.b16 	%rs132, 1, %rs131, %p37;
	and.b16  	%rs133, %rs132, 255;
	selp.b64 	%rd166, %rd164, %rd165, %p37;
	add.s32 	%r77, %r450, 512;
	cvt.u64.u32 	%rd167, %r77;
	mul.wide.u32 	%rd168, %r77, 4;
	add.s64 	%rd169, %rd2, %rd168;
	add.s64 	%rd170, %rd3, %rd168;
	add.s64 	%rd171, %rd119, %rd167;
	ld.global.f32 	%f23, [%rd169];
	ld.global.f32 	%f24, [%rd170];
	setp.neu.f32 	%p39, %f23, %f24;
	selp.u16 	%rs134, 1, 0, %p39;
	setp.ne.s16 	%p41, %rs133, 0;
	and.pred  	%p42, %p41, %p39;
	min.s64 	%rd172, %rd171, %rd166;
	setp.eq.s16 	%p43, %rs133, 0;
	selp.b16 	%rs135, %rs134, %rs132, %p43;
	selp.b64 	%rd173, %rd171, %rd166, %p43;
	selp.b16 	%rs136, 1, %rs135, %p42;
	and.b16  	%rs137, %rs136, 255;
	selp.b64 	%rd174, %rd172, %rd173, %p42;
	add.s32 	%r78, %r450, 768;
	cvt.u64.u32 	%rd175, %r78;
	mul.wide.u32 	%rd176, %r78, 4;
	add.s64 	%rd177, %rd2, %rd176;
	add.s64 	%rd178, %rd3, %rd176;
	add.s64 	%rd179, %rd119, %rd175;
	ld.global.f32 	%f25, [%rd177];
	ld.global.f32 	%f26, [%rd178];
	setp.neu.f32 	%p44, %f25, %f26;
	selp.u16 	%rs138, 1, 0, %p44;
	setp.ne.s16 	%p46, %rs137, 0;
	and.pred  	%p47, %p46, %p44;
	min.s64 	%rd180, %rd179, %rd174;
	setp.eq.s16 	%p48, %rs137, 0;
	selp.b16 	%rs139, %rs138, %rs136, %p48;
	selp.b64 	%rd181, %rd179, %rd174, %p48;
	selp.b16 	%rs140, 1, %rs139, %p47;
	and.b16  	%rs141, %rs140, 255;
	selp.b64 	%rd182, %rd180, %rd181, %p47;
	add.s32 	%r79, %r450, 1024;
	cvt.u64.u32 	%rd183, %r79;
	mul.wide.u32 	%rd184, %r79, 4;
	add.s64 	%rd185, %rd2, %rd184;
	add.s64 	%rd186, %rd3, %rd184;
	add.s64 	%rd187, %rd119, %rd183;
	ld.global.f32 	%f27, [%rd185];
	ld.global.f32 	%f28, [%rd186];
	setp.neu.f32 	%p49, %f27, %f28;
	selp.u16 	%rs142, 1, 0, %p49;
	setp.ne.s16 	%p51, %rs141, 0;
	and.pred  	%p52, %p51, %p49;
	min.s64 	%rd188, %rd187, %rd182;
	setp.eq.s16 	%p53, %rs141, 0;
	selp.b16 	%rs143, %rs142, %rs140, %p53;
	selp.b64 	%rd189, %rd187, %rd182, %p53;
	selp.b16 	%rs144, 1, %rs143, %p52;
	and.b16  	%rs145, %rs144, 255;
	selp.b64 	%rd190, %rd188, %rd189, %p52;
	add.s32 	%r80, %r450, 1280;
	cvt.u64.u32 	%rd191, %r80;
	mul.wide.u32 	%rd192, %r80, 4;
	add.s64 	%rd193, %rd2, %rd192;
	add.s64 	%rd194, %rd3, %rd192;
	add.s64 	%rd195, %rd119, %rd191;
	ld.global.f32 	%f29, [%rd193];
	ld.global.f32 	%f30, [%rd194];
	setp.neu.f32 	%p54, %f29, %f30;
	selp.u16 	%rs146, 1, 0, %p54;
	setp.ne.s16 	%p56, %rs145, 0;
	and.pred  	%p57, %p56, %p54;
	min.s64 	%rd196, %rd195, %rd190;
	setp.eq.s16 	%p58, %rs145, 0;
	selp.b16 	%rs147, %rs146, %rs144, %p58;
	selp.b64 	%rd197, %rd195, %rd190, %p58;
	selp.b16 	%rs148, 1, %rs147, %p57;
	and.b16  	%rs149, %rs148, 255;
	selp.b64 	%rd198, %rd196, %rd197, %p57;
	add.s32 	%r81, %r450, 1536;
	cvt.u64.u32 	%rd199, %r81;
	mul.wide.u32 	%rd200, %r81, 4;
	add.s64 	%rd201, %rd2, %rd200;
	add.s64 	%rd202, %rd3, %rd200;
	add.s64 	%rd203, %rd119, %rd199;
	ld.global.f32 	%f31, [%rd201];
	ld.global.f32 	%f32, [%rd202];
	setp.neu.f32 	%p59, %f31, %f32;
	selp.u16 	%rs150, 1, 0, %p59;
	setp.ne.s16 	%p61, %rs149, 0;
	and.pred  	%p62, %p61, %p59;
	min.s64 	%rd204, %rd203, %rd198;
	setp.eq.s16 	%p63, %rs149, 0;
	selp.b16 	%rs151, %rs150, %rs148, %p63;
	selp.b64 	%rd205, %rd203, %rd198, %p63;
	selp.b16 	%rs152, 1, %rs151, %p62;
	and.b16  	%rs153, %rs152, 255;
	selp.b64 	%rd206, %rd204, %rd205, %p62;
	add.s32 	%r82, %r450, 1792;
	cvt.u64.u32 	%rd207, %r82;
	mul.wide.u32 	%rd208, %r82, 4;
	add.s64 	%rd209, %rd2, %rd208;
	add.s64 	%rd210, %rd3, %rd208;
	add.s64 	%rd211, %rd119, %rd207;
	ld.global.f32 	%f33, [%rd209];
	ld.global.f32 	%f34, [%rd210];
	setp.neu.f32 	%p64, %f33, %f34;
	selp.u16 	%rs154, 1, 0, %p64;
	setp.ne.s16 	%p66, %rs153, 0;
	and.pred  	%p67, %p66, %p64;
	min.s64 	%rd212, %rd211, %rd206;
	setp.eq.s16 	%p68, %rs153, 0;
	selp.b16 	%rs155, %rs154, %rs152, %p68;
	selp.b64 	%rd213, %rd211, %rd206, %p68;
	selp.b16 	%rs391, 1, %rs155, %p67;
	selp.b64 	%rd440, %rd212, %rd213, %p67;
	add.s32 	%r451, %r451, 2048;
	add.s32 	%r450, %r450, 2048;
	add.s32 	%r449, %r449, 8;
	setp.ne.s32 	%p69, %r449, 0;
	@%p69 bra 	$L__BB5_91;
	add.s32 	%r453, %r451, -1024;
$L__BB5_93:
	setp.eq.s32 	%p70, %r27, 0;
	@%p70 bra 	$L__BB5_101;
	setp.lt.u32 	%p71, %r27, 4;
	@%p71 bra 	$L__BB5_96;
	add.s32 	%r83, %r453, %r448;
	cvt.u64.u32 	%rd215, %r83;
	mul.wide.u32 	%rd216, %r83, 4;
	add.s64 	%rd217, %rd2, %rd216;
	add.s64 	%rd218, %rd3, %rd216;
	add.s64 	%rd219, %rd119, %rd215;
	ld.global.f32 	%f35, [%rd217];
	ld.global.f32 	%f36, [%rd218];
	setp.neu.f32 	%p72, %f35, %f36;
	selp.u16 	%rs157, 1, 0, %p72;
	and.b16  	%rs158, %rs391, 255;
	setp.ne.s16 	%p74, %rs158, 0;
	and.pred  	%p75, %p74, %p72;
	min.s64 	%rd220, %rd219, %rd440;
	setp.eq.s16 	%p76, %rs158, 0;
	selp.b16 	%rs159, %rs157, %rs391, %p76;
	selp.b64 	%rd221, %rd219, %rd440, %p76;
	selp.b16 	%rs160, 1, %rs159, %p75;
	and.b16  	%rs161, %rs160, 255;
	selp.b64 	%rd222, %rd220, %rd221, %p75;
	add.s32 	%r84, %r83, 256;
	cvt.u64.u32 	%rd223, %r84;
	mul.wide.u32 	%rd224, %r84, 4;
	add.s64 	%rd225, %rd2, %rd224;
	add.s64 	%rd226, %rd3, %rd224;
	add.s64 	%rd227, %rd119, %rd223;
	ld.global.f32 	%f37, [%rd225];
	ld.global.f32 	%f38, [%rd226];
	setp.neu.f32 	%p77, %f37, %f38;
	selp.u16 	%rs162, 1, 0, %p77;
	setp.ne.s16 	%p79, %rs161, 0;
	and.pred  	%p80, %p79, %p77;
	min.s64 	%rd228, %rd227, %rd222;
	setp.eq.s16 	%p81, %rs161, 0;
	selp.b16 	%rs163, %rs162, %rs160, %p81;
	selp.b64 	%rd229, %rd227, %rd222, %p81;
	selp.b16 	%rs164, 1, %rs163, %p80;
	and.b16  	%rs165, %rs164, 255;
	selp.b64 	%rd230, %rd228, %rd229, %p80;
	add.s32 	%r85, %r83, 512;
	cvt.u64.u32 	%rd231, %r85;
	mul.wide.u32 	%rd232, %r85, 4;
	add.s64 	%rd233, %rd2, %rd232;
	add.s64 	%rd234, %rd3, %rd232;
	add.s64 	%rd235, %rd119, %rd231;
	ld.global.f32 	%f39, [%rd233];
	ld.global.f32 	%f40, [%rd234];
	setp.neu.f32 	%p82, %f39, %f40;
	selp.u16 	%rs166, 1, 0, %p82;
	setp.ne.s16 	%p84, %rs165, 0;
	and.pred  	%p85, %p84, %p82;
	min.s64 	%rd236, %rd235, %rd230;
	setp.eq.s16 	%p86, %rs165, 0;
	selp.b16 	%rs167, %rs166, %rs164, %p86;
	selp.b64 	%rd237, %rd235, %rd230, %p86;
	selp.b16 	%rs168, 1, %rs167, %p85;
	and.b16  	%rs169, %rs168, 255;
	selp.b64 	%rd238, %rd236, %rd237, %p85;
	add.s32 	%r86, %r83, 768;
	cvt.u64.u32 	%rd239, %r86;
	mul.wide.u32 	%rd240, %r86, 4;
	add.s64 	%rd241, %rd2, %rd240;
	add.s64 	%rd242, %rd3, %rd240;
	add.s64 	%rd243, %rd119, %rd239;
	ld.global.f32 	%f41, [%rd241];
	ld.global.f32 	%f42, [%rd242];
	setp.neu.f32 	%p87, %f41, %f42;
	selp.u16 	%rs170, 1, 0, %p87;
	setp.ne.s16 	%p89, %rs169, 0;
	and.pred  	%p90, %p89, %p87;
	min.s64 	%rd244, %rd243, %rd238;
	setp.eq.s16 	%p91, %rs169, 0;
	selp.b16 	%rs171, %rs170, %rs168, %p91;
	selp.b64 	%rd245, %rd243, %rd238, %p91;
	selp.b16 	%rs391, 1, %rs171, %p90;
	selp.b64 	%rd440, %rd244, %rd245, %p90;
	add.s32 	%r453, %r453, 1024;
$L__BB5_96:
	and.b32  	%r87, %r26, 3;
	setp.eq.s32 	%p92, %r87, 0;
	@%p92 bra 	$L__BB5_101;
	setp.eq.s32 	%p93, %r87, 1;
	@%p93 bra 	$L__BB5_99;
	add.s32 	%r88, %r453, %r448;
	cvt.u64.u32 	%rd247, %r88;
	mul.wide.u32 	%rd248, %r88, 4;
	add.s64 	%rd249, %rd2, %rd248;
	add.s64 	%rd250, %rd3, %rd248;
	add.s64 	%rd251, %rd119, %rd247;
	ld.global.f32 	%f43, [%rd249];
	ld.global.f32 	%f44, [%rd250];
	setp.neu.f32 	%p94, %f43, %f44;
	selp.u16 	%rs173, 1, 0, %p94;
	and.b16  	%rs174, %rs391, 255;
	setp.ne.s16 	%p96, %rs174, 0;
	and.pred  	%p97, %p96, %p94;
	min.s64 	%rd252, %rd251, %rd440;
	setp.eq.s16 	%p98, %rs174, 0;
	selp.b16 	%rs175, %rs173, %rs391, %p98;
	selp.b64 	%rd253, %rd251, %rd440, %p98;
	selp.b16 	%rs176, 1, %rs175, %p97;
	and.b16  	%rs177, %rs176, 255;
	selp.b64 	%rd254, %rd252, %rd253, %p97;
	add.s32 	%r89, %r88, 256;
	cvt.u64.u32 	%rd255, %r89;
	mul.wide.u32 	%rd256, %r89, 4;
	add.s64 	%rd257, %rd2, %rd256;
	add.s64 	%rd258, %rd3, %rd256;
	add.s64 	%rd259, %rd119, %rd255;
	ld.global.f32 	%f45, [%rd257];
	ld.global.f32 	%f46, [%rd258];
	setp.neu.f32 	%p99, %f45, %f46;
	selp.u16 	%rs178, 1, 0, %p99;
	setp.ne.s16 	%p101, %rs177, 0;
	and.pred  	%p102, %p101, %p99;
	min.s64 	%rd260, %rd259, %rd254;
	setp.eq.s16 	%p103, %rs177, 0;
	selp.b16 	%rs179, %rs178, %rs176, %p103;
	selp.b64 	%rd261, %rd259, %rd254, %p103;
	selp.b16 	%rs391, 1, %rs179, %p102;
	selp.b64 	%rd440, %rd260, %rd261, %p102;
	add.s32 	%r453, %r453, 512;
$L__BB5_99:
	and.b32  	%r90, %r25, 256;
	setp.ne.s32 	%p104, %r90, 0;
	@%p104 bra 	$L__BB5_101;
	add.s32 	%r91, %r453, %r448;
	cvt.u64.u32 	%rd262, %r91;
	mul.wide.u32 	%rd263, %r91, 4;
	add.s64 	%rd264, %rd2, %rd263;
	add.s64 	%rd265, %rd3, %rd263;
	add.s64 	%rd266, %rd119, %rd262;
	ld.global.f32 	%f47, [%rd264];
	ld.global.f32 	%f48, [%rd265];
	setp.neu.f32 	%p105, %f47, %f48;
	selp.u16 	%rs180, 1, 0, %p105;
	and.b16  	%rs181, %rs391, 255;
	setp.ne.s16 	%p107, %rs181, 0;
	and.pred  	%p108, %p107, %p105;
	min.s64 	%rd267, %rd266, %rd440;
	setp.eq.s16 	%p109, %rs181, 0;
	selp.b16 	%rs182, %rs180, %rs391, %p109;
	selp.b64 	%rd268, %rd266, %rd440, %p109;
	selp.b16 	%rs391, 1, %rs182, %p108;
	selp.b64 	%rd440, %rd267, %rd268, %p108;
$L__BB5_101:
	// begin inline asm
	mov.u32 %r92, %laneid;
	// end inline asm
	cvt.u32.u16 	%r113, %rs391;
	and.b32  	%r94, %r113, 255;
	mov.b32 	%r110, 1;
	mov.b32 	%r111, 31;
	mov.b32 	%r112, -1;
	// begin inline asm
	shfl.sync.down.b32 %r93, %r94, %r110, %r111, %r112;
	// end inline asm
	// begin inline asm
	shfl.sync.down.b32 %r98, %r99, %r110, %r111, %r112;
	// end inline asm
	mov.b64 	{%r104, %r109}, %rd440;
	// begin inline asm
	shfl.sync.down.b32 %r103, %r104, %r110, %r111, %r112;
	// end inline asm
	// begin inline asm
	shfl.sync.down.b32 %r108, %r109, %r110, %r111, %r112;
	// end inline asm
	mov.b64 	%rd95, {%r103, %r108};
	cvt.u16.u32 	%rs77, %r93;
	setp.gt.s32 	%p110, %r92, 30;
	@%p110 bra 	$L__BB5_105;
	and.b16  	%rs183, %rs391, 255;
	setp.eq.s16 	%p111, %rs183, 0;
	and.b16  	%rs184, %rs77, 255;
	setp.eq.s16 	%p112, %rs184, 0;
	or.pred  	%p113, %p111, %p112;
	@%p113 bra 	$L__BB5_104;
	min.s64 	%rd440, %rd95, %rd440;
	mov.b16 	%rs391, 1;
	bra.uni 	$L__BB5_105;
$L__BB5_104:
	setp.eq.s16 	%p114, %rs183, 0;
	selp.b16 	%rs391, %rs77, %rs391, %p114;
	selp.b64 	%rd440, %rd95, %rd440, %p114;
$L__BB5_105:
	cvt.u32.u16 	%r134, %rs391;
	and.b32  	%r115, %r134, 255;
	mov.b32 	%r131, 2;
	mov.b32 	%r132, 31;
	mov.b32 	%r133, -1;
	// begin inline asm
	shfl.sync.down.b32 %r114, %r115, %r131, %r132, %r133;
	// end inline asm
	// begin inline asm
	shfl.sync.down.b32 %r119, %r120, %r131, %r132, %r133;
	// end inline asm
	mov.b64 	{%r125, %r130}, %rd440;
	// begin inline asm
	shfl.sync.down.b32 %r124, %r125, %r131, %r132, %r133;
	// end inline asm
	// begin inline asm
	shfl.sync.down.b32 %r129, %r130, %r131, %r132, %r133;
	// end inline asm
	mov.b64 	%rd99, {%r124, %r129};
	cvt.u16.u32 	%rs80, %r114;
	setp.gt.s32 	%p115, %r92, 29;
	@%p115 bra 	$L__BB5_109;
	and.b16  	%rs187, %rs391, 255;
	setp.eq.s16 	%p116, %rs187, 0;
	and.b16  	%rs188, %rs80, 255;
	setp.eq.s16 	%p117, %rs188, 0;
	or.pred  	%p118, %p116, %p117;
	@%p118 bra 	$L__BB5_108;
	min.s64 	%rd440, %rd99, %rd440;
	mov.b16 	%rs391, 1;
	bra.uni 	$L__BB5_109;
$L__BB5_108:
	setp.eq.s16 	%p119, %rs187, 0;
	selp.b16 	%rs391, %rs80, %rs391, %p119;
	selp.b64 	%rd440, %rd99, %rd440, %p119;
$L__BB5_109:
	cvt.u32.u16 	%r155, %rs391;
	and.b32  	%r136, %r155, 255;
	mov.b32 	%r152, 4;
	mov.b32 	%r153, 31;
	mov.b32 	%r154, -1;
	// begin inline asm
	shfl.sync.down.b32 %r135, %r136, %r152, %r153, %r154;
	// end inline asm
	// begin inline asm
	shfl.sync.down.b32 %r140, %r141, %r152, %r153, %r154;
	// end inline asm
	mov.b64 	{%r146, %r151}, %rd440;
	// begin inline asm
	shfl.sync.down.b32 %r145, %r146, %r152, %r153, %r154;
	// end inline asm
	// begin inline asm
	shfl.sync.down.b32 %r150, %r151, %r152, %r153, %r154;
	// end inline asm
	mov.b64 	%rd103, {%r145, %r150};
	cvt.u16.u32 	%rs83, %r135;
	setp.gt.s32 	%p120, %r92, 27;
	@%p120 bra 	$L__BB5_113;
	and.b16  	%rs191, %rs391, 255;
	setp.eq.s16 	%p121, %rs191, 0;
	and.b16  	%rs192, %rs83, 255;
	setp.eq.s16 	%p122, %rs192, 0;
	or.pred  	%p123, %p121, %p122;
	@%p123 bra 	$L__BB5_112;
	min.s64 	%rd440, %rd103, %rd440;
	mov.b16 	%rs391, 1;
	bra.uni 	$L__BB5_113;
$L__BB5_112:
	setp.eq.s16 	%p124, %rs191, 0;
	selp.b16 	%rs391, %rs83, %rs391, %p124;
	selp.b64 	%rd440, %rd103, %rd440, %p124;
$L__BB5_113:
	cvt.u32.u16 	%r176, %rs391;
	and.b32  	%r157, %r176, 255;
	mov.b32 	%r173, 8;
	mov.b32 	%r174, 31;
	mov.b32 	%r175, -1;
	// begin inline asm
	shfl.sync.down.b32 %r156, %r157, %r173, %r174, %r175;
	// end inline asm
	// begin inline asm
	shfl.sync.down.b32 %r161, %r162, %r173, %r174, %r175;
	// end inline asm
	mov.b64 	{%r167, %r172}, %rd440;
	// begin inline asm
	shfl.sync.down.b32 %r166, %r167, %r173, %r174, %r175;
	// end inline asm
	// begin inline asm
	shfl.sync.down.b32 %r171, %r172, %r173, %r174, %r175;
	// end inline asm
	mov.b64 	%rd107, {%r166, %r171};
	cvt.u16.u32 	%rs86, %r156;
	setp.gt.s32 	%p125, %r92, 23;
	@%p125 bra 	$L__BB5_117;
	and.b16  	%rs195, %rs391, 255;
	setp.eq.s16 	%p126, %rs195, 0;
	and.b16  	%rs196, %rs86, 255;
	setp.eq.s16 	%p127, %rs196, 0;
	or.pred  	%p128, %p126, %p127;
	@%p128 bra 	$L__BB5_116;
	min.s64 	%rd440, %rd107, %rd440;
	mov.b16 	%rs391, 1;
	bra.uni 	$L__BB5_117;
$L__BB5_116:
	setp.eq.s16 	%p129, %rs195, 0;
	selp.b16 	%rs391, %rs86, %rs391, %p129;
	selp.b64 	%rd440, %rd107, %rd440, %p129;
$L__BB5_117:
	cvt.u32.u16 	%r197, %rs391;
	and.b32  	%r178, %r197, 255;
	mov.b32 	%r194, 16;
	mov.b32 	%r195, 31;
	mov.b32 	%r196, -1;
	// begin inline asm
	shfl.sync.down.b32 %r177, %r178, %r194, %r195, %r196;
	// end inline asm
	// begin inline asm
	shfl.sync.down.b32 %r182, %r183, %r194, %r195, %r196;
	// end inline asm
	mov.b64 	{%r188, %r193}, %rd440;
	// begin inline asm
	shfl.sync.down.b32 %r187, %r188, %r194, %r195, %r196;
	// end inline asm
	// begin inline asm
	shfl.sync.down.b32 %r192, %r193, %r194, %r195, %r196;
	// end inline asm
	mov.b64 	%rd111, {%r187, %r192};
	cvt.u16.u32 	%rs89, %r177;
	setp.gt.s32 	%p130, %r92, 15;
	@%p130 bra 	$L__BB5_121;
	and.b16  	%rs199, %rs391, 255;
	setp.eq.s16 	%p131, %rs199, 0;
	and.b16  	%rs200, %rs89, 255;
	setp.eq.s16 	%p132, %rs200, 0;
	or.pred  	%p133, %p131, %p132;
	@%p133 bra 	$L__BB5_120;
	min.s64 	%rd440, %rd111, %rd440;
	mov.b16 	%rs391, 1;
	bra.uni 	$L__BB5_121;
$L__BB5_120:
	setp.eq.s16 	%p134, %rs199, 0;
	selp.b16 	%rs391, %rs89, %rs391, %p134;
	selp.b64 	%rd440, %rd111, %rd440, %p134;
$L__BB5_121:
	setp.ne.s32 	%p135, %r92, 0;
	@%p135 bra 	$L__BB5_123;
	shr.u32 	%r198, %r20, 1;
	and.b32  	%r199, %r198, 496;
	mov.u32 	%r200, _ZZN3cub18CUB_300001_SM_10006detail6reduce28DeviceReduceSingleTileKernelINS2_10policy_hubIN4cuda3std3__45tupleIJblEEEjN6thrust24THRUST_300001_SM_1000_NS8cuda_cub9__find_if7functorIS9_EEE10Policy1000ENSB_12zip_iteratorINS8_IJNSD_26transform_input_iterator_tIbNSC_6detail35transform_pair_of_input_iterators_tIbNSB_6detail15normal_iteratorINSB_10device_ptrIKfEEEESR_NS7_8equal_toIfEEEENS7_10__not_fn_tINS7_10__identityEEEEENSB_17counting_iteratorIlNSB_11use_defaultES10_S10_EEEEEEEPS9_jSF_S9_S9_SW_EEvT0_T1_T2_T3_T4_T6_E12temp_storage;
	add.s32 	%r201, %r200, %r199;
	st.shared.u8 	[%r201+8], %rs391;
	st.shared.u64 	[%r201+16], %rd440;
$L__BB5_123:
	bar.sync 	0;
	setp.ne.s32 	%p136, %r20, 0;
	@%p136 bra 	$L__BB5_125;
	ld.shared.u8 	%rs203, [_ZZN3cub18CUB_300001_SM_10006detail6reduce28DeviceReduceSingleTileKernelINS2_10policy_hubIN4cuda3std3__45tupleIJblEEEjN6thrust24THRUST_300001_SM_1000_NS8cuda_cub9__find_if7functorIS9_EEE10Policy1000ENSB_12zip_iteratorINS8_IJNSD_26transform_input_iterator_tIbNSC_6detail35transform_pair_of_input_iterators_tIbNSB_6detail15normal_iteratorINSB_10device_ptrIKfEEEESR_NS7_8equal_toIfEEEENS7_10__not_fn_tINS7_10__identityEEEEENSB_17counting_iteratorIlNSB_11use_defaultES10_S10_EEEEEEEPS9_jSF_S9_S9_SW_EEvT0_T1_T2_T3_T4_T6_E12temp_storage+24];
	ld.shared.u64 	%rd269, [_ZZN3cub18CUB_300001_SM_10006detail6reduce28DeviceReduceSingleTileKernelINS2_10policy_hubIN4cuda3std3__45tupleIJblEEEjN6thrust24THRUST_300001_SM_1000_NS8cuda_cub9__find_if7functorIS9_EEE10Policy1000ENSB_12zip_iteratorINS8_IJNSD_26transform_input_iterator_tIbNSC_6detail35transform_pair_of_input_iterators_tIbNSB_6detail15normal_iteratorINSB_10device_ptrIKfEEEESR_NS7_8equal_toIfEEEENS7_10__not_fn_tINS7_10__identityEEEEENSB_17counting_iteratorIlNSB_11use_defaultES10_S10_EEEEEEEPS9_jSF_S9_S9_SW_EEvT0_T1_T2_T3_T4_T6_E12temp_storage+32];
	and.b16  	%rs204, %rs391, 255;
	setp.eq.s16 	%p137, %rs204, 0;
	setp.eq.s16 	%p138, %rs203, 0;
	min.s64 	%rd270, %rd269, %rd440;
	selp.b16 	%rs205, %rs391, 1, %p138;
	selp.b16 	%rs206, %rs203, %rs205, %p137;
	and.b16  	%rs207, %rs206, 255;
	selp.b64 	%rd271, %rd440, %rd270, %p138;
	selp.b64 	%rd272, %rd269, %rd271, %p137;
	ld.shared.u8 	%rs208, [_ZZN3cub18CUB_300001_SM_10006detail6reduce28DeviceReduceSingleTileKernelINS2_10policy_hubIN4cuda3std3__45tupleIJblEEEjN6thrust24THRUST_300001_SM_1000_NS8cuda_cub9__find_if7functorIS9_EEE10Policy1000ENSB_12zip_iteratorINS8_IJNSD_26transform_input_iterator_tIbNSC_6detail35transform_pair_of_input_iterators_tIbNSB_6detail15normal_iteratorINSB_10device_ptrIKfEEEESR_NS7_8equal_toIfEEEENS7_10__not_fn_tINS7_10__identityEEEEENSB_17counting_iteratorIlNSB_11use_defaultES10_S10_EEEEEEEPS9_jSF_S9_S9_SW_EEvT0_T1_T2_T3_T4_T6_E12temp_storage+40];
	ld.shared.u64 	%rd273, [_ZZN3cub18CUB_300001_SM_10006detail6reduce28DeviceReduceSingleTileKernelINS2_10policy_hubIN4cuda3std3__45tupleIJblEEEjN6thrust24THRUST_300001_SM_1000_NS8cuda_cub9__find_if7functorIS9_EEE10Policy1000ENSB_12zip_iteratorINS8_IJNSD_26transform_input_iterator_tIbNSC_6detail35transform_pair_of_input_iterators_tIbNSB_6detail15normal_iteratorINSB_10device_ptrIKfEEEESR_NS7_8equal_toIfEEEENS7_10__not_fn_tINS7_10__identityEEEEENSB_17counting_iteratorIlNSB_11use_defaultES10_S10_EEEEEEEPS9_jSF_S9_S9_SW_EEvT0_T1_T2_T3_T4_T6_E12temp_storage+48];
	setp.eq.s16 	%p139, %rs207, 0;
	setp.eq.s16 	%p140, %rs208, 0;
	min.s64 	%rd274, %rd273, %rd272;
	selp.b16 	%rs209, %rs206, 1, %p140;
	selp.b16 	%rs210, %rs208, %rs209, %p139;
	and.b16  	%rs211, %rs210, 255;
	selp.b64 	%rd275, %rd272, %rd274, %p140;
	selp.b64 	%rd276, %rd273, %rd275, %p139;
	ld.shared.u8 	%rs212, [_ZZN3cub18CUB_300001_SM_10006detail6reduce28DeviceReduceSingleTileKernelINS2_10policy_hubIN4cuda3std3__45tupleIJblEEEjN6thrust24THRUST_300001_SM_1000_NS8cuda_cub9__find_if7functorIS9_EEE10Policy1000ENSB_12zip_iteratorINS8_IJNSD_26transform_input_iterator_tIbNSC_6detail35transform_pair_of_input_iterators_tIbNSB_6detail15normal_iteratorINSB_10device_ptrIKfEEEESR_NS7_8equal_toIfEEEENS7_10__not_fn_tINS7_10__identityEEEEENSB_17counting_iteratorIlNSB_11use_defaultES10_S10_EEEEEEEPS9_jSF_S9_S9_SW_EEvT0_T1_T2_T3_T4_T6_E12temp_storage+56];
	ld.shared.u64 	%rd277, [_ZZN3cub18CUB_300001_SM_10006detail6reduce28DeviceReduceSingleTileKernelINS2_10policy_hubIN4cuda3std3__45tupleIJblEEEjN6thrust24THRUST_300001_SM_1000_NS8cuda_cub9__find_if7functorIS9_EEE10Policy1000ENSB_12zip_iteratorINS8_IJNSD_26transform_input_iterator_tIbNSC_6detail35transform_pair_of_input_iterators_tIbNSB_6detail15normal_iteratorINSB_10device_ptrIKfEEEESR_NS7_8equal_toIfEEEENS7_10__not_fn_tINS7_10__identityEEEEENSB_17counting_iteratorIlNSB_11use_defaultES10_S10_EEEEEEEPS9_jSF_S9_S9_SW_EEvT0_T1_T2_T3_T4_T6_E12temp_storage+64];
	setp.eq.s16 	%p141, %rs211, 0;
	setp.eq.s16 	%p142, %rs212, 0;
	min.s64 	%rd278, %rd277, %rd276;
	selp.b16 	%rs213, %rs210, 1, %p142;
	selp.b16 	%rs214, %rs212, %rs213, %p141;
	and.b16  	%rs215, %rs214, 255;
	selp.b64 	%rd279, %rd276, %rd278, %p142;
	selp.b64 	%rd280, %rd277, %rd279, %p141;
	ld.shared.u8 	%rs216, [_ZZN3cub18CUB_300001_SM_10006detail6reduce28DeviceReduceSingleTileKernelINS2_10policy_hubIN4cuda3std3__45tupleIJblEEEjN6thrust24THRUST_300001_SM_1000_NS8cuda_cub9__find_if7functorIS9_EEE10Policy1000ENSB_12zip_iteratorINS8_IJNSD_26transform_input_iterator_tIbNSC_6detail35transform_pair_of_input_iterators_tIbNSB_6detail15normal_iteratorINSB_10device_ptrIKfEEEESR_NS7_8equal_toIfEEEENS7_10__not_fn_tINS7_10__identityEEEEENSB_17counting_iteratorIlNSB_11use_defaultES10_S10_EEEEEEEPS9_jSF_S9_S9_SW_EEvT0_T1_T2_T3_T4_T6_E12temp_storage+72];
	ld.shared.u64 	%rd281, [_ZZN3cub18CUB_300001_SM_10006detail6reduce28DeviceReduceSingleTileKernelINS2_10policy_hubIN4cuda3std3__45tupleIJblEEEjN6thrust24THRUST_300001_SM_1000_NS8cuda_cub9__find_if7functorIS9_EEE10Policy1000ENSB_12zip_iteratorINS8_IJNSD_26transform_input_iterator_tIbNSC_6detail35transform_pair_of_input_iterators_tIbNSB_6detail15normal_iteratorINSB_10device_ptrIKfEEEESR_NS7_8equal_toIfEEEENS7_10__not_fn_tINS7_10__identityEEEEENSB_17counting_iteratorIlNSB_11use_defaultES10_S10_EEEEEEEPS9_jSF_S9_S9_SW_EEvT0_T1_T2_T3_T4_T6_E12temp_storage+80];
	setp.eq.s16 	%p143, %rs215, 0;
	setp.eq.s16 	%p144, %rs216, 0;
	min.s64 	%rd282, %rd281, %rd280;
	selp.b16 	%rs217, %rs214, 1, %p144;
	selp.b16 	%rs218, %rs216, %rs217, %p143;
	and.b16  	%rs219, %rs218, 255;
	selp.b64 	%rd283, %rd280, %rd282, %p144;
	selp.b64 	%rd284, %rd281, %rd283, %p143;
	ld.shared.u8 	%rs220, [_ZZN3cub18CUB_300001_SM_10006detail6reduce28DeviceReduceSingleTileKernelINS2_10policy_hubIN4cuda3std3__45tupleIJblEEEjN6thrust24THRUST_300001_SM_1000_NS8cuda_cub9__find_if7functorIS9_EEE10Policy1000ENSB_12zip_iteratorINS8_IJNSD_26transform_input_iterator_tIbNSC_6detail35transform_pair_of_input_iterators_tIbNSB_6detail15normal_iteratorINSB_10device_ptrIKfEEEESR_NS7_8equal_toIfEEEENS7_10__not_fn_tINS7_10__identityEEEEENSB_17counting_iteratorIlNSB_11use_defaultES10_S10_EEEEEEEPS9_jSF_S9_S9_SW_EEvT0_T1_T2_T3_T4_T6_E12temp_storage+88];
	ld.shared.u64 	%rd285, [_ZZN3cub18CUB_300001_SM_10006detail6reduce28DeviceReduceSingleTileKernelINS2_10policy_hubIN4cuda3std3__45tupleIJblEEEjN6thrust24THRUST_300001_SM_1000_NS8cuda_cub9__find_if7functorIS9_EEE10Policy1000ENSB_12zip_iteratorINS8_IJNSD_26transform_input_iterator_tIbNSC_6detail35transform_pair_of_input_iterators_tIbNSB_6detail15normal_iteratorINSB_10device_ptrIKfEEEESR_NS7_8equal_toIfEEEENS7_10__not_fn_tINS7_10__identityEEEEENSB_17counting_iteratorIlNSB_11use_defaultES10_S10_EEEEEEEPS9_jSF_S9_S9_SW_EEvT0_T1_T2_T3_T4_T6_E12temp_storage+96];
	setp.eq.s16 	%p145, %rs219, 0;
	setp.eq.s16 	%p146, %rs220, 0;
	min.s64 	%rd286, %rd285, %rd284;
	selp.b16 	%rs221, %rs218, 1, %p146;
	selp.b16 	%rs222, %rs220, %rs221, %p145;
	and.b16  	%rs223, %rs222, 255;
	selp.b64 	%rd287, %rd284, %rd286, %p146;
	selp.b64 	%rd288, %rd285, %rd287, %p145;
	ld.shared.u8 	%rs224, [_ZZN3cub18CUB_300001_SM_10006detail6reduce28DeviceReduceSingleTileKernelINS2_10policy_hubIN4cuda3std3__45tupleIJblEEEjN6thrust24THRUST_300001_SM_1000_NS8cuda_cub9__find_if7functorIS9_EEE10Policy1000ENSB_12zip_iteratorINS8_IJNSD_26transform_input_iterator_tIbNSC_6detail35transform_pair_of_input_iterators_tIbNSB_6detail15normal_iteratorINSB_10device_ptrIKfEEEESR_NS7_8equal_toIfEEEENS7_10__not_fn_tINS7_10__identityEEEEENSB_17counting_iteratorIlNSB_11use_defaultES10_S10_EEEEEEEPS9_jSF_S9_S9_SW_EEvT0_T1_T2_T3_T4_T6_E12temp_storage+104];
	ld.shared.u64 	%rd289, [_ZZN3cub18CUB_300001_SM_10006detail6reduce28DeviceReduceSingleTileKernelINS2_10policy_hubIN4cuda3std3__45tupleIJblEEEjN6thrust24THRUST_300001_SM_1000_NS8cuda_cub9__find_if7functorIS9_EEE10Policy1000ENSB_12zip_iteratorINS8_IJNSD_26transform_input_iterator_tIbNSC_6detail35transform_pair_of_input_iterators_tIbNSB_6detail15normal_iteratorINSB_10device_ptrIKfEEEESR_NS7_8equal_toIfEEEENS7_10__not_fn_tINS7_10__identityEEEEENSB_17counting_iteratorIlNSB_11use_defaultES10_S10_EEEEEEEPS9_jSF_S9_S9_SW_EEvT0_T1_T2_T3_T4_T6_E12temp_storage+112];
	setp.eq.s16 	%p147, %rs223, 0;
	setp.eq.s16 	%p148, %rs224, 0;
	min.s64 	%rd290, %rd289, %rd288;
	selp.b16 	%rs225, %rs222, 1, %p148;
	selp.b16 	%rs226, %rs224, %rs225, %p147;
	and.b16  	%rs227, %rs226, 255;
	selp.b64 	%rd291, %rd288, %rd290, %p148;
	selp.b64 	%rd292, %rd289, %rd291, %p147;
	ld.shared.u8 	%rs228, [_ZZN3cub18CUB_300001_SM_10006detail6reduce28DeviceReduceSingleTileKernelINS2_10policy_hubIN4cuda3std3__45tupleIJblEEEjN6thrust24THRUST_300001_SM_1000_NS8cuda_cub9__find_if7functorIS9_EEE10Policy1000ENSB_12zip_iteratorINS8_IJNSD_26transform_input_iterator_tIbNSC_6detail35transform_pair_of_input_iterators_tIbNSB_6detail15normal_iteratorINSB_10device_ptrIKfEEEESR_NS7_8equal_toIfEEEENS7_10__not_fn_tINS7_10__identityEEEEENSB_17counting_iteratorIlNSB_11use_defaultES10_S10_EEEEEEEPS9_jSF_S9_S9_SW_EEvT0_T1_T2_T3_T4_T6_E12temp_storage+120];
	ld.shared.u64 	%rd293, [_ZZN3cub18CUB_300001_SM_10006detail6reduce28DeviceReduceSingleTileKernelINS2_10policy_hubIN4cuda3std3__45tupleIJblEEEjN6thrust24THRUST_300001_SM_1000_NS8cuda_cub9__find_if7functorIS9_EEE10Policy1000ENSB_12zip_iteratorINS8_IJNSD_26transform_input_iterator_tIbNSC_6detail35transform_pair_of_input_iterators_tIbNSB_6detail15normal_iteratorINSB_10device_ptrIKfEEEESR_NS7_8equal_toIfEEEENS7_10__not_fn_tINS7_10__identityEEEEENSB_17counting_iteratorIlNSB_11use_defaultES10_S10_EEEEEEEPS9_jSF_S9_S9_SW_EEvT0_T1_T2_T3_T4_T6_E12temp_storage+128];
	setp.eq.s16 	%p149, %rs227, 0;
	setp.eq.s16 	%p150, %rs228, 0;
	min.s64 	%rd294, %rd293, %rd292;
	selp.b16 	%rs229, %rs226, 1, %p150;
	selp.b16 	%rs391, %rs228, %rs229, %p149;
	selp.b64 	%rd295, %rd292, %rd294, %p150;
	selp.b64 	%rd440, %rd293, %rd295, %p149;
$L__BB5_125:
	mov.u32 	%r439, %tid.x;
	setp.ne.s32 	%p327, %r439, 0;
	@%p327 bra 	$L__BB5_127;
	setp.eq.s16 	%p328, %rs110, 0;
	and.b16  	%rs379, %rs391, 255;
	setp.eq.s16 	%p329, %rs379, 0;
	min.s64 	%rd428, %rd440, %rd120;
	selp.b16 	%rs380, %rs110, 1, %p329;
	selp.b16 	%rs381, %rs391, %rs380, %p328;
	selp.b64 	%rd429, %rd120, %rd428, %p329;
	selp.b64 	%rd430, %rd440, %rd429, %p328;
	st.global.u8 	[%rd1], %rs381;
	st.global.u64 	[%rd1+8], %rd430;
$L__BB5_127:
	ret;

}
	// .globl	_ZN3cub18CUB_300001_SM_10006detail6reduce18DeviceReduceKernelINS2_10policy_hubIN4cuda3std3__45tupleIJblEEEjN6thrust24THRUST_300001_SM_1000_NS8cuda_cub9__find_if7functorIS9_EEE10Policy1000ENSB_12zip_iteratorINS8_IJNSD_26transform_input_iterator_tIbNSC_6detail35transform_pair_of_input_iterators_tIbNSB_6detail15normal_iteratorINSB_10device_ptrIKfEEEESR_NS7_8equal_toIfEEEENS7_10__not_fn_tINS7_10__identityEEEEENSB_17counting_iteratorIlNSB_11use_defaultES10_S10_EEEEEEEjSF_S9_SW_EEvT0_PT3_T1_NS0_13GridEvenShareIS17_EET2_T4_
.visible .entry _ZN3cub18CUB_300001_SM_10006detail6reduce18DeviceReduceKernelINS2_10policy_hubIN4cuda3std3__45tupleIJblEEEjN6thrust24THRUST_300001_SM_1000_NS8cuda_cub9__find_if7functorIS9_EEE10Policy1000ENSB_12zip_iteratorINS8_IJNSD_26transform_input_iterator_tIbNSC_6detail35transform_pair_of_input_iterators_tIbNSB_6detail15normal_iteratorINSB_10device_ptrIKfEEEESR_NS7_8equal_toIfEEEENS7_10__not_fn_tINS7_10__identityEEEEENSB_17counting_iteratorIlNSB_11use_defaultES10_S10_EEEEEEEjSF_S9_SW_EEvT0_PT3_T1_NS0_13GridEvenShareIS17_EET2_T4_(
	.param .align 8 .b8 _ZN3cub18CUB_300001_SM_10006detail6reduce18DeviceReduceKernelINS2_10policy_hubIN4cuda3std3__45tupleIJblEEEjN6thrust24THRUST_300001_SM_1000_NS8cuda_cub9__find_if7functorIS9_EEE10Policy1000ENSB_12zip_iteratorINS8_IJNSD_26transform_input_iterator_tIbNSC_6detail35transform_pair_of_input_iterators_tIbNSB_6detail15normal_iteratorINSB_10device_ptrIKfEEEESR_NS7_8equal_toIfEEEENS7_10__not_fn_tINS7_10__identityEEEEENSB_17counting_iteratorIlNSB_11use_defaultES10_S10_EEEEEEEjSF_S9_SW_EEvT0_PT3_T1_NS0_13GridEvenShareIS17_EET2_T4__param_0[40],
	.param .u64 .ptr .align 1 _ZN3cub18CUB_300001_SM_10006detail6reduce18DeviceReduceKernelINS2_10policy_hubIN4cuda3std3__45tupleIJblEEEjN6thrust24THRUST_300001_SM_1000_NS8cuda_cub9__find_if7functorIS9_EEE10Policy1000ENSB_12zip_iteratorINS8_IJNSD_26transform_input_iterator_tIbNSC_6detail35transform_pair_of_input_iterators_tIbNSB_6detail15normal_iteratorINSB_10device_ptrIKfEEEESR_NS7_8equal_toIfEEEENS7_10__not_fn_tINS7_10__identityEEEEENSB_17counting_iteratorIlNSB_11use_defaultES10_S10_EEEEEEEjSF_S9_SW_EEvT0_PT3_T1_NS0_13GridEvenShareIS17_EET2_T4__param_1,
	.param .u32 _ZN3cub18CUB_300001_SM_10006detail6reduce18DeviceReduceKernelINS2_10policy_hubIN4cuda3std3__45tupleIJblEEEjN6thrust24THRUST_300001_SM_1000_NS8cuda_cub9__find_if7functorIS9_EEE10Policy1000ENSB_12zip_iteratorINS8_IJNSD_26transform_input_iterator_tIbNSC_6detail35transform_pair_of_input_iterators_tIbNSB_6detail15normal_iteratorINSB_10device_ptrIKfEEEESR_NS7_8equal_toIfEEEENS7_10__not_fn_tINS7_10__identityEEEEENSB_17counting_iteratorIlNSB_11use_defaultES10_S10_EEEEEEEjSF_S9_SW_EEvT0_PT3_T1_NS0_13GridEvenShareIS17_EET2_T4__param_2,
	.param .align 4 .b8 _ZN3cub18CUB_300001_SM_10006detail6reduce18DeviceReduceKernelINS2_10policy_hubIN4cuda3std3__45tupleIJblEEEjN6thrust24THRUST_300001_SM_1000_NS8cuda_cub9__find_if7functorIS9_EEE10Policy1000ENSB_12zip_iteratorINS8_IJNSD_26transform_input_iterator_tIbNSC_6detail35transform_pair_of_input_iterators_tIbNSB_6detail15normal_iteratorINSB_10device_ptrIKfEEEESR_NS7_8equal_toIfEEEENS7_10__not_fn_tINS7_10__identityEEEEENSB_17counting_iteratorIlNSB_11use_defaultES10_S10_EEEEEEEjSF_S9_SW_EEvT0_PT3_T1_NS0_13GridEvenShareIS17_EET2_T4__param_3[40],
	.param .align 1 .b8 _ZN3cub18CUB_300001_SM_10006detail6reduce18DeviceReduceKernelINS2_10policy_hubIN4cuda3std3__45tupleIJblEEEjN6thrust24THRUST_300001_SM_1000_NS8cuda_cub9__find_if7functorIS9_EEE10Policy1000ENSB_12zip_iteratorINS8_IJNSD_26transform_input_iterator_tIbNSC_6detail35transform_pair_of_input_iterators_tIbNSB_6detail15normal_iteratorINSB_10device_ptrIKfEEEESR_NS7_8equal_toIfEEEENS7_10__not_fn_tINS7_10__identityEEEEENSB_17counting_iteratorIlNSB_11use_defaultES10_S10_EEEEEEEjSF_S9_SW_EEvT0_PT3_T1_NS0_13GridEvenShareIS17_EET2_T4__param_4[1],
	.param .align 1 .b8 _ZN3cub18CUB_300001_SM_10006detail6reduce18DeviceReduceKernelINS2_10policy_hubIN4cuda3std3__45tupleIJblEEEjN6thrust24THRUST_300001_SM_1000_NS8cuda_cub9__find_if7functorIS9_EEE10Policy1000ENSB_12zip_iteratorINS8_IJNSD_26transform_input_iterator_tIbNSC_6detail35transform_pair_of_input_iterators_tIbNSB_6detail15normal_iteratorINSB_10device_ptrIKfEEEESR_NS7_8equal_toIfEEEENS7_10__not_fn_tINS7_10__identityEEEEENSB_17counting_iteratorIlNSB_11use_defaultES10_S10_EEEEEEEjSF_S9_SW_EEvT0_PT3_T1_NS0_13GridEvenShareIS17_EET2_T4__param_5[1]
)
.maxntid 256
{
	.reg .pred 	%p<327>;
	.reg .b16 	%rs<417>;
	.reg .b32 	%r<498>;
	.reg .b32 	%f<81>;
	.reg .b64 	%rd<513>;
	// demoted variable
	.shared .align 8 .b8 _ZZN3cub18CUB_300001_SM_10006detail6reduce18DeviceReduceKernelINS2_10policy_hubIN4cuda3std3__45tupleIJblEEEjN6thrust24THRUST_300001_SM_1000_NS8cuda_cub9__find_if7functorIS9_EEE10Policy1000ENSB_12zip_iteratorINS8_IJNSD_26transform_input_iterator_tIbNSC_6detail35transform_pair_of_input_iterators_tIbNSB_6detail15normal_iteratorINSB_10device_ptrIKfEEEESR_NS7_8equal_toIfEEEENS7_10__not_fn_tINS7_10__identityEEEEENSB_17counting_iteratorIlNSB_11use_defaultES10_S10_EEEEEEEjSF_S9_SW_EEvT0_PT3_T1_NS0_13GridEvenShareIS17_EET2_T4_E12temp_storage[152];
	ld.param.u64 	%rd115, [_ZN3cub18CUB_300001_SM_10006detail6reduce18DeviceReduceKernelINS2_10policy_hubIN4cuda3std3__45tupleIJblEEEjN6thrust24THRUST_300001_SM_1000_NS8cuda_cub9__find_if7functorIS9_EEE10Policy1000ENSB_12zip_iteratorINS8_IJNSD_26transform_input_iterator_tIbNSC_6detail35transform_pair_of_input_iterators_tIbNSB_6detail15normal_iteratorINSB_10device_ptrIKfEEEESR_NS7_8equal_toIfEEEENS7_10__not_fn_tINS7_10__identityEEEEENSB_17counting_iteratorIlNSB_11use_defaultES10_S10_EEEEEEEjSF_S9_SW_EEvT0_PT3_T1_NS0_13GridEvenShareIS17_EET2_T4__param_0+32];
	ld.param.u32 	%r2, [_ZN3cub18CUB_300001_SM_10006detail6reduce18DeviceReduceKernelINS2_10policy_hubIN4cuda3std3__45tupleIJblEEEjN6thrust24THRUST_300001_SM_1000_NS8cuda_cub9__find_if7functorIS9_EEE10Policy1000ENSB_12zip_iteratorINS8_IJNSD_26transform_input_iterator_tIbNSC_6detail35transform_pair_of_input_iterators_tIbNSB_6detail15normal_iteratorINSB_10device_ptrIKfEEEESR_NS7_8equal_toIfEEEENS7_10__not_fn_tINS7_10__identityEEEEENSB_17counting_iteratorIlNSB_11use_defaultES10_S10_EEEEEEEjSF_S9_SW_EEvT0_PT3_T1_NS0_13GridEvenShareIS17_EET2_T4__param_3+24];
	ld.param.u32 	%r1, [_ZN3cub18CUB_300001_SM_10006detail6reduce18DeviceReduceKernelINS2_10policy_hubIN4cuda3std3__45tupleIJblEEEjN6thrust24THRUST_300001_SM_1000_NS8cuda_cub9__find_if7functorIS9_EEE10Policy1000ENSB_12zip_iteratorINS8_IJNSD_26transform_input_iterator_tIbNSC_6detail35transform_pair_of_input_iterators_tIbNSB_6detail15normal_iteratorINSB_10device_ptrIKfEEEESR_NS7_8equal_toIfEEEENS7_10__not_fn_tINS7_10__identityEEEEENSB_17counting_iteratorIlNSB_11use_defaultES10_S10_EEEEEEEjSF_S9_SW_EEvT0_PT3_T1_NS0_13GridEvenShareIS17_EET2_T4__param_3+20];
	ld.param.u64 	%rd114, [_ZN3cub18CUB_300001_SM_10006detail6reduce18DeviceReduceKernelINS2_10policy_hubIN4cuda3std3__45tupleIJblEEEjN6thrust24THRUST_300001_SM_1000_NS8cuda_cub9__find_if7functorIS9_EEE10Policy1000ENSB_12zip_iteratorINS8_IJNSD_26transform_input_iterator_tIbNSC_6detail35transform_pair_of_input_iterators_tIbNSB_6detail15normal_iteratorINSB_10device_ptrIKfEEEESR_NS7_8equal_toIfEEEENS7_10__not_fn_tINS7_10__identityEEEEENSB_17counting_iteratorIlNSB_11use_defaultES10_S10_EEEEEEEjSF_S9_SW_EEvT0_PT3_T1_NS0_13GridEvenShareIS17_EET2_T4__param_0+8];
	ld.param.u64 	%rd113, [_ZN3cub18CUB_300001_SM_10006detail6reduce18DeviceReduceKernelINS2_10policy_hubIN4cuda3std3__45tupleIJblEEEjN6thrust24THRUST_300001_SM_1000_NS8cuda_cub9__find_if7functorIS9_EEE10Policy1000ENSB_12zip_iteratorINS8_IJNSD_26transform_input_iterator_tIbNSC_6detail35transform_pair_of_input_iterators_tIbNSB_6detail15normal_iteratorINSB_10device_ptrIKfEEEESR_NS7_8equal_toIfEEEENS7_10__not_fn_tINS7_10__identityEEEEENSB_17counting_iteratorIlNSB_11use_defaultES10_S10_EEEEEEEjSF_S9_SW_EEvT0_PT3_T1_NS0_13GridEvenShareIS17_EET2_T4__param_0];
	cvta.to.global.u64 	%rd1, %rd113;
	cvta.to.global.u64 	%rd2, %rd114;
	mov.u32 	%r3, %ctaid.x;
	shl.b32 	%r4, %r3, 10;
	sub.s32 	%r5, %r1, %r4;
	setp.gt.u32 	%p1, %r5, 1023;
	@%p1 bra 	$L__BB6_78;
	mov.u32 	%r6, %tid.x;
	setp.ge.u32 	%p150, %r6, %r5;
	mov.b16 	%rs385, 0;
	mov.b64 	%rd481, 0;
	mov.u32 	%r485, %r6;
	@%p150 bra 	$L__BB6_3;
	add.s32 	%r231, %r4, %r6;
	cvt.u64.u32 	%rd297, %r231;
	mul.wide.u32 	%rd298, %r231, 4;
	add.s64 	%rd299, %rd1, %rd298;
	add.s64 	%rd300, %rd2, %rd298;
	add.s64 	%rd481, %rd115, %rd297;
	ld.global.f32 	%f49, [%rd299];
	ld.global.f32 	%f50, [%rd300];
	setp.neu.f32 	%p151, %f49, %f50;
	selp.u16 	%rs385, 1, 0, %p151;
	add.s32 	%r485, %r6, 256;
$L__BB6_3:
	setp.ge.u32 	%p152, %r485, %r5;
	@%p152 bra 	$L__BB6_16;
	not.b32 	%r232, %r485;
	add.s32 	%r9, %r1, %r232;
	sub.s32 	%r233, %r9, %r4;
	shr.u32 	%r234, %r233, 8;
	add.s32 	%r10, %r234, 1;
	and.b32  	%r11, %r10, 7;
	setp.lt.u32 	%p153, %r233, 1792;
	@%p153 bra 	$L__BB6_8;
	add.s32 	%r484, %r485, 1024;
	add.s32 	%r483, %r485, %r4;
	and.b32  	%r235, %r10, 33554424;
	neg.s32 	%r482, %r235;
$L__BB6_6:
	.pragma "nounroll";
	cvt.u64.u32 	%rd302, %r483;
	mul.wide.u32 	%rd303, %r483, 4;
	add.s64 	%rd304, %rd1, %rd303;
	add.s64 	%rd305, %rd2, %rd303;
	add.s64 	%rd306, %rd115, %rd302;
	ld.global.f32 	%f51, [%rd304];
	ld.global.f32 	%f52, [%rd305];
	setp.neu.f32 	%p154, %f51, %f52;
	selp.u16 	%rs230, 1, 0, %p154;
	and.b16  	%rs231, %rs385, 255;
	setp.ne.s16 	%p156, %rs231, 0;
	and.pred  	%p157, %p156, %p154;
	min.s64 	%rd307, %rd306, %rd481;
	setp.eq.s16 	%p158, %rs231, 0;
	selp.b64 	%rd308, %rd306, %rd481, %p158;
	selp.b16 	%rs232, %rs230, %rs385, %p158;
	selp.b64 	%rd309, %rd307, %rd308, %p157;
	selp.b16 	%rs233, 1, %rs232, %p157;
	and.b16  	%rs234, %rs233, 255;
	add.s32 	%r236, %r483, 256;
	cvt.u64.u32 	%rd310, %r236;
	mul.wide.u32 	%rd311, %r236, 4;
	add.s64 	%rd312, %rd1, %rd311;
	add.s64 	%rd313, %rd2, %rd311;
	add.s64 	%rd314, %rd115, %rd310;
	ld.global.f32 	%f53, [%rd312];
	ld.global.f32 	%f54, [%rd313];
	setp.neu.f32 	%p159, %f53, %f54;
	selp.u16 	%rs235, 1, 0, %p159;
	setp.ne.s16 	%p161, %rs234, 0;
	and.pred  	%p162, %p161, %p159;
	min.s64 	%rd315, %rd314, %rd309;
	setp.eq.s16 	%p163, %rs234, 0;
	selp.b64 	%rd316, %rd314, %rd309, %p163;
	selp.b16 	%rs236, %rs235, %rs233, %p163;
	selp.b64 	%rd317, %rd315, %rd316, %p162;
	selp.b16 	%rs237, 1, %rs236, %p162;
	and.b16  	%rs238, %rs237, 255;
	add.s32 	%r237, %r483, 512;
	cvt.u64.u32 	%rd318, %r237;
	mul.wide.u32 	%rd319, %r237, 4;
	add.s64 	%rd320, %rd1, %rd319;
	add.s64 	%rd321, %rd2, %rd319;
	add.s64 	%rd322, %rd115, %rd318;
	ld.global.f32 	%f55, [%rd320];
	ld.global.f32 	%f56, [%rd321];
	setp.neu.f32 	%p164, %f55, %f56;
	selp.u16 	%rs239, 1, 0, %p164;
	setp.ne.s16 	%p166, %rs238, 0;
	and.pred  	%p167, %p166, %p164;
	min.s64 	%rd323, %rd322, %rd317;
	setp.eq.s16 	%p168, %rs238, 0;
	selp.b64 	%rd324, %rd322, %rd317, %p168;
	selp.b16 	%rs240, %rs239, %rs237, %p168;
	selp.b64 	%rd325, %rd323, %rd324, %p167;
	selp.b16 	%rs241, 1, %rs240, %p167;
	and.b16  	%rs242, %rs241, 255;
	add.s32 	%r238, %r483, 768;
	cvt.u64.u32 	%rd326, %r238;
	mul.wide.u32 	%rd327, %r238, 4;
	add.s64 	%rd328, %rd1, %rd327;
	add.s64 	%rd329, %rd2, %rd327;
	add.s64 	%rd330, %rd115, %rd326;
	ld.global.f32 	%f57, [%rd328];
	ld.global.f32 	%f58, [%rd329];
	setp.neu.f32 	%p169, %f57, %f58;
	selp.u16 	%rs243, 1, 0, %p169;
	setp.ne.s16 	%p171, %rs242, 0;
	and.pred  	%p172, %p171, %p169;
	min.s64 	%rd331, %rd330, %rd325;
	setp.eq.s16 	%p173, %rs242, 0;
	selp.b64 	%rd332, %rd330, %rd325, %p173;
	selp.b16 	%rs244, %rs243, %rs241, %p173;
	selp.b64 	%rd333, %rd331, %rd332, %p172;
	selp.b16 	%rs245, 1, %rs244, %p172;
	and.b16  	%rs246, %rs245, 255;
	add.s32 	%r239, %r483, 1024;
	cvt.u64.u32 	%rd334, %r239;
	mul.wide.u32 	%rd335, %r239, 4;
	add.s64 	%rd336, %rd1, %rd335;
	add.s64 	%rd337, %rd2, %rd335;
	add.s64 	%rd338, %rd115, %rd334;
	ld.global.f32 	%f59, [%rd336];
	ld.global.f32 	%f60, [%rd337];
	setp.neu.f32 	%p174, %f59, %f60;
	selp.u16 	%rs247, 1, 0, %p174;
	setp.ne.s16 	%p176, %rs246, 0;
	and.pred  	%p177, %p176, %p174;
	min.s64 	%rd339, %rd338, %rd333;
	setp.eq.s16 	%p178, %rs246, 0;
	selp.b64 	%rd340, %rd338, %rd333, %p178;
	selp.b16 	%rs248, %rs247, %rs245, %p178;
	selp.b64 	%rd341, %rd339, %rd340, %p177;
	selp.b16 	%rs249, 1, %rs248, %p177;
	and.b16  	%rs250, %rs249, 255;
	add.s32 	%r240, %r483, 1280;
	cvt.u64.u32 	%rd342, %r240;
	mul.wide.u32 	%rd343, %r240, 4;
	add.s64 	%rd344, %rd1, %rd343;
	add.s64 	%rd345, %rd2, %rd343;
	add.s64 	%rd346, %rd115, %rd342;
	ld.global.f32 	%f61, [%rd344];
	ld.global.f32 	%f62, [%rd345];
	setp.neu.f32 	%p179, %f61, %f62;
	selp.u16 	%rs251, 1, 0, %p179;
	setp.ne.s16 	%p181, %rs250, 0;
	and.pred  	%p182, %p181, %p179;
	min.s64 	%rd347, %rd346, %rd341;
	setp.eq.s16 	%p183, %rs250, 0;
	selp.b64 	%rd348, %rd346, %rd341, %p183;
	selp.b16 	%rs252, %rs251, %rs249, %p183;
	selp.b64 	%rd349, %rd347, %rd348, %p182;
	selp.b16 	%rs253, 1, %rs252, %p182;
	and.b16  	%rs254, %rs253, 255;
	add.s32 	%r241, %r483, 1536;
	cvt.u64.u32 	%rd350, %r241;
	mul.wide.u32 	%rd351, %r241, 4;
	add.s64 	%rd352, %rd1, %rd351;
	add.s64 	%rd353, %rd2, %rd351;
	add.s64 	%rd354, %rd115, %rd350;
	ld.global.f32 	%f63, [%rd352];
	ld.global.f32 	%f64, [%rd353];
	setp.neu.f32 	%p184, %f63, %f64;
	selp.u16 	%rs255, 1, 0, %p184;
	setp.ne.s16 	%p186, %rs254, 0;
	and.pred  	%p187, %p186, %p184;
	min.s64 	%rd355, %rd354, %rd349;
	setp.eq.s16 	%p188, %rs254, 0;
	selp.b64 	%rd356, %rd354, %rd349, %p188;
	selp.b16 	%rs256, %rs255, %rs253, %p188;
	selp.b64 	%rd357, %rd355, %rd356, %p187;
	selp.b16 	%rs257, 1, %rs256, %p187;
	and.b16  	%rs258, %rs257, 255;
	add.s32 	%r242, %r483, 1792;
	cvt.u64.u32 	%rd358, %r242;
	mul.wide.u32 	%rd359, %r242, 4;
	add.s64 	%rd360, %rd1, %rd359;
	add.s64 	%rd361, %rd2, %rd359;
	add.s64 	%rd362, %rd115, %rd358;
	ld.global.f32 	%f65, [%rd360];
	ld.global.f32 	%f66, [%rd361];
	setp.neu.f32 	%p189, %f65, %f66;
	selp.u16 	%rs259, 1, 0, %p189;
	setp.ne.s16 	%p191, %rs258, 0;
	and.pred  	%p192, %p191, %p189;
	min.s64 	%rd363, %rd362, %rd357;
	setp.eq.s16 	%p193, %rs258, 0;
	selp.b64 	%rd364, %rd362, %rd357, %p193;
	selp.b16 	%rs260, %rs259, %rs257, %p193;
	selp.b64 	%rd481, %rd363, %rd364, %p192;
	selp.b16 	%rs385, 1, %rs260, %p192;
	add.s32 	%r484, %r484, 2048;
	add.s32 	%r483, %r483, 2048;
	add.s32 	%r482, %r482, 8;
	setp.ne.s32 	%p194, %r482, 0;
	@%p194 bra 	$L__BB6_6;
	add.s32 	%r485, %r484, -1024;
$L__BB6_8:
	setp.eq.s32 	%p195, %r11, 0;
	@%p195 bra 	$L__BB6_16;
	setp.lt.u32 	%p196, %r11, 4;
	@%p196 bra 	$L__BB6_11;
	add.s32 	%r243, %r4, %r485;
	cvt.u64.u32 	%rd366, %r243;
	mul.wide.u32 	%rd367, %r243, 4;
	add.s64 	%rd368, %rd1, %rd367;
	add.s64 	%rd369, %rd2, %rd367;
	add.s64 	%rd370, %rd115, %rd366;
	ld.global.f32 	%f67, [%rd368];
	ld.global.f32 	%f68, [%rd369];
	setp.neu.f32 	%p197, %f67, %f68;
	selp.u16 	%rs262, 1, 0, %p197;
	and.b16  	%rs263, %rs385, 255;
	setp.ne.s16 	%p199, %rs263, 0;
	and.pred  	%p200, %p199, %p197;
	min.s64 	%rd371, %rd370, %rd481;
	setp.eq.s16 	%p201, %rs263, 0;
	selp.b64 	%rd372, %rd370, %rd481, %p201;
	selp.b16 	%rs264, %rs262, %rs385, %p201;
	selp.b64 	%rd373, %rd371, %rd372, %p200;
	selp.b16 	%rs265, 1, %rs264, %p200;
	and.b16  	%rs266, %rs265, 255;
	add.s32 	%r244, %r243, 256;
	cvt.u64.u32 	%rd374, %r244;
	mul.wide.u32 	%rd375, %r244, 4;
	add.s64 	%rd376, %rd1, %rd375;
	add.s64 	%rd377, %rd2, %rd375;
	add.s64 	%rd378, %rd115, %rd374;
	ld.global.f32 	%f69, [%rd376];
	ld.global.f32 	%f70, [%rd377];
	setp.neu.f32 	%p202, %f69, %f70;
	selp.u16 	%rs267, 1, 0, %p202;
	setp.ne.s16 	%p204, %rs266, 0;
	and.pred  	%p205, %p204, %p202;
	min.s64 	%rd379, %rd378, %rd373;
	setp.eq.s16 	%p206, %rs266, 0;
	selp.b64 	%rd380, %rd378, %rd373, %p206;
	selp.b16 	%rs268, %rs267, %rs265, %p206;
	selp.b64 	%rd381, %rd379, %rd380, %p205;
	selp.b16 	%rs269, 1, %rs268, %p205;
	and.b16  	%rs270, %rs269, 255;
	add.s32 	%r245, %r243, 512;
	cvt.u64.u32 	%rd382, %r245;
	mul.wide.u32 	%rd383, %r245, 4;
	add.s64 	%rd384, %rd1, %rd383;
	add.s64 	%rd385, %rd2, %rd383;
	add.s64 	%rd386, %rd115, %rd382;
	ld.global.f32 	%f71, [%rd384];
	ld.global.f32 	%f72, [%rd385];
	setp.neu.f32 	%p207, %f71, %f72;
	selp.u16 	%rs271, 1, 0, %p207;
	setp.ne.s16 	%p209, %rs270, 0;
	and.pred  	%p210, %p209, %p207;
	min.s64 	%rd387, %rd386, %rd381;
	setp.eq.s16 	%p211, %rs270, 0;
	selp.b64 	%rd388, %rd386, %rd381, %p211;
	selp.b16 	%rs272, %rs271, %rs269, %p211;
	selp.b64 	%rd389, %rd387, %rd388, %p210;
	selp.b16 	%rs273, 1, %rs272, %p210;
	and.b16  	%rs274, %rs273, 255;
	add.s32 	%r246, %r243, 768;
	cvt.u64.u32 	%rd390, %r246;
	mul.wide.u32 	%rd391, %r246, 4;
	add.s64 	%rd392, %rd1, %rd391;
	add.s64 	%rd393, %rd2, %rd391;
	add.s64 	%rd394, %rd115, %rd390;
	ld.global.f32 	%f73, [%rd392];
	ld.global.f32 	%f74, [%rd393];
	setp.neu.f32 	%p212, %f73, %f74;
	selp.u16 	%rs275, 1, 0, %p212;
	setp.ne.s16 	%p214, %rs274, 0;
	and.pred  	%p215, %p214, %p212;
	min.s64 	%rd395, %rd394, %rd389;
	setp.eq.s16 	%p216, %rs274, 0;
	selp.b64 	%rd396, %rd394, %rd389, %p216;
	selp.b16 	%rs276, %rs275, %rs273, %p216;
	selp.b64 	%rd481, %rd395, %rd396, %p215;
	selp.b16 	%rs385, 1, %rs276, %p215;
	add.s32 	%r485, %r485, 1024;
$L__BB6_11:
	and.b32  	%r247, %r10, 3;
	setp.eq.s32 	%p217, %r247, 0;
	@%p217 bra 	$L__BB6_16;
	setp.eq.s32 	%p218, %r247, 1;
	@%p218 bra 	$L__BB6_14;
	add.s32 	%r248, %r4, %r485;
	cvt.u64.u32 	%rd398, %r248;
	mul.wide.u32 	%rd399, %r248, 4;
	add.s64 	%rd400, %rd1, %rd399;
	add.s64 	%rd401, %rd2, %rd399;
	add.s64 	%rd402, %rd115, %rd398;
	ld.global.f32 	%f75, [%rd400];
	ld.global.f32 	%f76, [%rd401];
	setp.neu.f32 	%p219, %f75, %f76;
	selp.u16 	%rs278, 1, 0, %p219;
	and.b16  	%rs279, %rs385, 255;
	setp.ne.s16 	%p221, %rs279, 0;
	and.pred  	%p222, %p221, %p219;
	min.s64 	%rd403, %rd402, %rd481;
	setp.eq.s16 	%p223, %rs279, 0;
	selp.b64 	%rd404, %rd402, %rd481, %p223;
	selp.b16 	%rs280, %rs278, %rs385, %p223;
	selp.b64 	%rd405, %rd403, %rd404, %p222;
	selp.b16 	%rs281, 1, %rs280, %p222;
	and.b16  	%rs282, %rs281, 255;
	add.s32 	%r249, %r248, 256;
	cvt.u64.u32 	%rd406, %r249;
	mul.wide.u32 	%rd407, %r249, 4;
	add.s64 	%rd408, %rd1, %rd407;
	add.s64 	%rd409, %rd2, %rd407;
	add.s64 	%rd410, %rd115, %rd406;
	ld.global.f32 	%f77, [%rd408];
	ld.global.f32 	%f78, [%rd409];
	setp.neu.f32 	%p224, %f77, %f78;
	selp.u16 	%rs283, 1, 0, %p224;
	setp.ne.s16 	%p226, %rs282, 0;
	and.pred  	%p227, %p226, %p224;
	min.s64 	%rd411, %rd410, %rd405;
	setp.eq.s16 	%p228, %rs282, 0;
	selp.b64 	%rd412, %rd410, %rd405, %p228;
	selp.b16 	%rs284, %rs283, %rs281, %p228;
	selp.b64 	%rd481, %rd411, %rd412, %p227;
	selp.b16 	%rs385, 1, %rs284, %p227;
	add.s32 	%r485, %r485, 512;
$L__BB6_14:
	and.b32  	%r250, %r9, 256;
	setp.ne.s32 	%p229, %r250, 0;
	@%p229 bra 	$L__BB6_16;
	add.s32 	%r251, %r4, %r485;
	cvt.u64.u32 	%rd413, %r251;
	mul.wide.u32 	%rd414, %r251, 4;
	add.s64 	%rd415, %rd1, %rd414;
	add.s64 	%rd416, %rd2, %rd414;
	add.s64 	%rd417, %rd115, %rd413;
	ld.global.f32 	%f79, [%rd415];
	ld.global.f32 	%f80, [%rd416];
	setp.neu.f32 	%p230, %f79, %f80;
	selp.u16 	%rs285, 1, 0, %p230;
	and.b16  	%rs286, %rs385, 255;
	setp.ne.s16 	%p232, %rs286, 0;
	and.pred  	%p233, %p232, %p230;
	min.s64 	%rd418, %rd417, %rd481;
	setp.eq.s16 	%p234, %rs286, 0;
	selp.b64 	%rd419, %rd417, %rd481, %p234;
	selp.b16 	%rs287, %rs285, %rs385, %p234;
	selp.b64 	%rd481, %rd418, %rd419, %p233;
	selp.b16 	%rs385, 1, %rs287, %p233;
$L__BB6_16:
	setp.lt.u32 	%p235, %r5, 256;
	@%p235 bra 	$L__BB6_41;
	// begin inline asm
	mov.u32 %r370, %laneid;
	// end inline asm
	cvt.u32.u16 	%r391, %rs385;
	and.b32  	%r372, %r391, 255;
	mov.b32 	%r388, 1;
	mov.b32 	%r389, 31;
	mov.b32 	%r390, -1;
	// begin inline asm
	shfl.sync.down.b32 %r371, %r372, %r388, %r389, %r390;
	// end inline asm
	// begin inline asm
	shfl.sync.down.b32 %r376, %r377, %r388, %r389, %r390;
	// end inline asm
	mov.b64 	{%r382, %r387}, %rd481;
	// begin inline asm
	shfl.sync.down.b32 %r381, %r382, %r388, %r389, %r390;
	// end inline asm
	// begin inline asm
	shfl.sync.down.b32 %r386, %r387, %r388, %r389, %r390;
	// end inline asm
	mov.b64 	%rd18, {%r381, %r386};
	cvt.u16.u32 	%rs15, %r371;
	setp.gt.s32 	%p285, %r370, 30;
	@%p285 bra 	$L__BB6_21;
	and.b16  	%rs329, %rs385, 255;
	setp.eq.s16 	%p286, %rs329, 0;
	and.b16  	%rs330, %rs15, 255;
	setp.eq.s16 	%p287, %rs330, 0;
	or.pred  	%p288, %p286, %p287;
	@%p288 bra 	$L__BB6_20;
	min.s64 	%rd481, %rd18, %rd481;
	mov.b16 	%rs385, 1;
	bra.uni 	$L__BB6_21;
$L__BB6_20:
	setp.eq.s16 	%p289, %rs329, 0;
	selp.b64 	%rd481, %rd18, %rd481, %p289;
	selp.b16 	%rs385, %rs15, %rs385, %p289;
$L__BB6_21:
	cvt.u32.u16 	%r412, %rs385;
	and.b32  	%r393, %r412, 255;
	mov.b32 	%r409, 2;
	mov.b32 	%r410, 31;
	mov.b32 	%r411, -1;
	// begin inline asm
	shfl.sync.down.b32 %r392, %r393, %r409, %r410, %r411;
	// end inline asm
	// begin inline asm
	shfl.sync.down.b32 %r397, %r398, %r409, %r410, %r411;
	// end inline asm
	mov.b64 	{%r403, %r408}, %rd481;
	// begin inline asm
	shfl.sync.down.b32 %r402, %r403, %r409, %r410, %r411;
	// end inline asm
	// begin inline asm
	shfl.sync.down.b32 %r407, %r408, %r409, %r410, %r411;
	// end inline asm
	mov.b64 	%rd22, {%r402, %r407};
	cvt.u16.u32 	%rs18, %r392;
	setp.gt.s32 	%p290, %r370, 29;
	@%p290 bra 	$L__BB6_25;
	and.b16  	%rs333, %rs385, 255;
	setp.eq.s16 	%p291, %rs333, 0;
	and.b16  	%rs334, %rs18, 255;
	setp.eq.s16 	%p292, %rs334, 0;
	or.pred  	%p293, %p291, %p292;
	@%p293 bra 	$L__BB6_24;
	min.s64 	%rd481, %rd22, %rd481;
	mov.b16 	%rs385, 1;
	bra.uni 	$L__BB6_25;
$L__BB6_24:
	setp.eq.s16 	%p294, %rs333, 0;
	selp.b64 	%rd481, %rd22, %rd481, %p294;
	selp.b16 	%rs385, %rs18, %rs385, %p294;
$L__BB6_25:
	cvt.u32.u16 	%r433, %rs385;
	and.b32  	%r414, %r433, 255;
	mov.b32 	%r430, 4;
	mov.b32 	%r431, 31;
	mov.b32 	%r432, -1;
	// begin inline asm
	shfl.sync.down.b32 %r413, %r414, %r430, %r431, %r432;
	// end inline asm
	// begin inline asm
	shfl.sync.down.b32 %r418, %r419, %r430, %r431, %r432;
	// end inline asm
	mov.b64 	{%r424, %r429}, %rd481;
	// begin inline asm
	shfl.sync.down.b32 %r423, %r424, %r430, %r431, %r432;
	// end inline asm
	// begin inline asm
	shfl.sync.down.b32 %r428, %r429, %r430, %r431, %r432;
	// end inline asm
	mov.b64 	%rd26, {%r423, %r428};
	cvt.u16.u32 	%rs21, %r413;
	setp.gt.s32 	%p295, %r370, 27;
	@%p295 bra 	$L__BB6_29;
	and.b16  	%rs337, %rs385, 255;
	setp.eq.s16 	%p296, %rs337, 0;
	and.b16  	%rs338, %rs21, 255;
	setp.eq.s16 	%p297, %rs338, 0;
	or.pred  	%p298, %p296, %p297;
	@%p298 bra 	$L__BB6_28;
	min.s64 	%rd481, %rd26, %rd481;
	mov.b16 	%rs385, 1;
	bra.uni 	$L__BB6_29;
$L__BB6_28:
	setp.eq.s16 	%p299, %rs337, 0;
	selp.b16 	%rs385, %rs21, %rs385, %p299;
	selp.b64 	%rd481, %rd26, %rd481, %p299;
$L__BB6_29:
	cvt.u32.u16 	%r454, %rs385;
	and.b32  	%r435, %r454, 255;
	mov.b32 	%r451, 8;
	mov.b32 	%r452, 31;
	mov.b32 	%r453, -1;
	// begin inline asm
	shfl.sync.down.b32 %r434, %r435, %r451, %r452, %r453;
	// end inline asm
	// begin inline asm
	shfl.sync.down.b32 %r439, %r440, %r451, %r452, %r453;
	// end inline asm
	mov.b64 	{%r445, %r450}, %rd481;
	// begin inline asm
	shfl.sync.down.b32 %r444, %r445, %r451, %r452, %r453;
	// end inline asm
	// begin inline asm
	shfl.sync.down.b32 %r449, %r450, %r451, %r452, %r453;
	// end inline asm
	mov.b64 	%rd30, {%r444, %r449};
	cvt.u16.u32 	%rs24, %r434;
	setp.gt.s32 	%p300, %r370, 23;
	@%p300 bra 	$L__BB6_33;
	and.b16  	%rs341, %rs385, 255;
	setp.eq.s16 	%p301, %rs341, 0;
	and.b16  	%rs342, %rs24, 255;
	setp.eq.s16 	%p302, %rs342, 0;
	or.pred  	%p303, %p301, %p302;
	@%p303 bra 	$L__BB6_32;
	min.s64 	%rd481, %rd30, %rd481;
	mov.b16 	%rs385, 1;
	bra.uni 	$L__BB6_33;
$L__BB6_32:
	setp.eq.s16 	%p304, %rs341, 0;
	selp.b16 	%rs385, %rs24, %rs385, %p304;
	selp.b64 	%rd481, %rd30, %rd481, %p304;
$L__BB6_33:
	cvt.u32.u16 	%r475, %rs385;
	and.b32  	%r456, %r475, 255;
	mov.b32 	%r472, 16;
	mov.b32 	%r473, 31;
	mov.b32 	%r474, -1;
	// begin inline asm
	shfl.sync.down.b32 %r455, %r456, %r472, %r473, %r474;
	// end inline asm
	// begin inline asm
	shfl.sync.down.b32 %r460, %r461, %r472, %r473, %r474;
	// end inline asm
	mov.b64 	{%r466, %r471}, %rd481;
	// begin inline asm
	shfl.sync.down.b32 %r465, %r466, %r472, %r473, %r474;
	// end inline asm
	// begin inline asm
	shfl.sync.down.b32 %r470, %r471, %r472, %r473, %r474;
	// end inline asm
	mov.b64 	%rd34, {%r465, %r470};
	cvt.u16.u32 	%rs27, %r455;
	setp.gt.s32 	%p305, %r370, 15;
	@%p305 bra 	$L__BB6_37;
	and.b16  	%rs345, %rs385, 255;
	setp.eq.s16 	%p306, %rs345, 0;
	and.b16  	%rs346, %rs27, 255;
	setp.eq.s16 	%p307, %rs346, 0;
	or.pred  	%p308, %p306, %p307;
	@%p308 bra 	$L__BB6_36;
	min.s64 	%rd481, %rd34, %rd481;
	mov.b16 	%rs385, 1;
	bra.uni 	$L__BB6_37;
$L__BB6_36:
	setp.eq.s16 	%p309, %rs345, 0;
	selp.b16 	%rs385, %rs27, %rs385, %p309;
	selp.b64 	%rd481, %rd34, %rd481, %p309;
$L__BB6_37:
	setp.ne.s32 	%p310, %r370, 0;
	@%p310 bra 	$L__BB6_39;
	shr.u32 	%r476, %r6, 1;
	and.b32  	%r477, %r476, 496;
	mov.u32 	%r478, _ZZN3cub18CUB_300001_SM_10006detail6reduce18DeviceReduceKernelINS2_10policy_hubIN4cuda3std3__45tupleIJblEEEjN6thrust24THRUST_300001_SM_1000_NS8cuda_cub9__find_if7functorIS9_EEE10Policy1000ENSB_12zip_iteratorINS8_IJNSD_26transform_input_iterator_tIbNSC_6detail35transform_pair_of_input_iterators_tIbNSB_6detail15normal_iteratorINSB_10device_ptrIKfEEEESR_NS7_8equal_toIfEEEENS7_10__not_fn_tINS7_10__identityEEEEENSB_17counting_iteratorIlNSB_11use_defaultES10_S10_EEEEEEEjSF_S9_SW_EEvT0_PT3_T1_NS0_13GridEvenShareIS17_EET2_T4_E12temp_storage;
	add.s32 	%r479, %r478, %r477;
	st.shared.u8 	[%r479+8], %rs385;
	st.shared.u64 	[%r479+16], %rd481;
$L__BB6_39:
	bar.sync 	0;
	setp.ne.s32 	%p311, %r6, 0;
	@%p311 bra 	$L__BB6_123;
	ld.shared.u8 	%rs349, [_ZZN3cub18CUB_300001_SM_10006detail6reduce18DeviceReduceKernelINS2_10policy_hubIN4cuda3std3__45tupleIJblEEEjN6thrust24THRUST_300001_SM_1000_NS8cuda_cub9__find_if7functorIS9_EEE10Policy1000ENSB_12zip_iteratorINS8_IJNSD_26transform_input_iterator_tIbNSC_6detail35transform_pair_of_input_iterators_tIbNSB_6detail15normal_iteratorINSB_10device_ptrIKfEEEESR_NS7_8equal_toIfEEEENS7_10__not_fn_tINS7_10__identityEEEEENSB_17counting_iteratorIlNSB_11use_defaultES10_S10_EEEEEEEjSF_S9_SW_EEvT0_PT3_T1_NS0_13GridEvenShareIS17_EET2_T4_E12temp_storage+24];
	ld.shared.u64 	%rd441, [_ZZN3cub18CUB_300001_SM_10006detail6reduce18DeviceReduceKernelINS2_10policy_hubIN4cuda3std3__45tupleIJblEEEjN6thrust24THRUST_300001_SM_1000_NS8cuda_cub9__find_if7functorIS9_EEE10Policy1000ENSB_12zip_iteratorINS8_IJNSD_26transform_input_iterator_tIbNSC_6detail35transform_pair_of_input_iterators_tIbNSB_6detail15normal_iteratorINSB_10device_ptrIKfEEEESR_NS7_8equal_toIfEEEENS7_10__not_fn_tINS7_10__identityEEEEENSB_17counting_iteratorIlNSB_11use_defaultES10_S10_EEEEEEEjSF_S9_SW_EEvT0_PT3_T1_NS0_13GridEvenShareIS17_EET2_T4_E12temp_storage+32];
	and.b16  	%rs350, %rs385, 255;
	setp.eq.s16 	%p312, %rs350, 0;
	setp.eq.s16 	%p313, %rs349, 0;
	min.s64 	%rd442, %rd441, %rd481;
	selp.b16 	%rs351, %rs385, 1, %p313;
	selp.b16 	%rs352, %rs349, %rs351, %p312;
	and.b16  	%rs353, %rs352, 255;
	selp.b64 	%rd443, %rd481, %rd442, %p313;
	selp.b64 	%rd444, %rd441, %rd443, %p312;
	ld.shared.u8 	%rs354, [_ZZN3cub18CUB_300001_SM_10006detail6reduce18DeviceReduceKernelINS2_10policy_hubIN4cuda3std3__45tupleIJblEEEjN6thrust24THRUST_300001_SM_1000_NS8cuda_cub9__find_if7functorIS9_EEE10Policy1000ENSB_12zip_iteratorINS8_IJNSD_26transform_input_iterator_tIbNSC_6detail35transform_pair_of_input_iterators_tIbNSB_6detail15normal_iteratorINSB_10device_ptrIKfEEEESR_NS7_8equal_toIfEEEENS7_10__not_fn_tINS7_10__identityEEEEENSB_17counting_iteratorIlNSB_11use_defaultES10_S10_EEEEEEEjSF_S9_SW_EEvT0_PT3_T1_NS0_13GridEvenShareIS17_EET2_T4_E12temp_storage+40];
	ld.shared.u64 	%rd445, [_ZZN3cub18CUB_300001_SM_10006detail6reduce18DeviceReduceKernelINS2_10policy_hubIN4cuda3std3__45tupleIJblEEEjN6thrust24THRUST_300001_SM_1000_NS8cuda_cub9__find_if7functorIS9_EEE10Policy1000ENSB_12zip_iteratorINS8_IJNSD_26transform_input_iterator_tIbNSC_6detail35transform_pair_of_input_iterators_tIbNSB_6detail15normal_iteratorINSB_10device_ptrIKfEEEESR_NS7_8equal_toIfEEEENS7_10__not_fn_tINS7_10__identityEEEEENSB_17counting_iteratorIlNSB_11use_defaultES10_S10_EEEEEEEjSF_S9_SW_EEvT0_PT3_T1_NS0_13GridEvenShareIS17_EET2_T4_E12temp_storage+48];
	setp.eq.s16 	%p314, %rs353, 0;
	setp.eq.s16 	%p315, %rs354, 0;
	min.s64 	%rd446, %rd445, %rd444;
	selp.b16 	%rs355, %rs352, 1, %p315;
	selp.b16 	%rs356, %rs354, %rs355, %p314;
	and.b16  	%rs357, %rs356, 255;
	selp.b64 	%rd447, %rd444, %rd446, %p315;
	selp.b64 	%rd448, %rd445, %rd447, %p314;
	ld.shared.u8 	%rs358, [_ZZN3cub18CUB_300001_SM_10006detail6reduce18DeviceReduceKernelINS2_10policy_hubIN4cuda3std3__45tupleIJblEEEjN6thrust24THRUST_300001_SM_1000_NS8cuda_cub9__find_if7functorIS9_EEE10Policy1000ENSB_12zip_iteratorINS8_IJNSD_26transform_input_iterator_tIbNSC_6detail35transform_pair_of_input_iterators_tIbNSB_6detail15normal_iteratorINSB_10device_ptrIKfEEEESR_NS7_8equal_toIfEEEENS7_10__not_fn_tINS7_10__identityEEEEENSB_17counting_iteratorIlNSB_11use_defaultES10_S10_EEEEEEEjSF_S9_SW_EEvT0_PT3_T1_NS0_13GridEvenShareIS17_EET2_T4_E12temp_storage+56];
	ld.shared.u64 	%rd449, [_ZZN3cub18CUB_300001_SM_10006detail6reduce18DeviceReduceKernelINS2_10policy_hubIN4cuda3std3__45tupleIJblEEEjN6thrust24THRUST_300001_SM_1000_NS8cuda_cub9__find_if7functorIS9_EEE10Policy1000ENSB_12zip_iteratorINS8_IJNSD_26transform_input_iterator_tIbNSC_6detail35transform_pair_of_input_iterators_tIbNSB_6detail15normal_iteratorINSB_10device_ptrIKfEEEESR_NS7_8equal_toIfEEEENS7_10__not_fn_tINS7_10__identityEEEEENSB_17counting_iteratorIlNSB_11use_defaultES10_S10_EEEEEEEjSF_S9_SW_EEvT0_PT3_T1_NS0_13GridEvenShareIS17_EET2_T4_E12temp_storage+64];
	setp.eq.s16 	%p316, %rs357, 0;
	setp.eq.s16 	%p317, %rs358, 0;
	min.s64 	%rd450, %rd449, %rd448;
	selp.b16 	%rs359, %rs356, 1, %p317;
	selp.b16 	%rs360, %rs358, %rs359, %p316;
	and.b16  	%rs361, %rs360, 255;
	selp.b64 	%rd451, %rd448, %rd450, %p317;
	selp.b64 	%rd452, %rd449, %rd451, %p316;
	ld.shared.u8 	%rs362, [_ZZN3cub18CUB_300001_SM_10006detail6reduce18DeviceReduceKernelINS2_10policy_hubIN4cuda3std3__45tupleIJblEEEjN6thrust24THRUST_300001_SM_1000_NS8cuda_cub9__find_if7functorIS9_EEE10Policy1000ENSB_12zip_iteratorINS8_IJNSD_26transform_input_iterator_tIbNSC_6detail35transform_pair_of_input_iterators_tIbNSB_6detail15normal_iteratorINSB_10device_ptrIKfEEEESR_NS7_8equal_toIfEEEENS7_10__not_fn_tINS7_10__identityEEEEENSB_17counting_iteratorIlNSB_11use_defaultES10_S10_EEEEEEEjSF_S9_SW_EEvT0_PT3_T1_NS0_13GridEvenShareIS17_EET2_T4_E12temp_storage+72];
	ld.shared.u64 	%rd453, [_ZZN3cub18CUB_300001_SM_10006detail6reduce18DeviceReduceKernelINS2_10policy_hubIN4cuda3std3__45tupleIJblEEEjN6thrust24THRUST_300001_SM_1000_NS8cuda_cub9__find_if7functorIS9_EEE10Policy1000ENSB_12zip_iteratorINS8_IJNSD_26transform_input_iterator_tIbNSC_6detail35transform_pair_of_input_iterators_tIbNSB_6detail15normal_iteratorINSB_10device_ptrIKfEEEESR_NS7_8equal_toIfEEEENS7_10__not_fn_tINS7_10__identityEEEEENSB_17counting_iteratorIlNSB_11use_defaultES10_S10_EEEEEEEjSF_S9_SW_EEvT0_PT3_T1_NS0_13GridEvenShareIS17_EET2_T4_E12temp_storage+80];
	setp.eq.s16 	%p318, %rs361, 0;
	setp.eq.s16 	%p319, %rs362, 0;
	min.s64 	%rd454, %rd453, %rd452;
	selp.b16 	%rs363, %rs360, 1, %p319;
	selp.b16 	%rs364, %rs362, %rs363, %p318;
	and.b16  	%rs365, %rs364, 255;
	selp.b64 	%rd455, %rd452, %rd454, %p319;
	selp.b64 	%rd456, %rd453, %rd455, %p318;
	ld.shared.u8 	%rs366, [_ZZN3cub18CUB_300001_SM_10006detail6reduce18DeviceReduceKernelINS2_10policy_hubIN4cuda3std3__45tupleIJblEEEjN6thrust24THRUST_300001_SM_1000_NS8cuda_cub9__find_if7functorIS9_EEE10Policy1000ENSB_12zip_iteratorINS8_IJNSD_26transform_input_iterator_tIbNSC_6detail35transform_pair_of_input_iterators_tIbNSB_6detail15normal_iteratorINSB_10device_ptrIKfEEEESR_NS7_8equal_toIfEEEENS7_10__not_fn_tINS7_10__identityEEEEENSB_17counting_iteratorIlNSB_11use_defaultES10_S10_EEEEEEEjSF_S9_SW_EEvT0_PT3_T1_NS0_13GridEvenShareIS17_EET2_T4_E12temp_storage+88];
	ld.shared.u64 	%rd457, [_ZZN3cub18CUB_300001_SM_10006detail6reduce18DeviceReduceKernelINS2_10policy_hubIN4cuda3std3__45tupleIJblEEEjN6thrust24THRUST_300001_SM_1000_NS8cuda_cub9__find_if7functorIS9_EEE10Policy1000ENSB_12zip_iteratorINS8_IJNSD_26transform_input_iterator_tIbNSC_6detail35transform_pair_of_input_iterators_tIbNSB_6detail15normal_iteratorINSB_10device_ptrIKfEEEESR_NS7_8equal_toIfEEEENS7_10__not_fn_tINS7_10__identityEEEEENSB_17counting_iteratorIlNSB_11use_defaultES10_S10_EEEEEEEjSF_S9_SW_EEvT0_PT3_T1_NS0_13GridEvenShareIS17_EET2_T4_E12temp_storage+96];
	setp.eq.s16 	%p320, %rs365, 0;
	setp.eq.s16 	%p321, %rs366, 0;
	min.s64 	%rd458, %rd457, %rd456;
	selp.b16 	%rs367, %rs364, 1, %p321;
	selp.b16 	%rs368, %rs366, %rs367, %p320;
	and.b16  	%rs369, %rs368, 255;
	selp.b64 	%rd459, %rd456, %rd458, %p321;
	selp.b64 	%rd460, %rd457, %rd459, %p320;
	ld.shared.u8 	%rs370, [_ZZN3cub18CUB_300001_SM_10006detail6reduce18DeviceReduceKernelINS2_10policy_hubIN4cuda3std3__45tupleIJblEEEjN6thrust24THRUST_300001_SM_1000_NS8cuda_cub9__find_if7functorIS9_EEE10Policy1000ENSB_12zip_iteratorINS8_IJNSD_26transform_input_iterator_tIbNSC_6detail35transform_pair_of_input_iterators_tIbNSB_6detail15normal_iteratorINSB_10device_ptrIKfEEEESR_NS7_8equal_toIfEEEENS7_10__not_fn_tINS7_10__identityEEEEENSB_17counting_iteratorIlNSB_11use_defaultES10_S10_EEEEEEEjSF_S9_SW_EEvT0_PT3_T1_NS0_13GridEvenShareIS17_EET2_T4_E12temp_storage+104];
	ld.shared.u64 	%rd461, [_ZZN3cub18CUB_300001_SM_10006detail6reduce18DeviceReduceKernelINS2_10policy_hubIN4cuda3std3__45tupleIJblEEEjN6thrust24THRUST_300001_SM_1000_NS8cuda_cub9__find_if7functorIS9_EEE10Policy1000ENSB_12zip_iteratorINS8_IJNSD_26transform_input_iterator_tIbNSC_6detail35transform_pair_of_input_iterators_tIbNSB_6detail15normal_iteratorINSB_10device_ptrIKfEEEESR_NS7_8equal_toIfEEEENS7_10__not_fn_tINS7_10__identityEEEEENSB_17counting_iteratorIlNSB_11use_defaultES10_S10_EEEEEEEjSF_S9_SW_EEvT0_PT3_T1_NS0_13GridEvenShareIS17_EET2_T4_E12temp_storage+112];
	setp.eq.s16 	%p322, %rs369, 0;
	setp.eq.s16 	%p323, %rs370, 0;
	min.s64 	%rd462, %rd461, %rd460;
	selp.b16 	%rs371, %rs368, 1, %p323;
	selp.b16 	%rs372, %rs370, %rs371, %p322;
	and.b16  	%rs373, %rs372, 255;
	selp.b64 	%rd463, %rd460, %rd462, %p323;
	selp.b64 	%rd464, %rd461, %rd463, %p322;
	ld.shared.u8 	%rs374, [_ZZN3cub18CUB_300001_SM_10006detail6reduce18DeviceReduceKernelINS2_10policy_hubIN4cuda3std3__45tupleIJblEEEjN6thrust24THRUST_300001_SM_1000_NS8cuda_cub9__find_if7functorIS9_EEE10Policy1000ENSB_12zip_iteratorINS8_IJNSD_26transform_input_iterator_tIbNSC_6detail35transform_pair_of_input_iterators_tIbNSB_6detail15normal_iteratorINSB_10device_ptrIKfEEEESR_NS7_8equal_toIfEEEENS7_10__not_fn_tINS7_10__identityEEEEENSB_17counting_iteratorIlNSB_11use_defaultES10_S10_EEEEEEEjSF_S9_SW_EEvT0_PT3_T1_NS0_13GridEvenShareIS17_EET2_T4_E12temp_storage+120];
	ld.shared.u64 	%rd465, [_ZZN3cub18CUB_300001_SM_10006detail6reduce18DeviceReduceKernelINS2_10policy_hubIN4cuda3std3__45tupleIJblEEEjN6thrust24THRUST_300001_SM_1000_NS8cuda_cub9__find_if7functorIS9_EEE10Policy1000ENSB_12zip_iteratorINS8_IJNSD_26transform_input_iterator_tIbNSC_6detail35transform_pair_of_input_iterators_tIbNSB_6detail15normal_iteratorINSB_10device_ptrIKfEEEESR_NS7_8equal_toIfEEEENS7_10__not_fn_tINS7_10__identityEEEEENSB_17counting_iteratorIlNSB_11use_defaultES10_S10_EEEEEEEjSF_S9_SW_EEvT0_PT3_T1_NS0_13GridEvenShareIS17_EET2_T4_E12temp_storage+128];
	setp.eq.s16 	%p324, %rs373, 0;
	setp.eq.s16 	%p325, %rs374, 0;
	min.s64 	%rd466, %rd465, %rd464;
	selp.b16 	%rs375, %rs372, 1, %p325;
	selp.b16 	%rs385, %rs374, %rs375, %p324;
	selp.b64 	%rd467, %rd464, %rd466, %p325;
	selp.b64 	%rd481, %rd465, %rd467, %p324;
	bra.uni 	$L__BB6_123;
$L__BB6_41:
	// begin inline asm
	mov.u32 %r252, %laneid;
	// end inline asm
	and.b32  	%r273, %r6, 992;
	add.s32 	%r274, %r273, 32;
	setp.gt.u32 	%p236, %r274, %r5;
	not.b32 	%r275, %r273;
	add.s32 	%r276, %r5, %r275;
	selp.b32 	%r271, %r276, 31, %p236;
	cvt.u32.u16 	%r277, %rs385;
	and.b32  	%r254, %r277, 255;
	mov.b32 	%r270, 1;
	mov.b32 	%r272, -1;
	// begin inline asm
	shfl.sync.down.b32 %r253, %r254, %r270, %r271, %r272;
	// end inline asm
	// begin inline asm
	shfl.sync.down.b32 %r258, %r259, %r270, %r271, %r272;
	// end inline asm
	mov.b64 	{%r264, %r269}, %rd481;
	// begin inline asm
	shfl.sync.down.b32 %r263, %r264, %r270, %r271, %r272;
	// end inline asm
	// begin inline asm
	shfl.sync.down.b32 %r268, %r269, %r270, %r271, %r272;
	// end inline asm
	mov.b64 	%rd39, {%r263, %r268};
	cvt.u16.u32 	%rs31, %r253;
	setp.ge.s32 	%p237, %r252, %r271;
	@%p237 bra 	$L__BB6_45;
	and.b16  	%rs288, %rs385, 255;
	setp.eq.s16 	%p238, %rs288, 0;
	and.b16  	%rs289, %rs31, 255;
	setp.eq.s16 	%p239, %rs289, 0;
	or.pred  	%p240, %p238, %p239;
	@%p240 bra 	$L__BB6_44;
	min.s64 	%rd481, %rd39, %rd481;
	mov.b16 	%rs385, 1;
	bra.uni 	$L__BB6_45;
$L__BB6_44:
	setp.eq.s16 	%p241, %rs288, 0;
	selp.b16 	%rs385, %rs31, %rs385, %p241;
	selp.b64 	%rd481, %rd39, %rd481, %p241;
$L__BB6_45:
	cvt.u32.u16 	%r298, %rs385;
	and.b32  	%r279, %r298, 255;
	mov.b32 	%r295, 2;
	mov.b32 	%r297, -1;
	// begin inline asm
	shfl.sync.down.b32 %r278, %r279, %r295, %r271, %r297;
	// end inline asm
	// begin inline asm
	shfl.sync.down.b32 %r283, %r284, %r295, %r271, %r297;
	// end inline asm
	mov.b64 	{%r289, %r294}, %rd481;
	// begin inline asm
	shfl.sync.down.b32 %r288, %r289, %r295, %r271, %r297;
	// end inline asm
	// begin inline asm
	shfl.sync.down.b32 %r293, %r294, %r295, %r271, %r297;
	// end inline asm
	mov.b64 	%rd43, {%r288, %r293};
	cvt.u16.u32 	%rs34, %r278;
	add.s32 	%r299, %r252, 2;
	setp.gt.s32 	%p242, %r299, %r271;
	@%p242 bra 	$L__BB6_49;
	and.b16  	%rs292, %rs385, 255;
	setp.eq.s16 	%p243, %rs292, 0;
	and.b16  	%rs293, %rs34, 255;
	setp.eq.s16 	%p244, %rs293, 0;
	or.pred  	%p245, %p243, %p244;
	@%p245 bra 	$L__BB6_48;
	min.s64 	%rd481, %rd43, %rd481;
	mov.b16 	%rs385, 1;
	bra.uni 	$L__BB6_49;
$L__BB6_48:
	setp.eq.s16 	%p246, %rs292, 0;
	selp.b16 	%rs385, %rs34, %rs385, %p246;
	selp.b64 	%rd481, %rd43, %rd481, %p246;
$L__BB6_49:
	cvt.u32.u16 	%r320, %rs385;
	and.b32  	%r301, %r320, 255;
	mov.b32 	%r317, 4;
	mov.b32 	%r319, -1;
	// begin inline asm
	shfl.sync.down.b32 %r300, %r301, %r317, %r271, %r319;
	// end inline asm
	// begin inline asm
	shfl.sync.down.b32 %r305, %r306, %r317, %r271, %r319;
	// end inline asm
	mov.b64 	{%r311, %r316}, %rd481;
	// begin inline asm
	shfl.sync.down.b32 %r310, %r311, %r317, %r271, %r319;
	// end inline asm
	// begin inline asm
	shfl.sync.down.b32 %r315, %r316, %r317, %r271, %r319;
	// end inline asm
	mov.b64 	%rd47, {%r310, %r315};
	cvt.u16.u32 	%rs37, %r300;
	add.s32 	%r321, %r252, 4;
	setp.gt.s32 	%p247, %r321, %r271;
	@%p247 bra 	$L__BB6_53;
	and.b16  	%rs296, %rs385, 255;
	setp.eq.s16 	%p248, %rs296, 0;
	and.b16  	%rs297, %rs37, 255;
	setp.eq.s16 	%p249, %rs297, 0;
	or.pred  	%p250, %p248, %p249;
	@%p250 bra 	$L__BB6_52;
	min.s64 	%rd481, %rd47, %rd481;
	mov.b16 	%rs385, 1;
	bra.uni 	$L__BB6_53;
$L__BB6_52:
	setp.eq.s16 	%p251, %rs296, 0;
	selp.b16 	%rs385, %rs37, %rs385, %p251;
	selp.b64 	%rd481, %rd47, %rd481, %p251;
$L__BB6_53:
	cvt.u32.u16 	%r342, %rs385;
	and.b32  	%r323, %r342, 255;
	mov.b32 	%r339, 8;
	mov.b32 	%r341, -1;
	// begin inline asm
	shfl.sync.down.b32 %r322, %r323, %r339, %r271, %r341;
	// end inline asm
	// begin inline asm
	shfl.sync.down.b32 %r327, %r328, %r339, %r271, %r341;
	// end inline asm
	mov.b64 	{%r333, %r338}, %rd481;
	// begin inline asm
	shfl.sync.down.b32 %r332, %r333, %r339, %r271, %r341;
	// end inline asm
	// begin inline asm
	shfl.sync.down.b32 %r337, %r338, %r339, %r271, %r341;
	// end inline asm
	mov.b64 	%rd51, {%r332, %r337};
	cvt.u16.u32 	%rs40, %r322;
	add.s32 	%r343, %r252, 8;
	setp.gt.s32 	%p252, %r343, %r271;
	@%p252 bra 	$L__BB6_57;
	and.b16  	%rs300, %rs385, 255;
	setp.eq.s16 	%p253, %rs300, 0;
	and.b16  	%rs301, %rs40, 255;
	setp.eq.s16 	%p254, %rs301, 0;
	or.pred  	%p255, %p253, %p254;
	@%p255 bra 	$L__BB6_56;
	min.s64 	%rd481, %rd51, %rd481;
	mov.b16 	%rs385, 1;
	bra.uni 	$L__BB6_57;
$L__BB6_56:
	setp.eq.s16 	%p256, %rs300, 0;
	selp.b16 	%rs385, %rs40, %rs385, %p256;
	selp.b64 	%rd481, %rd51, %rd481, %p256;
$L__BB6_57:
	cvt.u32.u16 	%r364, %rs385;
	and.b32  	%r345, %r364, 255;
	mov.b32 	%r361, 16;
	mov.b32 	%r363, -1;
	// begin inline asm
	shfl.sync.down.b32 %r344, %r345, %r361, %r271, %r363;
	// end inline asm
	// begin inline asm
	shfl.sync.down.b32 %r349, %r350, %r361, %r271, %r363;
	// end inline asm
	mov.b64 	{%r355, %r360}, %rd481;
	// begin inline asm
	shfl.sync.down.b32 %r354, %r355, %r361, %r271, %r363;
	// end inline asm
	// begin inline asm
	shfl.sync.down.b32 %r359, %r360, %r361, %r271, %r363;
	// end inline asm
	mov.b64 	%rd55, {%r354, %r359};
	cvt.u16.u32 	%rs43, %r344;
	add.s32 	%r365, %r252, 16;
	setp.gt.s32 	%p257, %r365, %r271;
	@%p257 bra 	$L__BB6_61;
	and.b16  	%rs304, %rs385, 255;
	setp.eq.s16 	%p258, %rs304, 0;
	and.b16  	%rs305, %rs43, 255;
	setp.eq.s16 	%p259, %rs305, 0;
	or.pred  	%p260, %p258, %p259;
	@%p260 bra 	$L__BB6_60;
	min.s64 	%rd481, %rd55, %rd481;
	mov.b16 	%rs385, 1;
	bra.uni 	$L__BB6_61;
$L__BB6_60:
	setp.eq.s16 	%p261, %rs304, 0;
	selp.b16 	%rs385, %rs43, %rs385, %p261;
	selp.b64 	%rd481, %rd55, %rd481, %p261;
$L__BB6_61:
	setp.ne.s32 	%p262, %r252, 0;
	@%p262 bra 	$L__BB6_63;
	shr.u32 	%r366, %r6, 1;
	and.b32  	%r367, %r366, 496;
	mov.u32 	%r368, _ZZN3cub18CUB_300001_SM_10006detail6reduce18DeviceReduceKernelINS2_10policy_hubIN4cuda3std3__45tupleIJblEEEjN6thrust24THRUST_300001_SM_1000_NS8cuda_cub9__find_if7functorIS9_EEE10Policy1000ENSB_12zip_iteratorINS8_IJNSD_26transform_input_iterator_tIbNSC_6detail35transform_pair_of_input_iterators_tIbNSB_6detail15normal_iteratorINSB_10device_ptrIKfEEEESR_NS7_8equal_toIfEEEENS7_10__not_fn_tINS7_10__identityEEEEENSB_17counting_iteratorIlNSB_11use_defaultES10_S10_EEEEEEEjSF_S9_SW_EEvT0_PT3_T1_NS0_13GridEvenShareIS17_EET2_T4_E12temp_storage;
	add.s32 	%r369, %r368, %r367;
	st.shared.u8 	[%r369+8], %rs385;
	st.shared.u64 	[%r369+16], %rd481;
$L__BB6_63:
	bar.sync 	0;
	setp.ne.s32 	%p263, %r6, 0;
	@%p263 bra 	$L__BB6_123;
	setp.lt.u32 	%p264, %r5, 33;
	@%p264 bra 	$L__BB6_66;
	ld.shared.u8 	%rs308, [_ZZN3cub18CUB_300001_SM_10006detail6reduce18DeviceReduceKernelINS2_10policy_hubIN4cuda3std3__45tupleIJblEEEjN6thrust24THRUST_300001_SM_1000_NS8cuda_cub9__find_if7functorIS9_EEE10Policy1000ENSB_12zip_iteratorINS8_IJNSD_26transform_input_iterator_tIbNSC_6detail35transform_pair_of_input_iterators_tIbNSB_6detail15normal_iteratorINSB_10device_ptrIKfEEEESR_NS7_8equal_toIfEEEENS7_10__not_fn_tINS7_10__identityEEEEENSB_17counting_iteratorIlNSB_11use_defaultES10_S10_EEEEEEEjSF_S9_SW_EEvT0_PT3_T1_NS0_13GridEvenShareIS17_EET2_T4_E12temp_storage+24];
	ld.shared.u64 	%rd420, [_ZZN3cub18CUB_300001_SM_10006detail6reduce18DeviceReduceKernelINS2_10policy_hubIN4cuda3std3__45tupleIJblEEEjN6thrust24THRUST_300001_SM_1000_NS8cuda_cub9__find_if7functorIS9_EEE10Policy1000ENSB_12zip_iteratorINS8_IJNSD_26transform_input_iterator_tIbNSC_6detail35transform_pair_of_input_iterators_tIbNSB_6detail15normal_iteratorINSB_10device_ptrIKfEEEESR_NS7_8equal_toIfEEEENS7_10__not_fn_tINS7_10__identityEEEEENSB_17counting_iteratorIlNSB_11use_defaultES10_S10_EEEEEEEjSF_S9_SW_EEvT0_PT3_T1_NS0_13GridEvenShareIS17_EET2_T4_E12temp_storage+32];
	and.b16  	%rs309, %rs385, 255;
	setp.eq.s16 	%p265, %rs309, 0;
	setp.eq.s16 	%p266, %rs308, 0;
	min.s64 	%rd421, %rd420, %rd481;
	selp.b16 	%rs310, %rs385, 1, %p266;
	selp.b16 	%rs385, %rs308, %rs310, %p265;
	selp.b64 	%rd422, %rd481, %rd421, %p266;
	selp.b64 	%rd481, %rd420, %rd422, %p265;
$L__BB6_66:
	setp.lt.u32 	%p267, %r5, 65;
	@%p267 bra 	$L__BB6_68;
	ld.shared.u8 	%rs311, [_ZZN3cub18CUB_300001_SM_10006detail6reduce18DeviceReduceKernelINS2_10policy_hubIN4cuda3std3__45tupleIJblEEEjN6thrust24THRUST_300001_SM_1000_NS8cuda_cub9__find_if7functorIS9_EEE10Policy1000ENSB_12zip_iteratorINS8_IJNSD_26transform_input_iterator_tIbNSC_6detail35transform_pair_of_input_iterators_tIbNSB_6detail15normal_iteratorINSB_10device_ptrIKfEEEESR_NS7_8equal_toIfEEEENS7_10__not_fn_tINS7_10__identityEEEEENSB_17counting_iteratorIlNSB_11use_defaultES10_S10_EEEEEEEjSF_S9_SW_EEvT0_PT3_T1_NS0_13GridEvenShareIS17_EET2_T4_E12temp_storage+40];
	ld.shared.u64 	%rd423, [_ZZN3cub18CUB_300001_SM_10006detail6reduce18DeviceReduceKernelINS2_10policy_hubIN4cuda3std3__45tupleIJblEEEjN6thrust24THRUST_300001_SM_1000_NS8cuda_cub9__find_if7functorIS9_EEE10Policy1000ENSB_12zip_iteratorINS8_IJNSD_26transform_input_iterator_tIbNSC_6detail35transform_pair_of_input_iterators_tIbNSB_6detail15normal_iteratorINSB_10device_ptrIKfEEEESR_NS7_8equal_toIfEEEENS7_10__not_fn_tINS7_10__identityEEEEENSB_17counting_iteratorIlNSB_11use_defaultES10_S10_EEEEEEEjSF_S9_SW_EEvT0_PT3_T1_NS0_13GridEvenShareIS17_EET2_T4_E12temp_storage+48];
	and.b16  	%rs312, %rs385, 255;
	setp.eq.s16 	%p268, %rs312, 0;
	setp.eq.s16 	%p269, %rs311, 0;
	min.s64 	%rd424, %rd423, %rd481;
	selp.b16 	%rs313, %rs385, 1, %p269;
	selp.b16 	%rs385, %rs311, %rs313, %p268;
	selp.b64 	%rd425, %rd481, %rd424, %p269;
	selp.b64 	%rd481, %rd423, %rd425, %p268;
$L__BB6_68:
	setp.lt.u32 	%p270, %r5, 97;
	@%p270 bra 	$L__BB6_70;
	ld.shared.u8 	%rs314, [_ZZN3cub18CUB_300001_SM_10006detail6reduce18DeviceReduceKernelINS2_10policy_hubIN4cuda3std3__45tupleIJblEEEjN6thrust24THRUST_300001_SM_1000_NS8cuda_cub9__find_if7functorIS9_EEE10Policy1000ENSB_12zip_iteratorINS8_IJNSD_26transform_input_iterator_tIbNSC_6detail35transform_pair_of_input_iterators_tIbNSB_6detail15normal_iteratorINSB_10device_ptrIKfEEEESR_NS7_8equal_toIfEEEENS7_10__not_fn_tINS7_10__identityEEEEENSB_17counting_iteratorIlNSB_11use_defaultES10_S10_EEEEEEEjSF_S9_SW_EEvT0_PT3_T1_NS0_13GridEvenShareIS17_EET2_T4_E12temp_storage+56];
	ld.shared.u64 	%rd426, [_ZZN3cub18CUB_300001_SM_10006detail6reduce18DeviceReduceKernelINS2_10policy_hubIN4cuda3std3__45tupleIJblEEEjN6thrust24THRUST_300001_SM_1000_NS8cuda_cub9__find_if7functorIS9_EEE10Policy1000ENSB_12zip_iteratorINS8_IJNSD_26transform_input_iterator_tIbNSC_6detail35transform_pair_of_input_iterators_tIbNSB_6detail15normal_iteratorINSB_10device_ptrIKfEEEESR_NS7_8equal_toIfEEEENS7_10__not_fn_tINS7_10__identityEEEEENSB_17counting_iteratorIlNSB_11use_defaultES10_S10_EEEEEEEjSF_S9_SW_EEvT0_PT3_T1_NS0_13GridEvenShareIS17_EET2_T4_E12temp_storage+64];
	and.b16  	%rs315, %rs385, 255;
	setp.eq.s16 	%p271, %rs315, 0;
	setp.eq.s16 	%p272, %rs314, 0;
	min.s64 	%rd427, %rd426, %rd481;
	selp.b16 	%rs316, %rs385, 1, %p272;
	selp.b16 	%rs385, %rs314, %rs316, %p271;
	selp.b64 	%rd428, %rd481, %rd427, %p272;
	selp.b64 	%rd481, %rd426, %rd428, %p271;
$L__BB6_70:
	setp.lt.u32 	%p273, %r5, 129;
	@%p273 bra 	$L__BB6_72;
	ld.shared.u8 	%rs317, [_ZZN3cub18CUB_300001_SM_10006detail6reduce18DeviceReduceKernelINS2_10policy_hubIN4cuda3std3__45tupleIJblEEEjN6thrust24THRUST_300001_SM_1000_NS8cuda_cub9__find_if7functorIS9_EEE10Policy1000ENSB_12zip_iteratorINS8_IJNSD_26transform_input_iterator_tIbNSC_6detail35transform_pair_of_input_iterators_tIbNSB_6detail15normal_iteratorINSB_10device_ptrIKfEEEESR_NS7_8equal_toIfEEEENS7_10__not_fn_tINS7_10__identityEEEEENSB_17counting_iteratorIlNSB_11use_defaultES10_S10_EEEEEEEjSF_S9_SW_EEvT0_PT3_T1_NS0_13GridEvenShareIS17_EET2_T4_E12temp_storage+72];
	ld.shared.u64 	%rd429, [_ZZN3cub18CUB_300001_SM_10006detail6reduce18DeviceReduceKernelINS2_10policy_hubIN4cuda3std3__45tupleIJblEEEjN6thrust24THRUST_300001_SM_1000_NS8cuda_cub9__find_if7functorIS9_EEE10Policy1000ENSB_12zip_iteratorINS8_IJNSD_26transform_input_iterator_tIbNSC_6detail35transform_pair_of_input_iterators_tIbNSB_6detail15normal_iteratorINSB_10device_ptrIKfEEEESR_NS7_8equal_toIfEEEENS7_10__not_fn_tINS7_10__identityEEEEENSB_17counting_iteratorIlNSB_11use_defaultES10_S10_EEEEEEEjSF_S9_SW_EEvT0_PT3_T1_NS0_13GridEvenShareIS17_EET2_T4_E12temp_storage+80];
	and.b16  	%rs318, %rs385, 255;
	setp.eq.s16 	%p274, %rs318, 0;
	setp.eq.s16 	%p275, %rs317, 0;
	min.s64 	%rd430, %rd429, %rd481;
	selp.b16 	%rs319, %rs385, 1, %p275;
	selp.b16 	%rs385, %rs317, %rs319, %p274;
	selp.b64 	%rd431, %rd481, %rd430, %p275;
	selp.b64 	%rd481, %rd429, %rd431, %p274;
$L__BB6_72:
	setp.lt.u32 	%p276, %r5, 161;
	@%p276 bra 	$L__BB6_74;
	ld.shared.u8 	%rs320, [_ZZN3cub18CUB_300001_SM_10006detail6reduce18DeviceReduceKernelINS2_10policy_hubIN4cuda3std3__45tupleIJblEEEjN6thrust24THRUST_300001_SM_1000_NS8cuda_cub9__find_if7functorIS9_EEE10Policy1000ENSB_12zip_iteratorINS8_IJNSD_26transform_input_iterator_tIbNSC_6detail35transform_pair_of_input_iterators_tIbNSB_6detail15normal_iteratorINSB_10device_ptrIKfEEEESR_NS7_8equal_toIfEEEENS7_10__not_fn_tINS7_10__identityEEEEENSB_17counting_iteratorIlNSB_11use_defaultES10_S10_EEEEEEEjSF_S9_SW_EEvT0_PT3_T1_NS0_13GridEvenShareIS17_EET2_T4_E12temp_storage+88];
	ld.shared.u64 	%rd432, [_ZZN3cub18CUB_300001_SM_10006detail6reduce18DeviceReduceKernelINS2_10policy_hubIN4cuda3std3__45tupleIJblEEEjN6thrust24THRUST_300001_SM_1000_NS8cuda_cub9__find_if7functorIS9_EEE10Policy1000ENSB_12zip_iteratorINS8_IJNSD_26transform_input_iterator_tIbNSC_6detail35transform_pair_of_input_iterators_tIbNSB_6detail15normal_iteratorINSB_10device_ptrIKfEEEESR_NS7_8equal_toIfEEEENS7_10__not_fn_tINS7_10__identityEEEEENSB_17counting_iteratorIlNSB_11use_defaultES10_S10_EEEEEEEjSF_S9_SW_EEvT0_PT3_T1_NS0_13GridEvenShareIS17_EET2_T4_E12temp_storage+96];
	and.b16  	%rs321, %rs385, 255;
	setp.eq.s16 	%p277, %rs321, 0;
	setp.eq.s16 	%p278, %rs320, 0;
	min.s64 	%rd433, %rd432, %rd481;
	selp.b16 	%rs322, %rs385, 1, %p278;
	selp.b16 	%rs385, %rs320, %rs322, %p277;
	selp.b64 	%rd434, %rd481, %rd433, %p278;
	selp.b64 	%rd481, %rd432, %rd434, %p277;
$L__BB6_74:
	setp.lt.u32 	%p279, %r5, 193;
	@%p279 bra 	$L__BB6_76;
	ld.shared.u8 	%rs323, [_ZZN3cub18CUB_300001_SM_10006detail6reduce18DeviceReduceKernelINS2_10policy_hubIN4cuda3std3__45tupleIJblEEEjN6thrust24THRUST_300001_SM_1000_NS8cuda_cub9__find_if7functorIS9_EEE10Policy1000ENSB_12zip_iteratorINS8_IJNSD_26transform_input_iterator_tIbNSC_6detail35transform_pair_of_input_iterators_tIbNSB_6detail15normal_iteratorINSB_10device_ptrIKfEEEESR_NS7_8equal_toIfEEEENS7_10__not_fn_tINS7_10__identityEEEEENSB_17counting_iteratorIlNSB_11use_defaultES10_S10_EEEEEEEjSF_S9_SW_EEvT0_PT3_T1_NS0_13GridEvenShareIS17_EET2_T4_E12temp_storage+104];
	ld.shared.u64 	%rd435, [_ZZN3cub18CUB_300001_SM_10006detail6reduce18DeviceReduceKernelINS2_10policy_hubIN4cuda3std3__45tupleIJblEEEjN6thrust24THRUST_300001_SM_1000_NS8cuda_cub9__find_if7functorIS9_EEE10Policy1000ENSB_12zip_iteratorINS8_IJNSD_26transform_input_iterator_tIbNSC_6detail35transform_pair_of_input_iterators_tIbNSB_6detail15normal_iteratorINSB_10device_ptrIKfEEEESR_NS7_8equal_toIfEEEENS7_10__not_fn_tINS7_10__identityEEEEENSB_17counting_iteratorIlNSB_11use_defaultES10_S10_EEEEEEEjSF_S9_SW_EEvT0_PT3_T1_NS0_13GridEvenShareIS17_EET2_T4_E12temp_storage+112];
	and.b16  	%rs324, %rs385, 255;
	setp.eq.s16 	%p280, %rs324, 0;
	setp.eq.s16 	%p281, %rs323, 0;
	min.s64 	%rd436, %rd435, %rd481;
	selp.b16 	%rs325, %rs385, 1, %p281;
	selp.b16 	%rs385, %rs323, %rs325, %p280;
	selp.b64 	%rd437, %rd481, %rd436, %p281;
	selp.b64 	%rd481, %rd435, %rd437, %p280;
$L__BB6_76:
	setp.lt.u32 	%p282, %r5, 225;
	@%p282 bra 	$L__BB6_123;
	ld.shared.u8 	%rs326, [_ZZN3cub18CUB_300001_SM_10006detail6reduce18DeviceReduceKernelINS2_10policy_hubIN4cuda3std3__45tupleIJblEEEjN6thrust24THRUST_300001_SM_1000_NS8cuda_cub9__find_if7functorIS9_EEE10Policy1000ENSB_12zip_iteratorINS8_IJNSD_26transform_input_iterator_tIbNSC_6detail35transform_pair_of_input_iterators_tIbNSB_6detail15normal_iteratorINSB_10device_ptrIKfEEEESR_NS7_8equal_toIfEEEENS7_10__not_fn_tINS7_10__identityEEEEENSB_17counting_iteratorIlNSB_11use_defaultES10_S10_EEEEEEEjSF_S9_SW_EEvT0_PT3_T1_NS0_13GridEvenShareIS17_EET2_T4_E12temp_storage+120];
	ld.shared.u64 	%rd438, [_ZZN3cub18CUB_300001_SM_10006detail6reduce18DeviceReduceKernelINS2_10policy_hubIN4cuda3std3__45tupleIJblEEEjN6thrust24THRUST_300001_SM_1000_NS8cuda_cub9__find_if7functorIS9_EEE10Policy1000ENSB_12zip_iteratorINS8_IJNSD_26transform_input_iterator_tIbNSC_6detail35transform_pair_of_input_iterators_tIbNSB_6detail15normal_iteratorINSB_10device_ptrIKfEEEESR_NS7_8equal_toIfEEEENS7_10__not_fn_tINS7_10__identityEEEEENSB_17counting_iteratorIlNSB_11use_defaultES10_S10_EEEEEEEjSF_S9_SW_EEvT0_PT3_T1_NS0_13GridEvenShareIS17_EET2_T4_E12temp_storage+128];
	and.b16  	%rs327, %rs385, 255;
	setp.eq.s16 	%p283, %rs327, 0;
	setp.eq.s16 	%p284, %rs326, 0;
	min.s64 	%rd439, %rd438, %rd481;
	selp.b16 	%rs328, %rs385, 1, %p284;
	selp.b16 	%rs385, %rs326, %rs328, %p283;
	selp.b64 	%rd440, %rd481, %rd439, %p284;
	selp.b64 	%rd481, %rd438, %rd440, %p283;
	bra.uni 	$L__BB6_123;
$L__BB6_78:
	mov.u32 	%r30, %tid.x;
	cvt.u64.u32 	%rd117, %r4;
	add.s64 	%rd118, %rd115, %rd117;
	cvt.u64.u32 	%rd119, %r30;
	add.s64 	%rd120, %rd119, %rd117;
	shl.b64 	%rd121, %rd120, 2;
	add.s64 	%rd122, %rd1, %rd121;
	add.s64 	%rd123, %rd2, %rd121;
	ld.global.f32 	%f9, [%rd122];
	ld.global.f32 	%f10, [%rd123];
	setp.eq.f32 	%p2, %f9, %f10;
	add.s32 	%r81, %r30, 256;
	cvt.u64.u32 	%rd124, %r81;
	ld.global.f32 	%f11, [%rd122+1024];
	ld.global.f32 	%f13, [%rd123+1024];
	setp.eq.f32 	%p3, %f11, %f13;
	add.s32 	%r82, %r30, 512;
	cvt.u64.u32 	%rd125, %r82;
	add.s64 	%rd126, %rd118, %rd125;
	ld.global.f32 	%f15, [%rd122+2048];
	ld.global.f32 	%f16, [%rd123+2048];
	setp.eq.f32 	%p4, %f15, %f16;
	add.s64 	%rd127, %rd126, 256;
	ld.global.f32 	%f17, [%rd122+3072];
	ld.global.f32 	%f18, [%rd123+3072];
	setp.neu.f32 	%p6, %f17, %f18;
	and.pred  	%p8, %p2, %p3;
	selp.b64 	%rd128, %rd124, %rd119, %p2;
	add.s64 	%rd129, %rd118, %rd128;
	min.s64 	%rd130, %rd126, %rd129;
	and.pred  	%p9, %p8, %p4;
	selp.b64 	%rd131, %rd129, %rd130, %p4;
	selp.b64 	%rd132, %rd126, %rd131, %p8;
	min.s64 	%rd133, %rd127, %rd132;
	not.pred 	%p10, %p9;
	or.pred  	%p11, %p10, %p6;
	selp.u16 	%rs385, 1, 0, %p11;
	selp.b64 	%rd134, %rd133, %rd132, %p6;
	selp.b64 	%rd481, %rd127, %rd134, %p9;
	shl.b32 	%r31, %r2, 10;
	setp.lt.u32 	%p12, %r5, %r31;
	@%p12 bra 	$L__BB6_99;
	add.s32 	%r84, %r30, %r31;
	add.s32 	%r85, %r84, %r4;
	add.s32 	%r489, %r85, 1024;
	not.b32 	%r86, %r30;
	add.s32 	%r87, %r86, %r1;
	sub.s32 	%r88, %r87, %r31;
	sub.s32 	%r488, %r88, %r4;
	mov.b32 	%r490, 0;
	mov.u32 	%r491, %r4;
$L__BB6_80:
	shl.b32 	%r38, %r2, 10;
	add.s32 	%r491, %r491, %r38;
	add.s32 	%r89, %r1, -1024;
	setp.gt.u32 	%p13, %r491, %r89;
	@%p13 bra 	$L__BB6_86;
	add.s32 	%r90, %r30, %r491;
	cvt.u64.u32 	%rd135, %r90;
	mul.wide.u32 	%rd136, %r90, 4;
	add.s64 	%rd137, %rd1, %rd136;
	add.s64 	%rd138, %rd2, %rd136;
	add.s64 	%rd74, %rd115, %rd135;
	ld.global.f32 	%f1, [%rd137];
	ld.global.f32 	%f2, [%rd138];
	ld.global.f32 	%f3, [%rd137+1024];
	ld.global.f32 	%f4, [%rd138+1024];
	ld.global.f32 	%f5, [%rd137+2048];
	ld.global.f32 	%f6, [%rd138+2048];
	ld.global.f32 	%f7, [%rd137+3072];
	ld.global.f32 	%f8, [%rd138+3072];
	and.b16  	%rs109, %rs385, 255;
	setp.eq.s16 	%p14, %rs109, 0;
	@%p14 bra 	$L__BB6_84;
	setp.eq.f32 	%p15, %f1, %f2;
	@%p15 bra 	$L__BB6_85;
	min.s64 	%rd481, %rd74, %rd481;
	mov.b16 	%rs385, 1;
	bra.uni 	$L__BB6_85;
$L__BB6_84:
	setp.neu.f32 	%p16, %f1, %f2;
	selp.u16 	%rs385, 1, 0, %p16;
	mov.u64 	%rd481, %rd74;
$L__BB6_85:
	add.s64 	%rd139, %rd74, 256;
	add.s64 	%rd140, %rd74, 512;
	add.s64 	%rd141, %rd74, 768;
	setp.neu.f32 	%p17, %f7, %f8;
	setp.neu.f32 	%p18, %f5, %f6;
	setp.neu.f32 	%p19, %f3, %f4;
	and.b16  	%rs111, %rs385, 255;
	setp.eq.s16 	%p20, %rs111, 0;
	min.s64 	%rd142, %rd139, %rd481;
	selp.b16 	%rs112, 1, %rs385, %p19;
	selp.u16 	%rs113, 1, 0, %p19;
	selp.b16 	%rs114, %rs113, %rs112, %p20;
	and.b16  	%rs115, %rs114, 255;
	selp.b64 	%rd143, %rd142, %rd481, %p19;
	selp.b64 	%rd144, %rd139, %rd143, %p20;
	setp.eq.s16 	%p21, %rs115, 0;
	min.s64 	%rd145, %rd140, %rd144;
	selp.b16 	%rs116, 1, %rs114, %p18;
	selp.u16 	%rs117, 1, 0, %p18;
	selp.b16 	%rs118, %rs117, %rs116, %p21;
	and.b16  	%rs119, %rs118, 255;
	selp.b64 	%rd146, %rd145, %rd144, %p18;
	selp.b64 	%rd147, %rd140, %rd146, %p21;
	setp.eq.s16 	%p22, %rs119, 0;
	min.s64 	%rd148, %rd141, %rd147;
	selp.b16 	%rs120, 1, %rs118, %p17;
	selp.u16 	%rs121, 1, 0, %p17;
	selp.b16 	%rs385, %rs121, %rs120, %p22;
	selp.b64 	%rd149, %rd148, %rd147, %p17;
	selp.b64 	%rd481, %rd141, %rd149, %p22;
	sub.s32 	%r91, %r1, %r491;
	shl.b32 	%r92, %r2, 10;
	setp.lt.u32 	%p23, %r91, %r92;
	add.s32 	%r490, %r490, 1;
	add.s32 	%r489, %r489, %r92;
	sub.s32 	%r488, %r488, %r92;
	@%p23 bra 	$L__BB6_99;
	bra.uni 	$L__BB6_80;
$L__BB6_86:
	setp.le.u32 	%p24, %r1, %r491;
	sub.s32 	%r93, %r1, %r491;
	setp.ge.s32 	%p25, %r30, %r93;
	or.pred  	%p26, %p24, %p25;
	@%p26 bra 	$L__BB6_99;
	not.b32 	%r95, %r30;
	add.s32 	%r43, %r1, %r95;
	add.s32 	%r96, %r38, %r4;
	sub.s32 	%r97, %r43, %r96;
	mul.lo.s32 	%r98, %r2, %r490;
	shl.b32 	%r99, %r98, 10;
	sub.s32 	%r100, %r97, %r99;
	shr.u32 	%r101, %r100, 8;
	add.s32 	%r44, %r101, 1;
	and.b32  	%r45, %r44, 7;
	setp.lt.u32 	%p27, %r100, 1792;
	mov.u32 	%r496, %r30;
	@%p27 bra 	$L__BB6_91;
	or.b32  	%r494, %r30, 1024;
	shr.u32 	%r102, %r488, 8;
	add.s32 	%r103, %r102, 1;
	and.b32  	%r104, %r103, 33554424;
	neg.s32 	%r492, %r104;
$L__BB6_89:
	.pragma "nounroll";
	add.s32 	%r105, %r489, -1024;
	cvt.u64.u32 	%rd151, %r105;
	mul.wide.u32 	%rd152, %r105, 4;
	add.s64 	%rd153, %rd1, %rd152;
	add.s64 	%rd154, %rd2, %rd152;
	add.s64 	%rd155, %rd115, %rd151;
	ld.global.f32 	%f19, [%rd153];
	ld.global.f32 	%f20, [%rd154];
	setp.neu.f32 	%p28, %f19, %f20;
	selp.u16 	%rs123, 1, 0, %p28;
	and.b16  	%rs124, %rs385, 255;
	setp.ne.s16 	%p30, %rs124, 0;
	and.pred  	%p31, %p30, %p28;
	min.s64 	%rd156, %rd155, %rd481;
	setp.eq.s16 	%p32, %rs124, 0;
	selp.b16 	%rs125, %rs123, %rs385, %p32;
	selp.b64 	%rd157, %rd155, %rd481, %p32;
	selp.b16 	%rs126, 1, %rs125, %p31;
	and.b16  	%rs127, %rs126, 255;
	selp.b64 	%rd158, %rd156, %rd157, %p31;
	add.s32 	%r106, %r489, -768;
	cvt.u64.u32 	%rd159, %r106;
	mul.wide.u32 	%rd160, %r106, 4;
	add.s64 	%rd161, %rd1, %rd160;
	add.s64 	%rd162, %rd2, %rd160;
	add.s64 	%rd163, %rd115, %rd159;
	ld.global.f32 	%f21, [%rd161];
	ld.global.f32 	%f22, [%rd162];
	setp.neu.f32 	%p33, %f21, %f22;
	selp.u16 	%rs128, 1, 0, %p33;
	setp.ne.s16 	%p35, %rs127, 0;
	and.pred  	%p36, %p35, %p33;
	min.s64 	%rd164, %rd163, %rd158;
	setp.eq.s16 	%p37, %rs127, 0;
	selp.b16 	%rs129, %rs128, %rs126, %p37;
	selp.b64 	%rd165, %rd163, %rd158, %p37;
	selp.b16 	%rs130, 1, %rs129, %p36;
	and.b16  	%rs131, %rs130, 255;
	selp.b64 	%rd166, %rd164, %rd165, %p36;
	add.s32 	%r107, %r489, -512;
	cvt.u64.u32 	%rd167, %r107;
	mul.wide.u32 	%rd168, %r107, 4;
	add.s64 	%rd169, %rd1, %rd168;
	add.s64 	%rd170, %rd2, %rd168;
	add.s64 	%rd171, %rd115, %rd167;
	ld.global.f32 	%f23, [%rd169];
	ld.global.f32 	%f24, [%rd170];
	setp.neu.f32 	%p38, %f23, %f24;
	selp.u16 	%rs132, 1, 0, %p38;
	setp.ne.s16 	%p40, %rs131, 0;
	and.pred  	%p41, %p40, %p38;
	min.s64 	%rd172, %rd171, %rd166;
	setp.eq.s16 	%p42, %rs131, 0;
	selp.b16 	%rs133, %rs132, %rs130, %p42;
	selp.b64 	%rd173, %rd171, %rd166, %p42;
	selp.b16 	%rs134, 1, %rs133, %p41;
	and.b16  	%rs135, %rs134, 255;
	selp.b64 	%rd174, %rd172, %rd173, %p41;
	add.s32 	%r108, %r489, 768;
	add.s32 	%r109, %r489, -256;
	cvt.u64.u32 	%rd175, %r109;
	mul.wide.u32 	%rd176, %r109, 4;
	add.s64 	%rd177, %rd1, %rd176;
	add.s64 	%rd178, %rd2, %rd176;
	add.s64 	%rd179, %rd115, %rd175;
	ld.global.f32 	%f25, [%rd177];
	ld.global.f32 	%f26, [%rd178];
	setp.neu.f32 	%p43, %f25, %f26;
	selp.u16 	%rs136, 1, 0, %p43;
	setp.ne.s16 	%p45, %rs135, 0;
	and.pred  	%p46, %p45, %p43;
	min.s64 	%rd180, %rd179, %rd174;
	setp.eq.s16 	%p47, %rs135, 0;
	selp.b16 	%rs137, %rs136, %rs134, %p47;
	selp.b64 	%rd181, %rd179, %rd174, %p47;
	selp.b16 	%rs138, 1, %rs137, %p46;
	and.b16  	%rs139, %rs138, 255;
	selp.b64 	%rd182, %rd180, %rd181, %p46;
	cvt.u64.u32 	%rd183, %r489;
	mul.wide.u32 	%rd184, %r489, 4;
	add.s64 	%rd185, %rd1, %rd184;
	add.s64 	%rd186, %rd2, %rd184;
	add.s64 	%rd187, %rd115, %rd183;
	ld.global.f32 	%f27, [%rd185];
	ld.global.f32 	%f28, [%rd186];
	setp.neu.f32 	%p48, %f27, %f28;
	selp.u16 	%rs140, 1, 0, %p48;
	setp.ne.s16 	%p50, %rs139, 0;
	and.pred  	%p51, %p50, %p48;
	min.s64 	%rd188, %rd187, %rd182;
	setp.eq.s16 	%p52, %rs139, 0;
	selp.b16 	%rs141, %rs140, %rs138, %p52;
	selp.b64 	%rd189, %rd187, %rd182, %p52;
	selp.b16 	%rs142, 1, %rs141, %p51;
	and.b16  	%rs143, %rs142, 255;
	selp.b64 	%rd190, %rd188, %rd189, %p51;
	add.s32 	%r110, %r489, 256;
	cvt.u64.u32 	%rd191, %r110;
	mul.wide.u32 	%rd192, %r110, 4;
	add.s64 	%rd193, %rd1, %rd192;
	add.s64 	%rd194, %rd2, %rd192;
	add.s64 	%rd195, %rd115, %rd191;
	ld.global.f32 	%f29, [%rd193];
	ld.global.f32 	%f30, [%rd194];
	setp.neu.f32 	%p53, %f29, %f30;
	selp.u16 	%rs144, 1, 0, %p53;
	setp.ne.s16 	%p55, %rs143, 0;
	and.pred  	%p56, %p55, %p53;
	min.s64 	%rd196, %rd195, %rd190;
	setp.eq.s16 	%p57, %rs143, 0;
	selp.b16 	%rs145, %rs144, %rs142, %p57;
	selp.b64 	%rd197, %rd195, %rd190, %p57;
	selp.b16 	%rs146, 1, %rs145, %p56;
	and.b16  	%rs147, %rs146, 255;
	selp.b64 	%rd198, %rd196, %rd197, %p56;
	add.s32 	%r111, %r489, 512;
	cvt.u64.u32 	%rd199, %r111;
	mul.wide.u32 	%rd200, %r111, 4;
	add.s64 	%rd201, %rd1, %rd200;
	add.s64 	%rd202, %rd2, %rd200;
	add.s64 	%rd203, %rd115, %rd199;
	ld.global.f32 	%f31, [%rd201];
	ld.global.f32 	%f32, [%rd202];
	setp.neu.f32 	%p58, %f31, %f32;
	selp.u16 	%rs148, 1, 0, %p58;
	setp.ne.s16 	%p60, %rs147, 0;
	and.pred  	%p61, %p60, %p58;
	min.s64 	%rd204, %rd203, %rd198;
	setp.eq.s16 	%p62, %rs147, 0;
	selp.b16 	%rs149, %rs148, %rs146, %p62;
	selp.b64 	%rd205, %rd203, %rd198, %p62;
	selp.b16 	%rs150, 1, %rs149, %p61;
	and.b16  	%rs151, %rs150, 255;
	selp.b64 	%rd206, %rd204, %rd205, %p61;
	cvt.u64.u32 	%rd207, %r108;
	mul.wide.u32 	%rd208, %r108, 4;
	add.s64 	%rd209, %rd1, %rd208;
	add.s64 	%rd210, %rd2, %rd208;
	add.s64 	%rd211, %rd115, %rd207;
	ld.global.f32 	%f33, [%rd209];
	ld.global.f32 	%f34, [%rd210];
	setp.neu.f32 	%p63, %f33, %f34;
	selp.u16 	%rs152, 1, 0, %p63;
	setp.ne.s16 	%p65, %rs151, 0;
	and.pred  	%p66, %p65, %p63;
	min.s64 	%rd212, %rd211, %rd206;
	setp.eq.s16 	%p67, %rs151, 0;
	selp.b16 	%rs153, %rs152, %rs150, %p67;
	selp.b64 	%rd213, %rd211, %rd206, %p67;
	selp.b16 	%rs385, 1, %rs153, %p66;
	selp.b64 	%rd481, %rd212, %rd213, %p66;
	add.s32 	%r494, %r494, 2048;
	add.s32 	%r489, %r489, 2048;
	add.s32 	%r492, %r492, 8;
	setp.ne.s32 	%p68, %r492, 0;
	@%p68 bra 	$L__BB6_89;
	add.s32 	%r496, %r494, -1024;
$L__BB6_91:
	setp.eq.s32 	%p69, %r45, 0;
	@%p69 bra 	$L__BB6_99;
	setp.lt.u32 	%p70, %r45, 4;
	@%p70 bra 	$L__BB6_94;
	add.s32 	%r112, %r496, %r491;
	cvt.u64.u32 	%rd215, %r112;
	mul.wide.u32 	%rd216, %r112, 4;
	add.s64 	%rd217, %rd1, %rd216;
	add.s64 	%rd218, %rd2, %rd216;
	add.s64 	%rd219, %rd115, %rd215;
	ld.global.f32 	%f35, [%rd217];
	ld.global.f32 	%f36, [%rd218];
	setp.neu.f32 	%p71, %f35, %f36;
	selp.u16 	%rs155, 1, 0, %p71;
	and.b16  	%rs156, %rs385, 255;
	setp.ne.s16 	%p73, %rs156, 0;
	and.pred  	%p74, %p73, %p71;
	min.s64 	%rd220, %rd219, %rd481;
	setp.eq.s16 	%p75, %rs156, 0;
	selp.b16 	%rs157, %rs155, %rs385, %p75;
	selp.b64 	%rd221, %rd219, %rd481, %p75;
	selp.b16 	%rs158, 1, %rs157, %p74;
	and.b16  	%rs159, %rs158, 255;
	selp.b64 	%rd222, %rd220, %rd221, %p74;
	add.s32 	%r113, %r112, 256;
	cvt.u64.u32 	%rd223, %r113;
	mul.wide.u32 	%rd224, %r113, 4;
	add.s64 	%rd225, %rd1, %rd224;
	add.s64 	%rd226, %rd2, %rd224;
	add.s64 	%rd227, %rd115, %rd223;
	ld.global.f32 	%f37, [%rd225];
	ld.global.f32 	%f38, [%rd226];
	setp.neu.f32 	%p76, %f37, %f38;
	selp.u16 	%rs160, 1, 0, %p76;
	setp.ne.s16 	%p78, %rs159, 0;
	and.pred  	%p79, %p78, %p76;
	min.s64 	%rd228, %rd227, %rd222;
	setp.eq.s16 	%p80, %rs159, 0;
	selp.b16 	%rs161, %rs160, %rs158, %p80;
	selp.b64 	%rd229, %rd227, %rd222, %p80;
	selp.b16 	%rs162, 1, %rs161, %p79;
	and.b16  	%rs163, %rs162, 255;
	selp.b64 	%rd230, %rd228, %rd229, %p79;
	add.s32 	%r114, %r112, 512;
	cvt.u64.u32 	%rd231, %r114;
	mul.wide.u32 	%rd232, %r114, 4;
	add.s64 	%rd233, %rd1, %rd232;
	add.s64 	%rd234, %rd2, %rd232;
	add.s64 	%rd235, %rd115, %rd231;
	ld.global.f32 	%f39, [%rd233];
	ld.global.f32 	%f40, [%rd234];
	setp.neu.f32 	%p81, %f39, %f40;
	selp.u16 	%rs164, 1, 0, %p81;
	setp.ne.s16 	%p83, %rs163, 0;
	and.pred  	%p84, %p83, %p81;
	min.s64 	%rd236, %rd235, %rd230;
	setp.eq.s16 	%p85, %rs163, 0;
	selp.b16 	%rs165, %rs164, %rs162, %p85;
	selp.b64 	%rd237, %rd235, %rd230, %p85;
	selp.b16 	%rs166, 1, %rs165, %p84;
	and.b16  	%rs167, %rs166, 255;
	selp.b64 	%rd238, %rd236, %rd237, %p84;
	add.s32 	%r115, %r112, 768;
	cvt.u64.u32 	%rd239, %r115;
	mul.wide.u32 	%rd240, %r115, 4;
	add.s64 	%rd241, %rd1, %rd240;
	add.s64 	%rd242, %rd2, %rd240;
	add.s64 	%rd243, %rd115, %rd239;
	ld.global.f32 	%f41, [%rd241];
	ld.global.f32 	%f42, [%rd242];
	setp.neu.f32 	%p86, %f41, %f42;
	selp.u16 	%rs168, 1, 0, %p86;
	setp.ne.s16 	%p88, %rs167, 0;
	and.pred  	%p89, %p88, %p86;
	min.s64 	%rd244, %rd243, %rd238;
	setp.eq.s16 	%p90, %rs167, 0;
	selp.b16 	%rs169, %rs168, %rs166, %p90;
	selp.b64 	%rd245, %rd243, %rd238, %p90;
	selp.b16 	%rs385, 1, %rs169, %p89;
	selp.b64 	%rd481, %rd244, %rd245, %p89;
	add.s32 	%r496, %r496, 1024;
$L__BB6_94:
	and.b32  	%r116, %r44, 3;
	setp.eq.s32 	%p91, %r116, 0;
	@%p91 bra 	$L__BB6_99;
	setp.eq.s32 	%p92, %r116, 1;
	@%p92 bra 	$L__BB6_97;
	add.s32 	%r117, %r496, %r491;
	cvt.u64.u32 	%rd247, %r117;
	mul.wide.u32 	%rd248, %r117, 4;
	add.s64 	%rd249, %rd1, %rd248;
	add.s64 	%rd250, %rd2, %rd248;
	add.s64 	%rd251, %rd115, %rd247;
	ld.global.f32 	%f43, [%rd249];
	ld.global.f32 	%f44, [%rd250];
	setp.neu.f32 	%p93, %f43, %f44;
	selp.u16 	%rs171, 1, 0, %p93;
	and.b16  	%rs172, %rs385, 255;
	setp.ne.s16 	%p95, %rs172, 0;
	and.pred  	%p96, %p95, %p93;
	min.s64 	%rd252, %rd251, %rd481;
	setp.eq.s16 	%p97, %rs172, 0;
	selp.b16 	%rs173, %rs171, %rs385, %p97;
	selp.b64 	%rd253, %rd251, %rd481, %p97;
	selp.b16 	%rs174, 1, %rs173, %p96;
	and.b16  	%rs175, %rs174, 255;
	selp.b64 	%rd254, %rd252, %rd253, %p96;
	add.s32 	%r118, %r117, 256;
	cvt.u64.u32 	%rd255, %r118;
	mul.wide.u32 	%rd256, %r118, 4;
	add.s64 	%rd257, %rd1, %rd256;
	add.s64 	%rd258, %rd2, %rd256;
	add.s64 	%rd259, %rd115, %rd255;
	ld.global.f32 	%f45, [%rd257];
	ld.global.f32 	%f46, [%rd258];
	setp.neu.f32 	%p98, %f45, %f46;
	selp.u16 	%rs176, 1, 0, %p98;
	setp.ne.s16 	%p100, %rs175, 0;
	and.pred  	%p101, %p100, %p98;
	min.s64 	%rd260, %rd259, %rd254;
	setp.eq.s16 	%p102, %rs175, 0;
	selp.b16 	%rs177, %rs176, %rs174, %p102;
	selp.b64 	%rd261, %rd259, %rd254, %p102;
	selp.b16 	%rs385, 1, %rs177, %p101;
	selp.b64 	%rd481, %rd260, %rd261, %p101;
	add.s32 	%r496, %r496, 512;
$L__BB6_97:
	and.b32  	%r119, %r43, 256;
	setp.ne.s32 	%p103, %r119, 0;
	@%p103 bra 	$L__BB6_99;
	add.s32 	%r120, %r496, %r491;
	cvt.u64.u32 	%rd262, %r120;
	mul.wide.u32 	%rd263, %r120, 4;
	add.s64 	%rd264, %rd1, %rd263;
	add.s64 	%rd265, %rd2, %rd263;
	add.s64 	%rd266, %rd115, %rd262;
	ld.global.f32 	%f47, [%rd264];
	ld.global.f32 	%f48, [%rd265];
	setp.neu.f32 	%p104, %f47, %f48;
	selp.u16 	%rs178, 1, 0, %p104;
	and.b16  	%rs179, %rs385, 255;
	setp.ne.s16 	%p106, %rs179, 0;
	and.pred  	%p107, %p106, %p104;
	min.s64 	%rd267, %rd266, %rd481;
	setp.eq.s16 	%p108, %rs179, 0;
	selp.b16 	%rs180, %rs178, %rs385, %p108;
	selp.b64 	%rd268, %rd266, %rd481, %p108;
	selp.b16 	%rs385, 1, %rs180, %p107;
	selp.b64 	%rd481, %rd267, %rd268, %p107;
$L__BB6_99:
	// begin inline asm
	mov.u32 %r121, %laneid;
	// end inline asm
	cvt.u32.u16 	%r142, %rs385;
	and.b32  	%r123, %r142, 255;
	mov.b32 	%r139, 1;
	mov.b32 	%r140, 31;
	mov.b32 	%r141, -1;
	// begin inline asm
	shfl.sync.down.b32 %r122, %r123, %r139, %r140, %r141;
	// end inline asm
	// begin inline asm
	shfl.sync.down.b32 %r127, %r128, %r139, %r140, %r141;
	// end inline asm
	mov.b64 	{%r133, %r138}, %rd481;
	// begin inline asm
	shfl.sync.down.b32 %r132, %r133, %r139, %r140, %r141;
	// end inline asm
	// begin inline asm
	shfl.sync.down.b32 %r137, %r138, %r139, %r140, %r141;
	// end inline asm
	mov.b64 	%rd91, {%r132, %r137};
	cvt.u16.u32 	%rs76, %r122;
	setp.gt.s32 	%p109, %r121, 30;
	@%p109 bra 	$L__BB6_103;
	and.b16  	%rs181, %rs385, 255;
	setp.eq.s16 	%p110, %rs181, 0;
	and.b16  	%rs182, %rs76, 255;
	setp.eq.s16 	%p111, %rs182, 0;
	or.pred  	%p112, %p110, %p111;
	@%p112 bra 	$L__BB6_102;
	min.s64 	%rd481, %rd91, %rd481;
	mov.b16 	%rs385, 1;
	bra.uni 	$L__BB6_103;
$L__BB6_102:
	setp.eq.s16 	%p113, %rs181, 0;
	selp.b16 	%rs385, %rs76, %rs385, %p113;
	selp.b64 	%rd481, %rd91, %rd481, %p113;
$L__BB6_103:
	cvt.u32.u16 	%r163, %rs385;
	and.b32  	%r144, %r163, 255;
	mov.b32 	%r160, 2;
	mov.b32 	%r161, 31;
	mov.b32 	%r162, -1;
	// begin inline asm
	shfl.sync.down.b32 %r143, %r144, %r160, %r161, %r162;
	// end inline asm
	// begin inline asm
	shfl.sync.down.b32 %r148, %r149, %r160, %r161, %r162;
	// end inline asm
	mov.b64 	{%r154, %r159}, %rd481;
	// begin inline asm
	shfl.sync.down.b32 %r153, %r154, %r160, %r161, %r162;
	// end inline asm
	// begin inline asm
	shfl.sync.down.b32 %r158, %r159, %r160, %r161, %r162;
	// end inline asm
	mov.b64 	%rd95, {%r153, %r158};
	cvt.u16.u32 	%rs79, %r143;
	setp.gt.s32 	%p114, %r121, 29;
	@%p114 bra 	$L__BB6_107;
	and.b16  	%rs185, %rs385, 255;
	setp.eq.s16 	%p115, %rs185, 0;
	and.b16  	%rs186, %rs79, 255;
	setp.eq.s16 	%p116, %rs186, 0;
	or.pred  	%p117, %p115, %p116;
	@%p117 bra 	$L__BB6_106;
	min.s64 	%rd481, %rd95, %rd481;
	mov.b16 	%rs385, 1;
	bra.uni 	$L__BB6_107;
$L__BB6_106:
	setp.eq.s16 	%p118, %rs185, 0;
	selp.b16 	%rs385, %rs79, %rs385, %p118;
	selp.b64 	%rd481, %rd95, %rd481, %p118;
$L__BB6_107:
	cvt.u32.u16 	%r184, %rs385;
	and.b32  	%r165, %r184, 255;
	mov.b32 	%r181, 4;
	mov.b32 	%r182, 31;
	mov.b32 	%r183, -1;
	// begin inline asm
	shfl.sync.down.b32 %r164, %r165, %r181, %r182, %r183;
	// end inline asm
	// begin inline asm
	shfl.sync.down.b32 %r169, %r170, %r181, %r182, %r183;
	// end inline asm
	mov.b64 	{%r175, %r180}, %rd481;
	// begin inline asm
	shfl.sync.down.b32 %r174, %r175, %r181, %r182, %r183;
	// end inline asm
	// begin inline asm
	shfl.sync.down.b32 %r179, %r180, %r181, %r182, %r183;
	// end inline asm
	mov.b64 	%rd99, {%r174, %r179};
	cvt.u16.u32 	%rs82, %r164;
	setp.gt.s32 	%p119, %r121, 27;
	@%p119 bra 	$L__BB6_111;
	and.b16  	%rs189, %rs385, 255;
	setp.eq.s16 	%p120, %rs189, 0;
	and.b16  	%rs190, %rs82, 255;
	setp.eq.s16 	%p121, %rs190, 0;
	or.pred  	%p122, %p120, %p121;
	@%p122 bra 	$L__BB6_110;
	min.s64 	%rd481, %rd99, %rd481;
	mov.b16 	%rs385, 1;
	bra.uni 	$L__BB6_111;
$L__BB6_110:
	setp.eq.s16 	%p123, %rs189, 0;
	selp.b16 	%rs385, %rs82, %rs385, %p123;
	selp.b64 	%rd481, %rd99, %rd481, %p123;
$L__BB6_111:
	cvt.u32.u16 	%r205, %rs385;
	and.b32  	%r186, %r205, 255;
	mov.b32 	%r202, 8;
	mov.b32 	%r203, 31;
	mov.b32 	%r204, -1;
	// begin inline asm
	shfl.sync.down.b32 %r185, %r186, %r202, %r203, %r204;
	// end inline asm
	// begin inline asm
	shfl.sync.down.b32 %r190, %r191, %r202, %r203, %r204;
	// end inline asm
	mov.b64 	{%r196, %r201}, %rd481;
	// begin inline asm
	shfl.sync.down.b32 %r195, %r196, %r202, %r203, %r204;
	// end inline asm
	// begin inline asm
	shfl.sync.down.b32 %r200, %r201, %r202, %r203, %r204;
	// end inline asm
	mov.b64 	%rd103, {%r195, %r200};
	cvt.u16.u32 	%rs85, %r185;
	setp.gt.s32 	%p124, %r121, 23;
	@%p124 bra 	$L__BB6_115;
	and.b16  	%rs193, %rs385, 255;
	setp.eq.s16 	%p125, %rs193, 0;
	and.b16  	%rs194, %rs85, 255;
	setp.eq.s16 	%p126, %rs194, 0;
	or.pred  	%p127, %p125, %p126;
	@%p127 bra 	$L__BB6_114;
	min.s64 	%rd481, %rd103, %rd481;
	mov.b16 	%rs385, 1;
	bra.uni 	$L__BB6_115;
$L__BB6_114:
	setp.eq.s16 	%p128, %rs193, 0;
	selp.b16 	%rs385, %rs85, %rs385, %p128;
	selp.b64 	%rd481, %rd103, %rd481, %p128;
$L__BB6_115:
	cvt.u32.u16 	%r226, %rs385;
	and.b32  	%r207, %r226, 255;
	mov.b32 	%r223, 16;
	mov.b32 	%r224, 31;
	mov.b32 	%r225, -1;
	// begin inline asm
	shfl.sync.down.b32 %r206, %r207, %r223, %r224, %r225;
	// end inline asm
	// begin inline asm
	shfl.sync.down.b32 %r211, %r212, %r223, %r224, %r225;
	// end inline asm
	mov.b64 	{%r217, %r222}, %rd481;
	// begin inline asm
	shfl.sync.down.b32 %r216, %r217, %r223, %r224, %r225;
	// end inline asm
	// begin inline asm
	shfl.sync.down.b32 %r221, %r222, %r223, %r224, %r225;
	// end inline asm
	mov.b64 	%rd107, {%r216, %r221};
	cvt.u16.u32 	%rs88, %r206;
	setp.gt.s32 	%p129, %r121, 15;
	@%p129 bra 	$L__BB6_119;
	and.b16  	%rs197, %rs385, 255;
	setp.eq.s16 	%p130, %rs197, 0;
	and.b16  	%rs198, %rs88, 255;
	setp.eq.s16 	%p131, %rs198, 0;
	or.pred  	%p132, %p130, %p131;
	@%p132 bra 	$L__BB6_118;
	min.s64 	%rd481, %rd107, %rd481;
	mov.b16 	%rs385, 1;
	bra.uni 	$L__BB6_119;
$L__BB6_118:
	setp.eq.s16 	%p133, %rs197, 0;
	selp.b16 	%rs385, %rs88, %rs385, %p133;
	selp.b64 	%rd481, %rd107, %rd481, %p133;
$L__BB6_119:
	setp.ne.s32 	%p134, %r121, 0;
	@%p134 bra 	$L__BB6_121;
	shr.u32 	%r227, %r30, 1;
	and.b32  	%r228, %r227, 496;
	mov.u32 	%r229, _ZZN3cub18CUB_300001_SM_10006detail6reduce18DeviceReduceKernelINS2_10policy_hubIN4cuda3std3__45tupleIJblEEEjN6thrust24THRUST_300001_SM_1000_NS8cuda_cub9__find_if7functorIS9_EEE10Policy1000ENSB_12zip_iteratorINS8_IJNSD_26transform_input_iterator_tIbNSC_6detail35transform_pair_of_input_iterators_tIbNSB_6detail15normal_iteratorINSB_10device_ptrIKfEEEESR_NS7_8equal_toIfEEEENS7_10__not_fn_tINS7_10__identityEEEEENSB_17counting_iteratorIlNSB_11use_defaultES10_S10_EEEEEEEjSF_S9_SW_EEvT0_PT3_T1_NS0_13GridEvenShareIS17_EET2_T4_E12temp_storage;
	add.s32 	%r230, %r229, %r228;
	st.shared.u8 	[%r230+8], %rs385;
	st.shared.u64 	[%r230+16], %rd481;
$L__BB6_121:
	bar.sync 	0;
	setp.ne.s32 	%p135, %r30, 0;
	@%p135 bra 	$L__BB6_123;
	ld.shared.u8 	%rs201, [_ZZN3cub18CUB_300001_SM_10006detail6reduce18DeviceReduceKernelINS2_10policy_hubIN4cuda3std3__45tupleIJblEEEjN6thrust24THRUST_300001_SM_1000_NS8cuda_cub9__find_if7functorIS9_EEE10Policy1000ENSB_12zip_iteratorINS8_IJNSD_26transform_input_iterator_tIbNSC_6detail35transform_pair_of_input_iterators_tIbNSB_6detail15normal_iteratorINSB_10device_ptrIKfEEEESR_NS7_8equal_toIfEEEENS7_10__not_fn_tINS7_10__identityEEEEENSB_17counting_iteratorIlNSB_11use_defaultES10_S10_EEEEEEEjSF_S9_SW_EEvT0_PT3_T1_NS0_13GridEvenShareIS17_EET2_T4_E12temp_storage+24];
	ld.shared.u64 	%rd269, [_ZZN3cub18CUB_300001_SM_10006detail6reduce18DeviceReduceKernelINS2_10policy_hubIN4cuda3std3__45tupleIJblEEEjN6thrust24THRUST_300001_SM_1000_NS8cuda_cub9__find_if7functorIS9_EEE10Policy1000ENSB_12zip_iteratorINS8_IJNSD_26transform_input_iterator_tIbNSC_6detail35transform_pair_of_input_iterators_tIbNSB_6detail15normal_iteratorINSB_10device_ptrIKfEEEESR_NS7_8equal_toIfEEEENS7_10__not_fn_tINS7_10__identityEEEEENSB_17counting_iteratorIlNSB_11use_defaultES10_S10_EEEEEEEjSF_S9_SW_EEvT0_PT3_T1_NS0_13GridEvenShareIS17_EET2_T4_E12temp_storage+32];
	and.b16  	%rs202, %rs385, 255;
	setp.eq.s16 	%p136, %rs202, 0;
	setp.eq.s16 	%p137, %rs201, 0;
	min.s64 	%rd270, %rd269, %rd481;
	selp.b16 	%rs203, %rs385, 1, %p137;
	selp.b16 	%rs204, %rs201, %rs203, %p136;
	and.b16  	%rs205, %rs204, 255;
	selp.b64 	%rd271, %rd481, %rd270, %p137;
	selp.b64 	%rd272, %rd269, %rd271, %p136;
	ld.shared.u8 	%rs206, [_ZZN3cub18CUB_300001_SM_10006detail6reduce18DeviceReduceKernelINS2_10policy_hubIN4cuda3std3__45tupleIJblEEEjN6thrust24THRUST_300001_SM_1000_NS8cuda_cub9__find_if7functorIS9_EEE10Policy1000ENSB_12zip_iteratorINS8_IJNSD_26transform_input_iterator_tIbNSC_6detail35transform_pair_of_input_iterators_tIbNSB_6detail15normal_iteratorINSB_10device_ptrIKfEEEESR_NS7_8equal_toIfEEEENS7_10__not_fn_tINS7_10__identityEEEEENSB_17counting_iteratorIlNSB_11use_defaultES10_S10_EEEEEEEjSF_S9_SW_EEvT0_PT3_T1_NS0_13GridEvenShareIS17_EET2_T4_E12temp_storage+40];
	ld.shared.u64 	%rd273, [_ZZN3cub18CUB_300001_SM_10006detail6reduce18DeviceReduceKernelINS2_10policy_hubIN4cuda3std3__45tupleIJblEEEjN6thrust24THRUST_300001_SM_1000_NS8cuda_cub9__find_if7functorIS9_EEE10Policy1000ENSB_12zip_iteratorINS8_IJNSD_26transform_input_iterator_tIbNSC_6detail35transform_pair_of_input_iterators_tIbNSB_6detail15normal_iteratorINSB_10device_ptrIKfEEEESR_NS7_8equal_toIfEEEENS7_10__not_fn_tINS7_10__identityEEEEENSB_17counting_iteratorIlNSB_11use_defaultES10_S10_EEEEEEEjSF_S9_SW_EEvT0_PT3_T1_NS0_13GridEvenShareIS17_EET2_T4_E12temp_storage+48];
	setp.eq.s16 	%p138, %rs205, 0;
	setp.eq.s16 	%p139, %rs206, 0;
	min.s64 	%rd274, %rd273, %rd272;
	selp.b16 	%rs207, %rs204, 1, %p139;
	selp.b16 	%rs208, %rs206, %rs207, %p138;
	and.b16  	%rs209, %rs208, 255;
	selp.b64 	%rd275, %rd272, %rd274, %p139;
	selp.b64 	%rd276, %rd273, %rd275, %p138;
	ld.shared.u8 	%rs210, [_ZZN3cub18CUB_300001_SM_10006detail6reduce18DeviceReduceKernelINS2_10policy_hubIN4cuda3std3__45tupleIJblEEEjN6thrust24THRUST_300001_SM_1000_NS8cuda_cub9__find_if7functorIS9_EEE10Policy1000ENSB_12zip_iteratorINS8_IJNSD_26transform_input_iterator_tIbNSC_6detail35transform_pair_of_input_iterators_tIbNSB_6detail15normal_iteratorINSB_10device_ptrIKfEEEESR_NS7_8equal_toIfEEEENS7_10__not_fn_tINS7_10__identityEEEEENSB_17counting_iteratorIlNSB_11use_defaultES10_S10_EEEEEEEjSF_S9_SW_EEvT0_PT3_T1_NS0_13GridEvenShareIS17_EET2_T4_E12temp_storage+56];
	ld.shared.u64 	%rd277, [_ZZN3cub18CUB_300001_SM_10006detail6reduce18DeviceReduceKernelINS2_10policy_hubIN4cuda3std3__45tupleIJblEEEjN6thrust24THRUST_300001_SM_1000_NS8cuda_cub9__find_if7functorIS9_EEE10Policy1000ENSB_12zip_iteratorINS8_IJNSD_26transform_input_iterator_tIbNSC_6detail35transform_pair_of_input_iterators_tIbNSB_6detail15normal_iteratorINSB_10device_ptrIKfEEEESR_NS7_8equal_toIfEEEENS7_10__not_fn_tINS7_10__identityEEEEENSB_17counting_iteratorIlNSB_11use_defaultES10_S10_EEEEEEEjSF_S9_SW_EEvT0_PT3_T1_NS0_13GridEvenShareIS17_EET2_T4_E12temp_storage+64];
	setp.eq.s16 	%p140, %rs209, 0;
	setp.eq.s16 	%p141, %rs210, 0;
	min.s64 	%rd278, %rd277, %rd276;
	selp.b16 	%rs211, %rs208, 1, %p141;
	selp.b16 	%rs212, %rs210, %rs211, %p140;
	and.b16  	%rs213, %rs212, 255;
	selp.b64 	%rd279, %rd276, %rd278, %p141;
	selp.b64 	%rd280, %rd277, %rd279, %p140;
	ld.shared.u8 	%rs214, [_ZZN3cub18CUB_300001_SM_10006detail6reduce18DeviceReduceKernelINS2_10policy_hubIN4cuda3std3__45tupleIJblEEEjN6thrust24THRUST_300001_SM_1000_NS8cuda_cub9__find_if7functorIS9_EEE10Policy1000ENSB_12zip_iteratorINS8_IJNSD_26transform_input_iterator_tIbNSC_6detail35transform_pair_of_input_iterators_tIbNSB_6detail15normal_iteratorINSB_10device_ptrIKfEEEESR_NS7_8equal_toIfEEEENS7_10__not_fn_tINS7_10__identityEEEEENSB_17counting_iteratorIlNSB_11use_defaultES10_S10_EEEEEEEjSF_S9_SW_EEvT0_PT3_T1_NS0_13GridEvenShareIS17_EET2_T4_E12temp_storage+72];
	ld.shared.u64 	%rd281, [_ZZN3cub18CUB_300001_SM_10006detail6reduce18DeviceReduceKernelINS2_10policy_hubIN4cuda3std3__45tupleIJblEEEjN6thrust24THRUST_300001_SM_1000_NS8cuda_cub9__find_if7functorIS9_EEE10Policy1000ENSB_12zip_iteratorINS8_IJNSD_26transform_input_iterator_tIbNSC_6detail35transform_pair_of_input_iterators_tIbNSB_6detail15normal_iteratorINSB_10device_ptrIKfEEEESR_NS7_8equal_toIfEEEENS7_10__not_fn_tINS7_10__identityEEEEENSB_17counting_iteratorIlNSB_11use_defaultES10_S10_EEEEEEEjSF_S9_SW_EEvT0_PT3_T1_NS0_13GridEvenShareIS17_EET2_T4_E12temp_storage+80];
	setp.eq.s16 	%p142, %rs213, 0;
	setp.eq.s16 	%p143, %rs214, 0;
	min.s64 	%rd282, %rd281, %rd280;
	selp.b16 	%rs215, %rs212, 1, %p143;
	selp.b16 	%rs216, %rs214, %rs215, %p142;
	and.b16  	%rs217, %rs216, 255;
	selp.b64 	%rd283, %rd280, %rd282, %p143;
	selp.b64 	%rd284, %rd281, %rd283, %p142;
	ld.shared.u8 	%rs218, [_ZZN3cub18CUB_300001_SM_10006detail6reduce18DeviceReduceKernelINS2_10policy_hubIN4cuda3std3__45tupleIJblEEEjN6thrust24THRUST_300001_SM_1000_NS8cuda_cub9__find_if7functorIS9_EEE10Policy1000ENSB_12zip_iteratorINS8_IJNSD_26transform_input_iterator_tIbNSC_6detail35transform_pair_of_input_iterators_tIbNSB_6detail15normal_iteratorINSB_10device_ptrIKfEEEESR_NS7_8equal_toIfEEEENS7_10__not_fn_tINS7_10__identityEEEEENSB_17counting_iteratorIlNSB_11use_defaultES10_S10_EEEEEEEjSF_S9_SW_EEvT0_PT3_T1_NS0_13GridEvenShareIS17_EET2_T4_E12temp_storage+88];
	ld.shared.u64 	%rd285, [_ZZN3cub18CUB_300001_SM_10006detail6reduce18DeviceReduceKernelINS2_10policy_hubIN4cuda3std3__45tupleIJblEEEjN6thrust24THRUST_300001_SM_1000_NS8cuda_cub9__find_if7functorIS9_EEE10Policy1000ENSB_12zip_iteratorINS8_IJNSD_26transform_input_iterator_tIbNSC_6detail35transform_pair_of_input_iterators_tIbNSB_6detail15normal_iteratorINSB_10device_ptrIKfEEEESR_NS7_8equal_toIfEEEENS7_10__not_fn_tINS7_10__identityEEEEENSB_17counting_iteratorIlNSB_11use_defaultES10_S10_EEEEEEEjSF_S9_SW_EEvT0_PT3_T1_NS0_13GridEvenShareIS17_EET2_T4_E12temp_storage+96];
	setp.eq.s16 	%p144, %rs217, 0;
	setp.eq.s16 	%p145, %rs218, 0;
	min.s64 	%rd286, %rd285, %rd284;
	selp.b16 	%rs219, %rs216, 1, %p145;
	selp.b16 	%rs220, %rs218, %rs219, %p144;
	and.b16  	%rs221, %rs220, 255;
	selp.b64 	%rd287, %rd284, %rd286, %p145;
	selp.b64 	%rd288, %rd285, %rd287, %p144;
	ld.shared.u8 	%rs222, [_ZZN3cub18CUB_300001_SM_10006detail6reduce18DeviceReduceKernelINS2_10policy_hubIN4cuda3std3__45tupleIJblEEEjN6thrust24THRUST_300001_SM_1000_NS8cuda_cub9__find_if7functorIS9_EEE10Policy1000ENSB_12zip_iteratorINS8_IJNSD_26transform_input_iterator_tIbNSC_6detail35transform_pair_of_input_iterators_tIbNSB_6detail15normal_iteratorINSB_10device_ptrIKfEEEESR_NS7_8equal_toIfEEEENS7_10__not_fn_tINS7_10__identityEEEEENSB_17counting_iteratorIlNSB_11use_defaultES10_S10_EEEEEEEjSF_S9_SW_EEvT0_PT3_T1_NS0_13GridEvenShareIS17_EET2_T4_E12temp_storage+104];
	ld.shared.u64 	%rd289, [_ZZN3cub18CUB_300001_SM_10006detail6reduce18DeviceReduceKernelINS2_10policy_hubIN4cuda3std3__45tupleIJblEEEjN6thrust24THRUST_300001_SM_1000_NS8cuda_cub9__find_if7functorIS9_EEE10Policy1000ENSB_12zip_iteratorINS8_IJNSD_26transform_input_iterator_tIbNSC_6detail35transform_pair_of_input_iterators_tIbNSB_6detail15normal_iteratorINSB_10device_ptrIKfEEEESR_NS7_8equal_toIfEEEENS7_10__not_fn_tINS7_10__identityEEEEENSB_17counting_iteratorIlNSB_11use_defaultES10_S10_EEEEEEEjSF_S9_SW_EEvT0_PT3_T1_NS0_13GridEvenShareIS17_EET2_T4_E12temp_storage+112];
	setp.eq.s16 	%p146, %rs221, 0;
	setp.eq.s16 	%p147, %rs222, 0;
	min.s64 	%rd290, %rd289, %rd288;
	selp.b16 	%rs223, %rs220, 1, %p147;
	selp.b16 	%rs224, %rs222, %rs223, %p146;
	and.b16  	%rs225, %rs224, 255;
	selp.b64 	%rd291, %rd288, %rd290, %p147;
	selp.b64 	%rd292, %rd289, %rd291, %p146;
	ld.shared.u8 	%rs226, [_ZZN3cub18CUB_300001_SM_10006detail6reduce18DeviceReduceKernelINS2_10policy_hubIN4cuda3std3__45tupleIJblEEEjN6thrust24THRUST_300001_SM_1000_NS8cuda_cub9__find_if7functorIS9_EEE10Policy1000ENSB_12zip_iteratorINS8_IJNSD_26transform_input_iterator_tIbNSC_6detail35transform_pair_of_input_iterators_tIbNSB_6detail15normal_iteratorINSB_10device_ptrIKfEEEESR_NS7_8equal_toIfEEEENS7_10__not_fn_tINS7_10__identityEEEEENSB_17counting_iteratorIlNSB_11use_defaultES10_S10_EEEEEEEjSF_S9_SW_EEvT0_PT3_T1_NS0_13GridEvenShareIS17_EET2_T4_E12temp_storage+120];
	ld.shared.u64 	%rd293, [_ZZN3cub18CUB_300001_SM_10006detail6reduce18DeviceReduceKernelINS2_10policy_hubIN4cuda3std3__45tupleIJblEEEjN6thrust24THRUST_300001_SM_1000_NS8cuda_cub9__find_if7functorIS9_EEE10Policy1000ENSB_12zip_iteratorINS8_IJNSD_26transform_input_iterator_tIbNSC_6detail35transform_pair_of_input_iterators_tIbNSB_6detail15normal_iteratorINSB_10device_ptrIKfEEEESR_NS7_8equal_toIfEEEENS7_10__not_fn_tINS7_10__identityEEEEENSB_17counting_iteratorIlNSB_11use_defaultES10_S10_EEEEEEEjSF_S9_SW_EEvT0_PT3_T1_NS0_13GridEvenShareIS17_EET2_T4_E12temp_storage+128];
	setp.eq.s16 	%p148, %rs225, 0;
	setp.eq.s16 	%p149, %rs226, 0;
	min.s64 	%rd294, %rd293, %rd292;
	selp.b16 	%rs227, %rs224, 1, %p149;
	selp.b16 	%rs385, %rs226, %rs227, %p148;
	selp.b64 	%rd295, %rd292, %rd294, %p149;
	selp.b64 	%rd481, %rd293, %rd295, %p148;
$L__BB6_123:
	mov.u32 	%r480, %tid.x;
	setp.ne.s32 	%p326, %r480, 0;
	@%p326 bra 	$L__BB6_125;
	ld.param.u64 	%rd471, [_ZN3cub18CUB_300001_SM_10006detail6reduce18DeviceReduceKernelINS2_10policy_hubIN4cuda3std3__45tupleIJblEEEjN6thrust24THRUST_300001_SM_1000_NS8cuda_cub9__find_if7functorIS9_EEE10Policy1000ENSB_12zip_iteratorINS8_IJNSD_26transform_input_iterator_tIbNSC_6detail35transform_pair_of_input_iterators_tIbNSB_6detail15normal_iteratorINSB_10device_ptrIKfEEEESR_NS7_8equal_toIfEEEENS7_10__not_fn_tINS7_10__identityEEEEENSB_17counting_iteratorIlNSB_11use_defaultES10_S10_EEEEEEEjSF_S9_SW_EEvT0_PT3_T1_NS0_13GridEvenShareIS17_EET2_T4__param_1];
	cvta.to.global.u64 	%rd468, %rd471;
	mul.wide.u32 	%rd469, %r3, 16;
	add.s64 	%rd470, %rd468, %rd469;
	st.global.u8 	[%rd470], %rs385;
	st.global.u64 	[%rd470+8], %rd481;
$L__BB6_125:
	ret;

}
	// .globl	_ZN3cub18CUB_300001_SM_10006detail6reduce28DeviceReduceSingleTileKernelINS2_10policy_hubIN4cuda3std3__45tupleIJblEEEjN6thrust24THRUST_300001_SM_1000_NS8cuda_cub9__find_if7functorIS9_EEE10Policy1000EPS9_SI_iSF_S9_S9_NS7_10__identityEEEvT0_T1_T2_T3_T4_T6_
.visible .entry _ZN3cub18CUB_300001_SM_10006detail6reduce28DeviceReduceSingleTileKernelINS2_10policy_hubIN4cuda3std3__45tupleIJblEEEjN6thrust24THRUST_300001_SM_1000_NS8cuda_cub9__find_if7functorIS9_EEE10Policy1000EPS9_SI_iSF_S9_S9_NS7_10__identityEEEvT0_T1_T2_T3_T4_T6_(
	.param .u64 .ptr .align 1 _ZN3cub18CUB_300001_SM_10006detail6reduce28DeviceReduceSingleTileKernelINS2_10policy_hubIN4cuda3std3__45tupleIJblEEEjN6thrust24THRUST_300001_SM_1000_NS8cuda_cub9__find_if7functorIS9_EEE10Policy1000EPS9_SI_iSF_S9_S9_NS7_10__identityEEEvT0_T1_T2_T3_T4_T6__param_0,
	.param .u64 .ptr .align 1 _ZN3cub18CUB_300001_SM_10006detail6reduce28DeviceReduceSingleTileKernelINS2_10policy_hubIN4cuda3std3__45tupleIJblEEEjN6thrust24THRUST_300001_SM_1000_NS8cuda_cub9__find_if7functorIS9_EEE10Policy1000EPS9_SI_iSF_S9_S9_NS7_10__identityEEEvT0_T1_T2_T3_T4_T6__param_1,
	.param .u32 _ZN3cub18CUB_300001_SM_10006detail6reduce28DeviceReduceSingleTileKernelINS2_10policy_hubIN4cuda3std3__45tupleIJblEEEjN6thrust24THRUST_300001_SM_1000_NS8cuda_cub9__find_if7functorIS9_EEE10Policy1000EPS9_SI_iSF_S9_S9_NS7_10__identityEEEvT0_T1_T2_T3_T4_T6__param_2,
	.param .align 1 .b8 _ZN3cub18CUB_300001_SM_10006detail6reduce28DeviceReduceSingleTileKernelINS2_10policy_hubIN4cuda3std3__45tupleIJblEEEjN6thrust24THRUST_300001_SM_1000_NS8cuda_cub9__find_if7functorIS9_EEE10Policy1000EPS9_SI_iSF_S9_S9_NS7_10__identityEEEvT0_T1_T2_T3_T4_T6__param_3[1],
	.param .align 8 .b8 _ZN3cub18CUB_300001_SM_10006detail6reduce28DeviceReduceSingleTileKernelINS2_10policy_hubIN4cuda3std3__45tupleIJblEEEjN6thrust24THRUST_300001_SM_1000_NS8cuda_cub9__find_if7functorIS9_EEE10Policy1000EPS9_SI_iSF_S9_S9_NS7_10__identityEEEvT0_T1_T2_T3_T4_T6__param_4[16],
	.param .align 1 .b8 _ZN3cub18CUB_300001_SM_10006detail6reduce28DeviceReduceSingleTileKernelINS2_10policy_hubIN4cuda3std3__45tupleIJblEEEjN6thrust24THRUST_300001_SM_1000_NS8cuda_cub9__find_if7functorIS9_EEE10Policy1000EPS9_SI_iSF_S9_S9_NS7_10__identityEEEvT0_T1_T2_T3_T4_T6__param_5[1]
)
.maxntid 256
.minnctapersm 1
{
	.reg .pred 	%p<188>;
	.reg .b16 	%rs<340>;
	.reg .b32 	%r<406>;
	.reg .b64 	%rd<359>;
	// demoted variable
	.shared .align 8 .b8 _ZZN3cub18CUB_300001_SM_10006detail6reduce28DeviceReduceSingleTileKernelINS2_10policy_hubIN4cuda3std3__45tupleIJblEEEjN6thrust24THRUST_300001_SM_1000_NS8cuda_cub9__find_if7functorIS9_EEE10Policy1000EPS9_SI_iSF_S9_S9_NS7_10__identityEEEvT0_T1_T2_T3_T4_T6_E12temp_storage[152];
	ld.param.u64 	%rd106, [_ZN3cub18CUB_300001_SM_10006detail6reduce28DeviceReduceSingleTileKernelINS2_10policy_hubIN4cuda3std3__45tupleIJblEEEjN6thrust24THRUST_300001_SM_1000_NS8cuda_cub9__find_if7functorIS9_EEE10Policy1000EPS9_SI_iSF_S9_S9_NS7_10__identityEEEvT0_T1_T2_T3_T4_T6__param_4+8];
	ld.param.u64 	%rd105, [_ZN3cub18CUB_300001_SM_10006detail6reduce28DeviceReduceSingleTileKernelINS2_10policy_hubIN4cuda3std3__45tupleIJblEEEjN6thrust24THRUST_300001_SM_1000_NS8cuda_cub9__find_if7functorIS9_EEE10Policy1000EPS9_SI_iSF_S9_S9_NS7_10__identityEEEvT0_T1_T2_T3_T4_T6__param_0];
	ld.param.u64 	%rd107, [_ZN3cub18CUB_300001_SM_10006detail6reduce28DeviceReduceSingleTileKernelINS2_10policy_hubIN4cuda3std3__45tupleIJblEEEjN6thrust24THRUST_300001_SM_1000_NS8cuda_cub9__find_if7functorIS9_EEE10Policy1000EPS9_SI_iSF_S9_S9_NS7_10__identityEEEvT0_T1_T2_T3_T4_T6__param_1];
	ld.param.u32 	%r38, [_ZN3cub18CUB_300001_SM_10006detail6reduce28DeviceReduceSingleTileKernelINS2_10policy_hubIN4cuda3std3__45tupleIJblEEEjN6thrust24THRUST_300001_SM_1000_NS8cuda_cub9__find_if7functorIS9_EEE10Policy1000EPS9_SI_iSF_S9_S9_NS7_10__identityEEEvT0_T1_T2_T3_T4_T6__param_2];
	ld.param.u8 	%rs82, [_ZN3cub18CUB_300001_SM_10006detail6reduce28DeviceReduceSingleTileKernelINS2_10policy_hubIN4cuda3std3__45tupleIJblEEEjN6thrust24THRUST_300001_SM_1000_NS8cuda_cub9__find_if7functorIS9_EEE10Policy1000EPS9_SI_iSF_S9_S9_NS7_10__identityEEEvT0_T1_T2_T3_T4_T6__param_4];
	cvta.to.global.u64 	%rd1, %rd107;
	setp.ne.s32 	%p1, %r38, 0;
	@%p1 bra 	$L__BB7_3;
	mov.u32 	%r392, %tid.x;
	setp.ne.s32 	%p187, %r392, 0;
	@%p187 bra 	$L__BB7_112;
	st.global.u8 	[%rd1], %rs82;
	st.global.u64 	[%rd1+8], %rd106;
	bra.uni 	$L__BB7_112;
$L__BB7_3:
	setp.gt.s32 	%p2, %r38, 1023;
	@%p2 bra 	$L__BB7_74;
	mov.u32 	%r1, %tid.x;
	setp.ge.s32 	%p77, %r1, %r38;
	mov.b16 	%rs311, 0;
	mov.b64 	%rd329, 0;
	mov.u32 	%r396, %r1;
	@%p77 bra 	$L__BB7_6;
	mul.wide.u32 	%rd234, %r1, 16;
	add.s64 	%rd231, %rd105, %rd234;
	// begin inline asm
	ld.global.nc.u64 %rd230, [%rd231];
	// end inline asm
	add.s64 	%rd233, %rd231, 8;
	// begin inline asm
	ld.global.nc.u64 %rd329, [%rd233];
	// end inline asm
	cvt.u16.u64 	%rs311, %rd230;
	add.s32 	%r396, %r1, 256;
$L__BB7_6:
	setp.ge.s32 	%p78, %r396, %r38;
	@%p78 bra 	$L__BB7_12;
	not.b32 	%r158, %r396;
	add.s32 	%r4, %r38, %r158;
	and.b32  	%r159, %r4, 768;
	setp.eq.s32 	%p79, %r159, 768;
	@%p79 bra 	$L__BB7_10;
	mul.wide.u32 	%rd236, %r396, 16;
	add.s64 	%rd323, %rd105, %rd236;
	shr.u32 	%r160, %r4, 8;
	add.s32 	%r161, %r160, 1;
	and.b32  	%r162, %r161, 3;
	neg.s32 	%r394, %r162;
$L__BB7_9:
	.pragma "nounroll";
	// begin inline asm
	ld.global.nc.u64 %rd237, [%rd323];
	// end inline asm
	add.s64 	%rd240, %rd323, 8;
	// begin inline asm
	ld.global.nc.u64 %rd239, [%rd240];
	// end inline asm
	cvt.u16.u64 	%rs190, %rd237;
	and.b16  	%rs191, %rs190, 255;
	and.b16  	%rs192, %rs311, 255;
	setp.eq.s16 	%p80, %rs192, 0;
	setp.eq.s16 	%p81, %rs191, 0;
	min.s64 	%rd241, %rd239, %rd329;
	selp.b64 	%rd242, %rd329, %rd241, %p81;
	selp.b64 	%rd329, %rd239, %rd242, %p80;
	selp.b16 	%rs193, %rs311, 1, %p81;
	selp.b16 	%rs311, %rs190, %rs193, %p80;
	add.s32 	%r396, %r396, 256;
	add.s64 	%rd323, %rd323, 4096;
	add.s32 	%r394, %r394, 1;
	setp.ne.s32 	%p82, %r394, 0;
	@%p82 bra 	$L__BB7_9;
$L__BB7_10:
	setp.lt.u32 	%p83, %r4, 768;
	@%p83 bra 	$L__BB7_12;
$L__BB7_11:
	mul.wide.s32 	%rd259, %r396, 16;
	add.s64 	%rd244, %rd105, %rd259;
	// begin inline asm
	ld.global.nc.u64 %rd243, [%rd244];
	// end inline asm
	add.s64 	%rd246, %rd244, 8;
	// begin inline asm
	ld.global.nc.u64 %rd245, [%rd246];
	// end inline asm
	cvt.u16.u64 	%rs194, %rd243;
	and.b16  	%rs195, %rs194, 255;
	and.b16  	%rs196, %rs311, 255;
	setp.eq.s16 	%p84, %rs196, 0;
	setp.eq.s16 	%p85, %rs195, 0;
	min.s64 	%rd260, %rd245, %rd329;
	selp.b64 	%rd261, %rd329, %rd260, %p85;
	selp.b64 	%rd262, %rd245, %rd261, %p84;
	selp.b16 	%rs197, %rs311, 1, %p85;
	selp.b16 	%rs198, %rs194, %rs197, %p84;
	and.b16  	%rs199, %rs198, 255;
	add.s64 	%rd248, %rd244, 4096;
	// begin inline asm
	ld.global.nc.u64 %rd247, [%rd248];
	// end inline asm
	add.s64 	%rd250, %rd244, 4104;
	// begin inline asm
	ld.global.nc.u64 %rd249, [%rd250];
	// end inline asm
	cvt.u16.u64 	%rs200, %rd247;
	and.b16  	%rs201, %rs200, 255;
	setp.eq.s16 	%p86, %rs199, 0;
	setp.eq.s16 	%p87, %rs201, 0;
	min.s64 	%rd263, %rd249, %rd262;
	selp.b64 	%rd264, %rd262, %rd263, %p87;
	selp.b64 	%rd265, %rd249, %rd264, %p86;
	selp.b16 	%rs202, %rs198, 1, %p87;
	selp.b16 	%rs203, %rs200, %rs202, %p86;
	and.b16  	%rs204, %rs203, 255;
	add.s64 	%rd252, %rd244, 8192;
	// begin inline asm
	ld.global.nc.u64 %rd251, [%rd252];
	// end inline asm
	add.s64 	%rd254, %rd244, 8200;
	// begin inline asm
	ld.global.nc.u64 %rd253, [%rd254];
	// end inline asm
	cvt.u16.u64 	%rs205, %rd251;
	and.b16  	%rs206, %rs205, 255;
	setp.eq.s16 	%p88, %rs204, 0;
	setp.eq.s16 	%p89, %rs206, 0;
	min.s64 	%rd266, %rd253, %rd265;
	selp.b64 	%rd267, %rd265, %rd266, %p89;
	selp.b64 	%rd268, %rd253, %rd267, %p88;
	selp.b16 	%rs207, %rs203, 1, %p89;
	selp.b16 	%rs208, %rs205, %rs207, %p88;
	and.b16  	%rs209, %rs208, 255;
	add.s64 	%rd256, %rd244, 12288;
	// begin inline asm
	ld.global.nc.u64 %rd255, [%rd256];
	// end inline asm
	add.s64 	%rd258, %rd244, 12296;
	// begin inline asm
	ld.global.nc.u64 %rd257, [%rd258];
	// end inline asm
	cvt.u16.u64 	%rs210, %rd255;
	and.b16  	%rs211, %rs210, 255;
	setp.eq.s16 	%p90, %rs209, 0;
	setp.eq.s16 	%p91, %rs211, 0;
	min.s64 	%rd269, %rd257, %rd268;
	selp.b64 	%rd270, %rd268, %rd269, %p91;
	selp.b64 	%rd329, %rd257, %rd270, %p90;
	selp.b16 	%rs212, %rs208, 1, %p91;
	selp.b16 	%rs311, %rs210, %rs212, %p90;
	add.s32 	%r396, %r396, 1024;
	setp.lt.s32 	%p92, %r396, %r38;
	@%p92 bra 	$L__BB7_11;
$L__BB7_12:
	setp.lt.s32 	%p93, %r38, 256;
	@%p93 bra 	$L__BB7_37;
	// begin inline asm
	mov.u32 %r281, %laneid;
	// end inline asm
	cvt.u32.u16 	%r302, %rs311;
	and.b32  	%r283, %r302, 255;
	mov.b32 	%r299, 1;
	mov.b32 	%r300, 31;
	mov.b32 	%r301, -1;
	// begin inline asm
	shfl.sync.down.b32 %r282, %r283, %r299, %r300, %r301;
	// end inline asm
	// begin inline asm
	shfl.sync.down.b32 %r287, %r288, %r299, %r300, %r301;
	// end inline asm
	mov.b64 	{%r293, %r298}, %rd329;
	// begin inline asm
	shfl.sync.down.b32 %r292, %r293, %r299, %r300, %r301;
	// end inline asm
	// begin inline asm
	shfl.sync.down.b32 %r297, %r298, %r299, %r300, %r301;
	// end inline asm
	mov.b64 	%rd14, {%r292, %r297};
	cvt.u16.u32 	%rs10, %r282;
	setp.gt.s32 	%p143, %r281, 30;
	@%p143 bra 	$L__BB7_17;
	and.b16  	%rs254, %rs311, 255;
	setp.eq.s16 	%p144, %rs254, 0;
	and.b16  	%rs255, %rs10, 255;
	setp.eq.s16 	%p145, %rs255, 0;
	or.pred  	%p146, %p144, %p145;
	@%p146 bra 	$L__BB7_16;
	min.s64 	%rd329, %rd14, %rd329;
	mov.b16 	%rs311, 1;
	bra.uni 	$L__BB7_17;
$L__BB7_16:
	setp.eq.s16 	%p147, %rs254, 0;
	selp.b64 	%rd329, %rd14, %rd329, %p147;
	selp.b16 	%rs311, %rs10, %rs311, %p147;
$L__BB7_17:
	cvt.u32.u16 	%r323, %rs311;
	and.b32  	%r304, %r323, 255;
	mov.b32 	%r320, 2;
	mov.b32 	%r321, 31;
	mov.b32 	%r322, -1;
	// begin inline asm
	shfl.sync.down.b32 %r303, %r304, %r320, %r321, %r322;
	// end inline asm
	// begin inline asm
	shfl.sync.down.b32 %r308, %r309, %r320, %r321, %r322;
	// end inline asm
	mov.b64 	{%r314, %r319}, %rd329;
	// begin inline asm
	shfl.sync.down.b32 %r313, %r314, %r320, %r321, %r322;
	// end inline asm
	// begin inline asm
	shfl.sync.down.b32 %r318, %r319, %r320, %r321, %r322;
	// end inline asm
	mov.b64 	%rd18, {%r313, %r318};
	cvt.u16.u32 	%rs13, %r303;
	setp.gt.s32 	%p148, %r281, 29;
	@%p148 bra 	$L__BB7_21;
	and.b16  	%rs258, %rs311, 255;
	setp.eq.s16 	%p149, %rs258, 0;
	and.b16  	%rs259, %rs13, 255;
	setp.eq.s16 	%p150, %rs259, 0;
	or.pred  	%p151, %p149, %p150;
	@%p151 bra 	$L__BB7_20;
	min.s64 	%rd329, %rd18, %rd329;
	mov.b16 	%rs311, 1;
	bra.uni 	$L__BB7_21;
$L__BB7_20:
	setp.eq.s16 	%p152, %rs258, 0;
	selp.b64 	%rd329, %rd18, %rd329, %p152;
	selp.b16 	%rs311, %rs13, %rs311, %p152;
$L__BB7_21:
	cvt.u32.u16 	%r344, %rs311;
	and.b32  	%r325, %r344, 255;
	mov.b32 	%r341, 4;
	mov.b32 	%r342, 31;
	mov.b32 	%r343, -1;
	// begin inline asm
	shfl.sync.down.b32 %r324, %r325, %r341, %r342, %r343;
	// end inline asm
	// begin inline asm
	shfl.sync.down.b32 %r329, %r330, %r341, %r342, %r343;
	// end inline asm
	mov.b64 	{%r335, %r340}, %rd329;
	// begin inline asm
	shfl.sync.down.b32 %r334, %r335, %r341, %r342, %r343;
	// end inline asm
	// begin inline asm
	shfl.sync.down.b32 %r339, %r340, %r341, %r342, %r343;
	// end inline asm
	mov.b64 	%rd22, {%r334, %r339};
	cvt.u16.u32 	%rs16, %r324;
	setp.gt.s32 	%p153, %r281, 27;
	@%p153 bra 	$L__BB7_25;
	and.b16  	%rs262, %rs311, 255;
	setp.eq.s16 	%p154, %rs262, 0;
	and.b16  	%rs263, %rs16, 255;
	setp.eq.s16 	%p155, %rs263, 0;
	or.pred  	%p156, %p154, %p155;
	@%p156 bra 	$L__BB7_24;
	min.s64 	%rd329, %rd22, %rd329;
	mov.b16 	%rs311, 1;
	bra.uni 	$L__BB7_25;
$L__BB7_24:
	setp.eq.s16 	%p157, %rs262, 0;
	selp.b64 	%rd329, %rd22, %rd329, %p157;
	selp.b16 	%rs311, %rs16, %rs311, %p157;
$L__BB7_25:
	cvt.u32.u16 	%r365, %rs311;
	and.b32  	%r346, %r365, 255;
	mov.b32 	%r362, 8;
	mov.b32 	%r363, 31;
	mov.b32 	%r364, -1;
	// begin inline asm
	shfl.sync.down.b32 %r345, %r346, %r362, %r363, %r364;
	// end inline asm
	// begin inline asm
	shfl.sync.down.b32 %r350, %r351, %r362, %r363, %r364;
	// end inline asm
	mov.b64 	{%r356, %r361}, %rd329;
	// begin inline asm
	shfl.sync.down.b32 %r355, %r356, %r362, %r363, %r364;
	// end inline asm
	// begin inline asm
	shfl.sync.down.b32 %r360, %r361, %r362, %r363, %r364;
	// end inline asm
	mov.b64 	%rd26, {%r355, %r360};
	cvt.u16.u32 	%rs19, %r345;
	setp.gt.s32 	%p158, %r281, 23;
	@%p158 bra 	$L__BB7_29;
	and.b16  	%rs266, %rs311, 255;
	setp.eq.s16 	%p159, %rs266, 0;
	and.b16  	%rs267, %rs19, 255;
	setp.eq.s16 	%p160, %rs267, 0;
	or.pred  	%p161, %p159, %p160;
	@%p161 bra 	$L__BB7_28;
	min.s64 	%rd329, %rd26, %rd329;
	mov.b16 	%rs311, 1;
	bra.uni 	$L__BB7_29;
$L__BB7_28:
	setp.eq.s16 	%p162, %rs266, 0;
	selp.b64 	%rd329, %rd26, %rd329, %p162;
	selp.b16 	%rs311, %rs19, %rs311, %p162;
$L__BB7_29:
	cvt.u32.u16 	%r386, %rs311;
	and.b32  	%r367, %r386, 255;
	mov.b32 	%r383, 16;
	mov.b32 	%r384, 31;
	mov.b32 	%r385, -1;
	// begin inline asm
	shfl.sync.down.b32 %r366, %r367, %r383, %r384, %r385;
	// end inline asm
	// begin inline asm
	shfl.sync.down.b32 %r371, %r372, %r383, %r384, %r385;
	// end inline asm
	mov.b64 	{%r377, %r382}, %rd329;
	// begin inline asm
	shfl.sync.down.b32 %r376, %r377, %r383, %r384, %r385;
	// end inline asm
	// begin inline asm
	shfl.sync.down.b32 %r381, %r382, %r383, %r384, %r385;
	// end inline asm
	mov.b64 	%rd30, {%r376, %r381};
	cvt.u16.u32 	%rs22, %r366;
	setp.gt.s32 	%p163, %r281, 15;
	@%p163 bra 	$L__BB7_33;
	and.b16  	%rs270, %rs311, 255;
	setp.eq.s16 	%p164, %rs270, 0;
	and.b16  	%rs271, %rs22, 255;
	setp.eq.s16 	%p165, %rs271, 0;
	or.pred  	%p166, %p164, %p165;
	@%p166 bra 	$L__BB7_32;
	min.s64 	%rd329, %rd30, %rd329;
	mov.b16 	%rs311, 1;
	bra.uni 	$L__BB7_33;
$L__BB7_32:
	setp.eq.s16 	%p167, %rs270, 0;
	selp.b64 	%rd329, %rd30, %rd329, %p167;
	selp.b16 	%rs311, %rs22, %rs311, %p167;
$L__BB7_33:
	setp.ne.s32 	%p168, %r281, 0;
	@%p168 bra 	$L__BB7_35;
	shr.u32 	%r387, %r1, 1;
	and.b32  	%r388, %r387, 496;
	mov.u32 	%r389, _ZZN3cub18CUB_300001_SM_10006detail6reduce28DeviceReduceSingleTileKernelINS2_10policy_hubIN4cuda3std3__45tupleIJblEEEjN6thrust24THRUST_300001_SM_1000_NS8cuda_cub9__find_if7functorIS9_EEE10Policy1000EPS9_SI_iSF_S9_S9_NS7_10__identityEEEvT0_T1_T2_T3_T4_T6_E12temp_storage;
	add.s32 	%r390, %r389, %r388;
	st.shared.u8 	[%r390+8], %rs311;
	st.shared.u64 	[%r390+16], %rd329;
$L__BB7_35:
	bar.sync 	0;
	setp.ne.s32 	%p169, %r1, 0;
	@%p169 bra 	$L__BB7_110;
	ld.shared.u8 	%rs274, [_ZZN3cub18CUB_300001_SM_10006detail6reduce28DeviceReduceSingleTileKernelINS2_10policy_hubIN4cuda3std3__45tupleIJblEEEjN6thrust24THRUST_300001_SM_1000_NS8cuda_cub9__find_if7functorIS9_EEE10Policy1000EPS9_SI_iSF_S9_S9_NS7_10__identityEEEvT0_T1_T2_T3_T4_T6_E12temp_storage+24];
	ld.shared.u64 	%rd292, [_ZZN3cub18CUB_300001_SM_10006detail6reduce28DeviceReduceSingleTileKernelINS2_10policy_hubIN4cuda3std3__45tupleIJblEEEjN6thrust24THRUST_300001_SM_1000_NS8cuda_cub9__find_if7functorIS9_EEE10Policy1000EPS9_SI_iSF_S9_S9_NS7_10__identityEEEvT0_T1_T2_T3_T4_T6_E12temp_storage+32];
	and.b16  	%rs275, %rs311, 255;
	setp.eq.s16 	%p170, %rs275, 0;
	setp.eq.s16 	%p171, %rs274, 0;
	min.s64 	%rd293, %rd292, %rd329;
	selp.b64 	%rd294, %rd329, %rd293, %p171;
	selp.b64 	%rd295, %rd292, %rd294, %p170;
	selp.b16 	%rs276, %rs311, 1, %p171;
	selp.b16 	%rs277, %rs274, %rs276, %p170;
	and.b16  	%rs278, %rs277, 255;
	ld.shared.u8 	%rs279, [_ZZN3cub18CUB_300001_SM_10006detail6reduce28DeviceReduceSingleTileKernelINS2_10policy_hubIN4cuda3std3__45tupleIJblEEEjN6thrust24THRUST_300001_SM_1000_NS8cuda_cub9__find_if7functorIS9_EEE10Policy1000EPS9_SI_iSF_S9_S9_NS7_10__identityEEEvT0_T1_T2_T3_T4_T6_E12temp_storage+40];
	ld.shared.u64 	%rd296, [_ZZN3cub18CUB_300001_SM_10006detail6reduce28DeviceReduceSingleTileKernelINS2_10policy_hubIN4cuda3std3__45tupleIJblEEEjN6thrust24THRUST_300001_SM_1000_NS8cuda_cub9__find_if7functorIS9_EEE10Policy1000EPS9_SI_iSF_S9_S9_NS7_10__identityEEEvT0_T1_T2_T3_T4_T6_E12temp_storage+48];
	setp.eq.s16 	%p172, %rs278, 0;
	setp.eq.s16 	%p173, %rs279, 0;
	min.s64 	%rd297, %rd296, %rd295;
	selp.b64 	%rd298, %rd295, %rd297, %p173;
	selp.b64 	%rd299, %rd296, %rd298, %p172;
	selp.b16 	%rs280, %rs277, 1, %p173;
	selp.b16 	%rs281, %rs279, %rs280, %p172;
	and.b16  	%rs282, %rs281, 255;
	ld.shared.u8 	%rs283, [_ZZN3cub18CUB_300001_SM_10006detail6reduce28DeviceReduceSingleTileKernelINS2_10policy_hubIN4cuda3std3__45tupleIJblEEEjN6thrust24THRUST_300001_SM_1000_NS8cuda_cub9__find_if7functorIS9_EEE10Policy1000EPS9_SI_iSF_S9_S9_NS7_10__identityEEEvT0_T1_T2_T3_T4_T6_E12temp_storage+56];
	ld.shared.u64 	%rd300, [_ZZN3cub18CUB_300001_SM_10006detail6reduce28DeviceReduceSingleTileKernelINS2_10policy_hubIN4cuda3std3__45tupleIJblEEEjN6thrust24THRUST_300001_SM_1000_NS8cuda_cub9__find_if7functorIS9_EEE10Policy1000EPS9_SI_iSF_S9_S9_NS7_10__identityEEEvT0_T1_T2_T3_T4_T6_E12temp_storage+64];
	setp.eq.s16 	%p174, %rs282, 0;
	setp.eq.s16 	%p175, %rs283, 0;
	min.s64 	%rd301, %rd300, %rd299;
	selp.b16 	%rs284, %rs281, 1, %p175;
	selp.b16 	%rs285, %rs283, %rs284, %p174;
	and.b16  	%rs286, %rs285, 255;
	selp.b64 	%rd302, %rd299, %rd301, %p175;
	selp.b64 	%rd303, %rd300, %rd302, %p174;
	ld.shared.u8 	%rs287, [_ZZN3cub18CUB_300001_SM_10006detail6reduce28DeviceReduceSingleTileKernelINS2_10policy_hubIN4cuda3std3__45tupleIJblEEEjN6thrust24THRUST_300001_SM_1000_NS8cuda_cub9__find_if7functorIS9_EEE10Policy1000EPS9_SI_iSF_S9_S9_NS7_10__identityEEEvT0_T1_T2_T3_T4_T6_E12temp_storage+72];
	ld.shared.u64 	%rd304, [_ZZN3cub18CUB_300001_SM_10006detail6reduce28DeviceReduceSingleTileKernelINS2_10policy_hubIN4cuda3std3__45tupleIJblEEEjN6thrust24THRUST_300001_SM_1000_NS8cuda_cub9__find_if7functorIS9_EEE10Policy1000EPS9_SI_iSF_S9_S9_NS7_10__identityEEEvT0_T1_T2_T3_T4_T6_E12temp_storage+80];
	setp.eq.s16 	%p176, %rs286, 0;
	setp.eq.s16 	%p177, %rs287, 0;
	min.s64 	%rd305, %rd304, %rd303;
	selp.b16 	%rs288, %rs285, 1, %p177;
	selp.b16 	%rs289, %rs287, %rs288, %p176;
	and.b16  	%rs290, %rs289, 255;
	selp.b64 	%rd306, %rd303, %rd305, %p177;
	selp.b64 	%rd307, %rd304, %rd306, %p176;
	ld.shared.u8 	%rs291, [_ZZN3cub18CUB_300001_SM_10006detail6reduce28DeviceReduceSingleTileKernelINS2_10policy_hubIN4cuda3std3__45tupleIJblEEEjN6thrust24THRUST_300001_SM_1000_NS8cuda_cub9__find_if7functorIS9_EEE10Policy1000EPS9_SI_iSF_S9_S9_NS7_10__identityEEEvT0_T1_T2_T3_T4_T6_E12temp_storage+88];
	ld.shared.u64 	%rd308, [_ZZN3cub18CUB_300001_SM_10006detail6reduce28DeviceReduceSingleTileKernelINS2_10policy_hubIN4cuda3std3__45tupleIJblEEEjN6thrust24THRUST_300001_SM_1000_NS8cuda_cub9__find_if7functorIS9_EEE10Policy1000EPS9_SI_iSF_S9_S9_NS7_10__identityEEEvT0_T1_T2_T3_T4_T6_E12temp_storage+96];
	setp.eq.s16 	%p178, %rs290, 0;
	setp.eq.s16 	%p179, %rs291, 0;
	min.s64 	%rd309, %rd308, %rd307;
	selp.b16 	%rs292, %rs289, 1, %p179;
	selp.b16 	%rs293, %rs291, %rs292, %p178;
	and.b16  	%rs294, %rs293, 255;
	selp.b64 	%rd310, %rd307, %rd309, %p179;
	selp.b64 	%rd311, %rd308, %rd310, %p178;
	ld.shared.u8 	%rs295, [_ZZN3cub18CUB_300001_SM_10006detail6reduce28DeviceReduceSingleTileKernelINS2_10policy_hubIN4cuda3std3__45tupleIJblEEEjN6thrust24THRUST_300001_SM_1000_NS8cuda_cub9__find_if7functorIS9_EEE10Policy1000EPS9_SI_iSF_S9_S9_NS7_10__identityEEEvT0_T1_T2_T3_T4_T6_E12temp_storage+104];
	ld.shared.u64 	%rd312, [_ZZN3cub18CUB_300001_SM_10006detail6reduce28DeviceReduceSingleTileKernelINS2_10policy_hubIN4cuda3std3__45tupleIJblEEEjN6thrust24THRUST_300001_SM_1000_NS8cuda_cub9__find_if7functorIS9_EEE10Policy1000EPS9_SI_iSF_S9_S9_NS7_10__identityEEEvT0_T1_T2_T3_T4_T6_E12temp_storage+112];
	setp.eq.s16 	%p180, %rs294, 0;
	setp.eq.s16 	%p181, %rs295, 0;
	min.s64 	%rd313, %rd312, %rd311;
	selp.b16 	%rs296, %rs293, 1, %p181;
	selp.b16 	%rs297, %rs295, %rs296, %p180;
	and.b16  	%rs298, %rs297, 255;
	selp.b64 	%rd314, %rd311, %rd313, %p181;
	selp.b64 	%rd315, %rd312, %rd314, %p180;
	ld.shared.u8 	%rs299, [_ZZN3cub18CUB_300001_SM_10006detail6reduce28DeviceReduceSingleTileKernelINS2_10policy_hubIN4cuda3std3__45tupleIJblEEEjN6thrust24THRUST_300001_SM_1000_NS8cuda_cub9__find_if7functorIS9_EEE10Policy1000EPS9_SI_iSF_S9_S9_NS7_10__identityEEEvT0_T1_T2_T3_T4_T6_E12temp_storage+120];
	ld.shared.u64 	%rd316, [_ZZN3cub18CUB_300001_SM_10006detail6reduce28DeviceReduceSingleTileKernelINS2_10policy_hubIN4cuda3std3__45tupleIJblEEEjN6thrust24THRUST_300001_SM_1000_NS8cuda_cub9__find_if7functorIS9_EEE10Policy1000EPS9_SI_iSF_S9_S9_NS7_10__identityEEEvT0_T1_T2_T3_T4_T6_E12temp_storage+128];
	setp.eq.s16 	%p182, %rs298, 0;
	setp.eq.s16 	%p183, %rs299, 0;
	min.s64 	%rd317, %rd316, %rd315;
	selp.b16 	%rs300, %rs297, 1, %p183;
	selp.b16 	%rs311, %rs299, %rs300, %p182;
	selp.b64 	%rd318, %rd315, %rd317, %p183;
	selp.b64 	%rd329, %rd316, %rd318, %p182;
	bra.uni 	$L__BB7_110;
$L__BB7_37:
	// begin inline asm
	mov.u32 %r163, %laneid;
	// end inline asm
	and.b32  	%r184, %r1, 992;
	add.s32 	%r185, %r184, 32;
	setp.gt.s32 	%p94, %r185, %r38;
	not.b32 	%r186, %r184;
	add.s32 	%r187, %r38, %r186;
	selp.b32 	%r182, %r187, 31, %p94;
	cvt.u32.u16 	%r188, %rs311;
	and.b32  	%r165, %r188, 255;
	mov.b32 	%r181, 1;
	mov.b32 	%r183, -1;
	// begin inline asm
	shfl.sync.down.b32 %r164, %r165, %r181, %r182, %r183;
	// end inline asm
	// begin inline asm
	shfl.sync.down.b32 %r169, %r170, %r181, %r182, %r183;
	// end inline asm
	mov.b64 	{%r175, %r180}, %rd329;
	// begin inline asm
	shfl.sync.down.b32 %r174, %r175, %r181, %r182, %r183;
	// end inline asm
	// begin inline asm
	shfl.sync.down.b32 %r179, %r180, %r181, %r182, %r183;
	// end inline asm
	mov.b64 	%rd35, {%r174, %r179};
	cvt.u16.u32 	%rs26, %r164;
	setp.ge.s32 	%p95, %r163, %r182;
	@%p95 bra 	$L__BB7_41;
	and.b16  	%rs213, %rs311, 255;
	setp.eq.s16 	%p96, %rs213, 0;
	and.b16  	%rs214, %rs26, 255;
	setp.eq.s16 	%p97, %rs214, 0;
	or.pred  	%p98, %p96, %p97;
	@%p98 bra 	$L__BB7_40;
	min.s64 	%rd329, %rd35, %rd329;
	mov.b16 	%rs311, 1;
	bra.uni 	$L__BB7_41;
$L__BB7_40:
	setp.eq.s16 	%p99, %rs213, 0;
	selp.b16 	%rs311, %rs26, %rs311, %p99;
	selp.b64 	%rd329, %rd35, %rd329, %p99;
$L__BB7_41:
	cvt.u32.u16 	%r209, %rs311;
	and.b32  	%r190, %r209, 255;
	mov.b32 	%r206, 2;
	mov.b32 	%r208, -1;
	// begin inline asm
	shfl.sync.down.b32 %r189, %r190, %r206, %r182, %r208;
	// end inline asm
	// begin inline asm
	shfl.sync.down.b32 %r194, %r195, %r206, %r182, %r208;
	// end inline asm
	mov.b64 	{%r200, %r205}, %rd329;
	// begin inline asm
	shfl.sync.down.b32 %r199, %r200, %r206, %r182, %r208;
	// end inline asm
	// begin inline asm
	shfl.sync.down.b32 %r204, %r205, %r206, %r182, %r208;
	// end inline asm
	mov.b64 	%rd39, {%r199, %r204};
	cvt.u16.u32 	%rs29, %r189;
	add.s32 	%r210, %r163, 2;
	setp.gt.s32 	%p100, %r210, %r182;
	@%p100 bra 	$L__BB7_45;
	and.b16  	%rs217, %rs311, 255;
	setp.eq.s16 	%p101, %rs217, 0;
	and.b16  	%rs218, %rs29, 255;
	setp.eq.s16 	%p102, %rs218, 0;
	or.pred  	%p103, %p101, %p102;
	@%p103 bra 	$L__BB7_44;
	min.s64 	%rd329, %rd39, %rd329;
	mov.b16 	%rs311, 1;
	bra.uni 	$L__BB7_45;
$L__BB7_44:
	setp.eq.s16 	%p104, %rs217, 0;
	selp.b16 	%rs311, %rs29, %rs311, %p104;
	selp.b64 	%rd329, %rd39, %rd329, %p104;
$L__BB7_45:
	cvt.u32.u16 	%r231, %rs311;
	and.b32  	%r212, %r231, 255;
	mov.b32 	%r228, 4;
	mov.b32 	%r230, -1;
	// begin inline asm
	shfl.sync.down.b32 %r211, %r212, %r228, %r182, %r230;
	// end inline asm
	// begin inline asm
	shfl.sync.down.b32 %r216, %r217, %r228, %r182, %r230;
	// end inline asm
	mov.b64 	{%r222, %r227}, %rd329;
	// begin inline asm
	shfl.sync.down.b32 %r221, %r222, %r228, %r182, %r230;
	// end inline asm
	// begin inline asm
	shfl.sync.down.b32 %r226, %r227, %r228, %r182, %r230;
	// end inline asm
	mov.b64 	%rd43, {%r221, %r226};
	cvt.u16.u32 	%rs32, %r211;
	add.s32 	%r232, %r163, 4;
	setp.gt.s32 	%p105, %r232, %r182;
	@%p105 bra 	$L__BB7_49;
	and.b16  	%rs221, %rs311, 255;
	setp.eq.s16 	%p106, %rs221, 0;
	and.b16  	%rs222, %rs32, 255;
	setp.eq.s16 	%p107, %rs222, 0;
	or.pred  	%p108, %p106, %p107;
	@%p108 bra 	$L__BB7_48;
	min.s64 	%rd329, %rd43, %rd329;
	mov.b16 	%rs311, 1;
	bra.uni 	$L__BB7_49;
$L__BB7_48:
	setp.eq.s16 	%p109, %rs221, 0;
	selp.b16 	%rs311, %rs32, %rs311, %p109;
	selp.b64 	%rd329, %rd43, %rd329, %p109;
$L__BB7_49:
	cvt.u32.u16 	%r253, %rs311;
	and.b32  	%r234, %r253, 255;
	mov.b32 	%r250, 8;
	mov.b32 	%r252, -1;
	// begin inline asm
	shfl.sync.down.b32 %r233, %r234, %r250, %r182, %r252;
	// end inline asm
	// begin inline asm
	shfl.sync.down.b32 %r238, %r239, %r250, %r182, %r252;
	// end inline asm
	mov.b64 	{%r244, %r249}, %rd329;
	// begin inline asm
	shfl.sync.down.b32 %r243, %r244, %r250, %r182, %r252;
	// end inline asm
	// begin inline asm
	shfl.sync.down.b32 %r248, %r249, %r250, %r182, %r252;
	// end inline asm
	mov.b64 	%rd47, {%r243, %r248};
	cvt.u16.u32 	%rs35, %r233;
	add.s32 	%r254, %r163, 8;
	setp.gt.s32 	%p110, %r254, %r182;
	@%p110 bra 	$L__BB7_53;
	and.b16  	%rs225, %rs311, 255;
	setp.eq.s16 	%p111, %rs225, 0;
	and.b16  	%rs226, %rs35, 255;
	setp.eq.s16 	%p112, %rs226, 0;
	or.pred  	%p113, %p111, %p112;
	@%p113 bra 	$L__BB7_52;
	min.s64 	%rd329, %rd47, %rd329;
	mov.b16 	%rs311, 1;
	bra.uni 	$L__BB7_53;
$L__BB7_52:
	setp.eq.s16 	%p114, %rs225, 0;
	selp.b16 	%rs311, %rs35, %rs311, %p114;
	selp.b64 	%rd329, %rd47, %rd329, %p114;
$L__BB7_53:
	cvt.u32.u16 	%r275, %rs311;
	and.b32  	%r256, %r275, 255;
	mov.b32 	%r272, 16;
	mov.b32 	%r274, -1;
	// begin inline asm
	shfl.sync.down.b32 %r255, %r256, %r272, %r182, %r274;
	// end inline asm
	// begin inline asm
	shfl.sync.down.b32 %r260, %r261, %r272, %r182, %r274;
	// end inline asm
	mov.b64 	{%r266, %r271}, %rd329;
	// begin inline asm
	shfl.sync.down.b32 %r265, %r266, %r272, %r182, %r274;
	// end inline asm
	// begin inline asm
	shfl.sync.down.b32 %r270, %r271, %r272, %r182, %r274;
	// end inline asm
	mov.b64 	%rd51, {%r265, %r270};
	cvt.u16.u32 	%rs38, %r255;
	add.s32 	%r276, %r163, 16;
	setp.gt.s32 	%p115, %r276, %r182;
	@%p115 bra 	$L__BB7_57;
	and.b16  	%rs229, %rs311, 255;
	setp.eq.s16 	%p116, %rs229, 0;
	and.b16  	%rs230, %rs38, 255;
	setp.eq.s16 	%p117, %rs230, 0;
	or.pred  	%p118, %p116, %p117;
	@%p118 bra 	$L__BB7_56;
	min.s64 	%rd329, %rd51, %rd329;
	mov.b16 	%rs311, 1;
	bra.uni 	$L__BB7_57;
$L__BB7_56:
	setp.eq.s16 	%p119, %rs229, 0;
	selp.b16 	%rs311, %rs38, %rs311, %p119;
	selp.b64 	%rd329, %rd51, %rd329, %p119;
$L__BB7_57:
	setp.ne.s32 	%p120, %r163, 0;
	@%p120 bra 	$L__BB7_59;
	shr.u32 	%r277, %r1, 1;
	and.b32  	%r278, %r277, 496;
	mov.u32 	%r279, _ZZN3cub18CUB_300001_SM_10006detail6reduce28DeviceReduceSingleTileKernelINS2_10policy_hubIN4cuda3std3__45tupleIJblEEEjN6thrust24THRUST_300001_SM_1000_NS8cuda_cub9__find_if7functorIS9_EEE10Policy1000EPS9_SI_iSF_S9_S9_NS7_10__identityEEEvT0_T1_T2_T3_T4_T6_E12temp_storage;
	add.s32 	%r280, %r279, %r278;
	st.shared.u8 	[%r280+8], %rs311;
	st.shared.u64 	[%r280+16], %rd329;
$L__BB7_59:
	bar.sync 	0;
	setp.ne.s32 	%p121, %r1, 0;
	@%p121 bra 	$L__BB7_110;
	setp.lt.s32 	%p122, %r38, 33;
	@%p122 bra 	$L__BB7_62;
	ld.shared.u8 	%rs233, [_ZZN3cub18CUB_300001_SM_10006detail6reduce28DeviceReduceSingleTileKernelINS2_10policy_hubIN4cuda3std3__45tupleIJblEEEjN6thrust24THRUST_300001_SM_1000_NS8cuda_cub9__find_if7functorIS9_EEE10Policy1000EPS9_SI_iSF_S9_S9_NS7_10__identityEEEvT0_T1_T2_T3_T4_T6_E12temp_storage+24];
	ld.shared.u64 	%rd271, [_ZZN3cub18CUB_300001_SM_10006detail6reduce28DeviceReduceSingleTileKernelINS2_10policy_hubIN4cuda3std3__45tupleIJblEEEjN6thrust24THRUST_300001_SM_1000_NS8cuda_cub9__find_if7functorIS9_EEE10Policy1000EPS9_SI_iSF_S9_S9_NS7_10__identityEEEvT0_T1_T2_T3_T4_T6_E12temp_storage+32];
	and.b16  	%rs234, %rs311, 255;
	setp.eq.s16 	%p123, %rs234, 0;
	setp.eq.s16 	%p124, %rs233, 0;
	min.s64 	%rd272, %rd271, %rd329;
	selp.b16 	%rs235, %rs311, 1, %p124;
	selp.b16 	%rs311, %rs233, %rs235, %p123;
	selp.b64 	%rd273, %rd329, %rd272, %p124;
	selp.b64 	%rd329, %rd271, %rd273, %p123;
$L__BB7_62:
	setp.lt.s32 	%p125, %r38, 65;
	@%p125 bra 	$L__BB7_64;
	ld.shared.u8 	%rs236, [_ZZN3cub18CUB_300001_SM_10006detail6reduce28DeviceReduceSingleTileKernelINS2_10policy_hubIN4cuda3std3__45tupleIJblEEEjN6thrust24THRUST_300001_SM_1000_NS8cuda_cub9__find_if7functorIS9_EEE10Policy1000EPS9_SI_iSF_S9_S9_NS7_10__identityEEEvT0_T1_T2_T3_T4_T6_E12temp_storage+40];
	ld.shared.u64 	%rd274, [_ZZN3cub18CUB_300001_SM_10006detail6reduce28DeviceReduceSingleTileKernelINS2_10policy_hubIN4cuda3std3__45tupleIJblEEEjN6thrust24THRUST_300001_SM_1000_NS8cuda_cub9__find_if7functorIS9_EEE10Policy1000EPS9_SI_iSF_S9_S9_NS7_10__identityEEEvT0_T1_T2_T3_T4_T6_E12temp_storage+48];
	and.b16  	%rs237, %rs311, 255;
	setp.eq.s16 	%p126, %rs237, 0;
	setp.eq.s16 	%p127, %rs236, 0;
	min.s64 	%rd275, %rd274, %rd329;
	selp.b16 	%rs238, %rs311, 1, %p127;
	selp.b16 	%rs311, %rs236, %rs238, %p126;
	selp.b64 	%rd276, %rd329, %rd275, %p127;
	selp.b64 	%rd329, %rd274, %rd276, %p126;
$L__BB7_64:
	setp.lt.s32 	%p128, %r38, 97;
	@%p128 bra 	$L__BB7_66;
	ld.shared.u8 	%rs239, [_ZZN3cub18CUB_300001_SM_10006detail6reduce28DeviceReduceSingleTileKernelINS2_10policy_hubIN4cuda3std3__45tupleIJblEEEjN6thrust24THRUST_300001_SM_1000_NS8cuda_cub9__find_if7functorIS9_EEE10Policy1000EPS9_SI_iSF_S9_S9_NS7_10__identityEEEvT0_T1_T2_T3_T4_T6_E12temp_storage+56];
	ld.shared.u64 	%rd277, [_ZZN3cub18CUB_300001_SM_10006detail6reduce28DeviceReduceSingleTileKernelINS2_10policy_hubIN4cuda3std3__45tupleIJblEEEjN6thrust24THRUST_300001_SM_1000_NS8cuda_cub9__find_if7functorIS9_EEE10Policy1000EPS9_SI_iSF_S9_S9_NS7_10__identityEEEvT0_T1_T2_T3_T4_T6_E12temp_storage+64];
	and.b16  	%rs240, %rs311, 255;
	setp.eq.s16 	%p129, %rs240, 0;
	setp.eq.s16 	%p130, %rs239, 0;
	min.s64 	%rd278, %rd277, %rd329;
	selp.b16 	%rs241, %rs311, 1, %p130;
	selp.b16 	%rs311, %rs239, %rs241, %p129;
	selp.b64 	%rd279, %rd329, %rd278, %p130;
	selp.b64 	%rd329, %rd277, %rd279, %p129;
$L__BB7_66:
	setp.lt.s32 	%p131, %r38, 129;
	@%p131 bra 	$L__BB7_68;
	ld.shared.u8 	%rs242, [_ZZN3cub18CUB_300001_SM_10006detail6reduce28DeviceReduceSingleTileKernelINS2_10policy_hubIN4cuda3std3__45tupleIJblEEEjN6thrust24THRUST_300001_SM_1000_NS8cuda_cub9__find_if7functorIS9_EEE10Policy1000EPS9_SI_iSF_S9_S9_NS7_10__identityEEEvT0_T1_T2_T3_T4_T6_E12temp_storage+72];
	ld.shared.u64 	%rd280, [_ZZN3cub18CUB_300001_SM_10006detail6reduce28DeviceReduceSingleTileKernelINS2_10policy_hubIN4cuda3std3__45tupleIJblEEEjN6thrust24THRUST_300001_SM_1000_NS8cuda_cub9__find_if7functorIS9_EEE10Policy1000EPS9_SI_iSF_S9_S9_NS7_10__identityEEEvT0_T1_T2_T3_T4_T6_E12temp_storage+80];
	and.b16  	%rs243, %rs311, 255;
	setp.eq.s16 	%p132, %rs243, 0;
	setp.eq.s16 	%p133, %rs242, 0;
	min.s64 	%rd281, %rd280, %rd329;
	selp.b16 	%rs244, %rs311, 1, %p133;
	selp.b16 	%rs311, %rs242, %rs244, %p132;
	selp.b64 	%rd282, %rd329, %rd281, %p133;
	selp.b64 	%rd329, %rd280, %rd282, %p132;
$L__BB7_68:
	setp.lt.s32 	%p134, %r38, 161;
	@%p134 bra 	$L__BB7_70;
	ld.shared.u8 	%rs245, [_ZZN3cub18CUB_300001_SM_10006detail6reduce28DeviceReduceSingleTileKernelINS2_10policy_hubIN4cuda3std3__45tupleIJblEEEjN6thrust24THRUST_300001_SM_1000_NS8cuda_cub9__find_if7functorIS9_EEE10Policy1000EPS9_SI_iSF_S9_S9_NS7_10__identityEEEvT0_T1_T2_T3_T4_T6_E12temp_storage+88];
	ld.shared.u64 	%rd283, [_ZZN3cub18CUB_300001_SM_10006detail6reduce28DeviceReduceSingleTileKernelINS2_10policy_hubIN4cuda3std3__45tupleIJblEEEjN6thrust24THRUST_300001_SM_1000_NS8cuda_cub9__find_if7functorIS9_EEE10Policy1000EPS9_SI_iSF_S9_S9_NS7_10__identityEEEvT0_T1_T2_T3_T4_T6_E12temp_storage+96];
	and.b16  	%rs246, %rs311, 255;
	setp.eq.s16 	%p135, %rs246, 0;
	setp.eq.s16 	%p136, %rs245, 0;
	min.s64 	%rd284, %rd283, %rd329;
	selp.b16 	%rs247, %rs311, 1, %p136;
	selp.b16 	%rs311, %rs245, %rs247, %p135;
	selp.b64 	%rd285, %rd329, %rd284, %p136;
	selp.b64 	%rd329, %rd283, %rd285, %p135;
$L__BB7_70:
	setp.lt.s32 	%p137, %r38, 193;
	@%p137 bra 	$L__BB7_72;
	ld.shared.u8 	%rs248, [_ZZN3cub18CUB_300001_SM_10006detail6reduce28DeviceReduceSingleTileKernelINS2_10policy_hubIN4cuda3std3__45tupleIJblEEEjN6thrust24THRUST_300001_SM_1000_NS8cuda_cub9__find_if7functorIS9_EEE10Policy1000EPS9_SI_iSF_S9_S9_NS7_10__identityEEEvT0_T1_T2_T3_T4_T6_E12temp_storage+104];
	ld.shared.u64 	%rd286, [_ZZN3cub18CUB_300001_SM_10006detail6reduce28DeviceReduceSingleTileKernelINS2_10policy_hubIN4cuda3std3__45tupleIJblEEEjN6thrust24THRUST_300001_SM_1000_NS8cuda_cub9__find_if7functorIS9_EEE10Policy1000EPS9_SI_iSF_S9_S9_NS7_10__identityEEEvT0_T1_T2_T3_T4_T6_E12temp_storage+112];
	and.b16  	%rs249, %rs311, 255;
	setp.eq.s16 	%p138, %rs249, 0;
	setp.eq.s16 	%p139, %rs248, 0;
	min.s64 	%rd287, %rd286, %rd329;
	selp.b16 	%rs250, %rs311, 1, %p139;
	selp.b16 	%rs311, %rs248, %rs250, %p138;
	selp.b64 	%rd288, %rd329, %rd287, %p139;
	selp.b64 	%rd329, %rd286, %rd288, %p138;
$L__BB7_72:
	setp.lt.s32 	%p140, %r38, 225;
	@%p140 bra 	$L__BB7_110;
	ld.shared.u8 	%rs251, [_ZZN3cub18CUB_300001_SM_10006detail6reduce28DeviceReduceSingleTileKernelINS2_10policy_hubIN4cuda3std3__45tupleIJblEEEjN6thrust24THRUST_300001_SM_1000_NS8cuda_cub9__find_if7functorIS9_EEE10Policy1000EPS9_SI_iSF_S9_S9_NS7_10__identityEEEvT0_T1_T2_T3_T4_T6_E12temp_storage+120];
	ld.shared.u64 	%rd289, [_ZZN3cub18CUB_300001_SM_10006detail6reduce28DeviceReduceSingleTileKernelINS2_10policy_hubIN4cuda3std3__45tupleIJblEEEjN6thrust24THRUST_300001_SM_1000_NS8cuda_cub9__find_if7functorIS9_EEE10Policy1000EPS9_SI_iSF_S9_S9_NS7_10__identityEEEvT0_T1_T2_T3_T4_T6_E12temp_storage+128];
	and.b16  	%rs252, %rs311, 255;
	setp.eq.s16 	%p141, %rs252, 0;
	setp.eq.s16 	%p142, %rs251, 0;
	min.s64 	%rd290, %rd289, %rd329;
	selp.b16 	%rs253, %rs311, 1, %p142;
	selp.b16 	%rs311, %rs251, %rs253, %p141;
	selp.b64 	%rd291, %rd329, %rd290, %p142;
	selp.b64 	%rd329, %rd289, %rd291, %p141;
	bra.uni 	$L__BB7_110;
$L__BB7_74:
	mov.u32 	%r16, %tid.x;
	mul.wide.u32 	%rd124, %r16, 16;
	add.s64 	%rd109, %rd105, %rd124;
	// begin inline asm
	ld.global.nc.u64 %rd108, [%rd109];
	// end inline asm
	add.s64 	%rd111, %rd109, 8;
	// begin inline asm
	ld.global.nc.u64 %rd110, [%rd111];
	// end inline asm
	cvt.u16.u64 	%rs83, %rd108;
	and.b16  	%rs84, %rs83, 255;
	add.s64 	%rd113, %rd109, 4096;
	// begin inline asm
	ld.global.nc.u64 %rd112, [%rd113];
	// end inline asm
	add.s64 	%rd115, %rd109, 4104;
	// begin inline asm
	ld.global.nc.u64 %rd114, [%rd115];
	// end inline asm
	cvt.u16.u64 	%rs85, %rd112;
	and.b16  	%rs86, %rs85, 255;
	add.s64 	%rd117, %rd109, 8192;
	// begin inline asm
	ld.global.nc.u64 %rd116, [%rd117];
	// end inline asm
	add.s64 	%rd119, %rd109, 8200;
	// begin inline asm
	ld.global.nc.u64 %rd118, [%rd119];
	// end inline asm
	cvt.u16.u64 	%rs87, %rd116;
	and.b16  	%rs88, %rs87, 255;
	add.s64 	%rd121, %rd109, 12288;
	// begin inline asm
	ld.global.nc.u64 %rd120, [%rd121];
	// end inline asm
	add.s64 	%rd123, %rd109, 12296;
	// begin inline asm
	ld.global.nc.u64 %rd122, [%rd123];
	// end inline asm
	cvt.u16.u64 	%rs89, %rd120;
	and.b16  	%rs90, %rs89, 255;
	setp.eq.s16 	%p3, %rs84, 0;
	setp.eq.s16 	%p4, %rs86, 0;
	min.s64 	%rd125, %rd114, %rd110;
	selp.b16 	%rs91, %rs83, 1, %p4;
	selp.b64 	%rd126, %rd110, %rd125, %p4;
	selp.b16 	%rs92, %rs85, %rs91, %p3;
	and.b16  	%rs93, %rs92, 255;
	selp.b64 	%rd127, %rd114, %rd126, %p3;
	setp.eq.s16 	%p5, %rs93, 0;
	setp.eq.s16 	%p6, %rs88, 0;
	min.s64 	%rd128, %rd118, %rd127;
	selp.b16 	%rs94, %rs92, 1, %p6;
	selp.b64 	%rd129, %rd127, %rd128, %p6;
	selp.b16 	%rs95, %rs87, %rs94, %p5;
	and.b16  	%rs96, %rs95, 255;
	selp.b64 	%rd130, %rd118, %rd129, %p5;
	setp.eq.s16 	%p7, %rs96, 0;
	setp.eq.s16 	%p8, %rs90, 0;
	min.s64 	%rd131, %rd122, %rd130;
	selp.b16 	%rs97, %rs95, 1, %p8;
	selp.b64 	%rd132, %rd130, %rd131, %p8;
	selp.b16 	%rs311, %rs89, %rs97, %p7;
	selp.b64 	%rd329, %rd122, %rd132, %p7;
	setp.lt.u32 	%p9, %r38, 2048;
	mov.b32 	%r399, 1024;
	@%p9 bra 	$L__BB7_78;
	add.s32 	%r17, %r38, -1024;
	mov.b32 	%r399, 1024;
$L__BB7_76:
	mul.wide.s32 	%rd149, %r399, 16;
	add.s64 	%rd134, %rd109, %rd149;
	// begin inline asm
	ld.global.nc.u64 %rd133, [%rd134];
	// end inline asm
	add.s64 	%rd136, %rd134, 8;
	// begin inline asm
	ld.global.nc.u64 %rd135, [%rd136];
	// end inline asm
	cvt.u16.u64 	%rs98, %rd133;
	and.b16  	%rs99, %rs98, 255;
	add.s64 	%rd138, %rd134, 4096;
	// begin inline asm
	ld.global.nc.u64 %rd137, [%rd138];
	// end inline asm
	add.s64 	%rd140, %rd134, 4104;
	// begin inline asm
	ld.global.nc.u64 %rd139, [%rd140];
	// end inline asm
	cvt.u16.u64 	%rs100, %rd137;
	and.b16  	%rs101, %rs100, 255;
	add.s64 	%rd142, %rd134, 8192;
	// begin inline asm
	ld.global.nc.u64 %rd141, [%rd142];
	// end inline asm
	add.s64 	%rd144, %rd134, 8200;
	// begin inline asm
	ld.global.nc.u64 %rd143, [%rd144];
	// end inline asm
	cvt.u16.u64 	%rs102, %rd141;
	and.b16  	%rs103, %rs102, 255;
	add.s64 	%rd146, %rd134, 12288;
	// begin inline asm
	ld.global.nc.u64 %rd145, [%rd146];
	// end inline asm
	add.s64 	%rd148, %rd134, 12296;
	// begin inline asm
	ld.global.nc.u64 %rd147, [%rd148];
	// end inline asm
	cvt.u16.u64 	%rs104, %rd145;
	and.b16  	%rs105, %rs104, 255;
	and.b16  	%rs106, %rs311, 255;
	setp.eq.s16 	%p10, %rs106, 0;
	setp.eq.s16 	%p11, %rs99, 0;
	min.s64 	%rd150, %rd135, %rd329;
	selp.b16 	%rs107, %rs311, 1, %p11;
	selp.b64 	%rd151, %rd329, %rd150, %p11;
	selp.b16 	%rs108, %rs98, %rs107, %p10;
	and.b16  	%rs109, %rs108, 255;
	selp.b64 	%rd152, %rd135, %rd151, %p10;
	setp.eq.s16 	%p12, %rs109, 0;
	setp.eq.s16 	%p13, %rs101, 0;
	min.s64 	%rd153, %rd139, %rd152;
	selp.b16 	%rs110, %rs108, 1, %p13;
	selp.b64 	%rd154, %rd152, %rd153, %p13;
	selp.b16 	%rs111, %rs100, %rs110, %p12;
	and.b16  	%rs112, %rs111, 255;
	selp.b64 	%rd155, %rd139, %rd154, %p12;
	setp.eq.s16 	%p14, %rs112, 0;
	setp.eq.s16 	%p15, %rs103, 0;
	min.s64 	%rd156, %rd143, %rd155;
	selp.b16 	%rs113, %rs111, 1, %p15;
	selp.b64 	%rd157, %rd155, %rd156, %p15;
	selp.b16 	%rs114, %rs102, %rs113, %p14;
	and.b16  	%rs115, %rs114, 255;
	selp.b64 	%rd158, %rd143, %rd157, %p14;
	setp.eq.s16 	%p16, %rs115, 0;
	setp.eq.s16 	%p17, %rs105, 0;
	min.s64 	%rd159, %rd147, %rd158;
	selp.b16 	%rs116, %rs114, 1, %p17;
	selp.b64 	%rd160, %rd158, %rd159, %p17;
	selp.b16 	%rs311, %rs104, %rs116, %p16;
	selp.b64 	%rd329, %rd147, %rd160, %p16;
	sub.s32 	%r41, %r38, %r399;
	setp.lt.s32 	%p18, %r41, 1024;
	@%p18 bra 	$L__BB7_86;
	add.s32 	%r399, %r399, 1024;
	setp.le.s32 	%p19, %r399, %r17;
	@%p19 bra 	$L__BB7_76;
$L__BB7_78:
	setp.le.s32 	%p20, %r38, %r399;
	@%p20 bra 	$L__BB7_86;
	sub.s32 	%r21, %r38, %r399;
	setp.ge.s32 	%p21, %r16, %r21;
	@%p21 bra 	$L__BB7_86;
	not.b32 	%r42, %r16;
	add.s32 	%r43, %r38, %r42;
	sub.s32 	%r22, %r43, %r399;
	and.b32  	%r44, %r22, 768;
	setp.eq.s32 	%p22, %r44, 768;
	mov.u32 	%r403, %r16;
	@%p22 bra 	$L__BB7_83;
	add.s32 	%r401, %r16, %r399;
	shr.u32 	%r45, %r22, 8;
	add.s32 	%r46, %r45, 1;
	and.b32  	%r47, %r46, 3;
	neg.s32 	%r400, %r47;
	mov.u32 	%r403, %r16;
$L__BB7_82:
	.pragma "nounroll";
	mul.wide.u32 	%rd166, %r401, 16;
	add.s64 	%rd163, %rd105, %rd166;
	// begin inline asm
	ld.global.nc.u64 %rd162, [%rd163];
	// end inline asm
	add.s64 	%rd165, %rd163, 8;
	// begin inline asm
	ld.global.nc.u64 %rd164, [%rd165];
	// end inline asm
	cvt.u16.u64 	%rs118, %rd162;
	and.b16  	%rs119, %rs118, 255;
	and.b16  	%rs120, %rs311, 255;
	setp.eq.s16 	%p23, %rs120, 0;
	setp.eq.s16 	%p24, %rs119, 0;
	min.s64 	%rd167, %rd164, %rd329;
	selp.b16 	%rs121, %rs311, 1, %p24;
	selp.b16 	%rs311, %rs118, %rs121, %p23;
	selp.b64 	%rd168, %rd329, %rd167, %p24;
	selp.b64 	%rd329, %rd164, %rd168, %p23;
	add.s32 	%r403, %r403, 256;
	add.s32 	%r401, %r401, 256;
	add.s32 	%r400, %r400, 1;
	setp.ne.s32 	%p25, %r400, 0;
	@%p25 bra 	$L__BB7_82;
$L__BB7_83:
	setp.lt.u32 	%p26, %r22, 768;
	@%p26 bra 	$L__BB7_86;
	cvt.u64.u32 	%rd169, %r403;
	cvt.u64.u32 	%rd170, %r399;
	add.s64 	%rd171, %rd169, %rd170;
	shl.b64 	%rd172, %rd171, 4;
	add.s64 	%rd173, %rd172, %rd105;
	add.s64 	%rd350, %rd173, 12296;
	add.s32 	%r404, %r403, %r399;
$L__BB7_85:
	mul.wide.u32 	%rd190, %r404, 16;
	add.s64 	%rd175, %rd105, %rd190;
	// begin inline asm
	ld.global.nc.u64 %rd174, [%rd175];
	// end inline asm
	add.s64 	%rd177, %rd175, 8;
	// begin inline asm
	ld.global.nc.u64 %rd176, [%rd177];
	// end inline asm
	cvt.u16.u64 	%rs122, %rd174;
	and.b16  	%rs123, %rs122, 255;
	and.b16  	%rs124, %rs311, 255;
	setp.eq.s16 	%p27, %rs124, 0;
	setp.eq.s16 	%p28, %rs123, 0;
	min.s64 	%rd191, %rd176, %rd329;
	selp.b16 	%rs125, %rs311, 1, %p28;
	selp.b16 	%rs126, %rs122, %rs125, %p27;
	and.b16  	%rs127, %rs126, 255;
	selp.b64 	%rd192, %rd329, %rd191, %p28;
	selp.b64 	%rd193, %rd176, %rd192, %p27;
	add.s64 	%rd179, %rd350, -8200;
	// begin inline asm
	ld.global.nc.u64 %rd178, [%rd179];
	// end inline asm
	add.s64 	%rd181, %rd350, -8192;
	// begin inline asm
	ld.global.nc.u64 %rd180, [%rd181];
	// end inline asm
	cvt.u16.u64 	%rs128, %rd178;
	and.b16  	%rs129, %rs128, 255;
	setp.eq.s16 	%p29, %rs127, 0;
	setp.eq.s16 	%p30, %rs129, 0;
	min.s64 	%rd194, %rd180, %rd193;
	selp.b16 	%rs130, %rs126, 1, %p30;
	selp.b16 	%rs131, %rs128, %rs130, %p29;
	and.b16  	%rs132, %rs131, 255;
	selp.b64 	%rd195, %rd193, %rd194, %p30;
	selp.b64 	%rd196, %rd180, %rd195, %p29;
	add.s64 	%rd183, %rd350, -4104;
	// begin inline asm
	ld.global.nc.u64 %rd182, [%rd183];
	// end inline asm
	add.s64 	%rd185, %rd350, -4096;
	// begin inline asm
	ld.global.nc.u64 %rd184, [%rd185];
	// end inline asm
	cvt.u16.u64 	%rs133, %rd182;
	and.b16  	%rs134, %rs133, 255;
	setp.eq.s16 	%p31, %rs132, 0;
	setp.eq.s16 	%p32, %rs134, 0;
	min.s64 	%rd197, %rd184, %rd196;
	selp.b16 	%rs135, %rs131, 1, %p32;
	selp.b16 	%rs136, %rs133, %rs135, %p31;
	and.b16  	%rs137, %rs136, 255;
	selp.b64 	%rd198, %rd196, %rd197, %p32;
	selp.b64 	%rd199, %rd184, %rd198, %p31;
	add.s64 	%rd187, %rd350, -8;
	// begin inline asm
	ld.global.nc.u64 %rd186, [%rd187];
	// end inline asm
	// begin inline asm
	ld.global.nc.u64 %rd188, [%rd350];
	// end inline asm
	cvt.u16.u64 	%rs138, %rd186;
	and.b16  	%rs139, %rs138, 255;
	setp.eq.s16 	%p33, %rs137, 0;
	setp.eq.s16 	%p34, %rs139, 0;
	min.s64 	%rd200, %rd188, %rd199;
	selp.b16 	%rs140, %rs136, 1, %p34;
	selp.b16 	%rs311, %rs138, %rs140, %p33;
	selp.b64 	%rd201, %rd199, %rd200, %p34;
	selp.b64 	%rd329, %rd188, %rd201, %p33;
	add.s32 	%r403, %r403, 1024;
	add.s64 	%rd350, %rd350, 16384;
	add.s32 	%r404, %r404, 1024;
	setp.lt.s32 	%p35, %r403, %r21;
	@%p35 bra 	$L__BB7_85;
$L__BB7_86:
	// begin inline asm
	mov.u32 %r48, %laneid;
	// end inline asm
	cvt.u32.u16 	%r69, %rs311;
	and.b32  	%r50, %r69, 255;
	mov.b32 	%r66, 1;
	mov.b32 	%r67, 31;
	mov.b32 	%r68, -1;
	// begin inline asm
	shfl.sync.down.b32 %r49, %r50, %r66, %r67, %r68;
	// end inline asm
	// begin inline asm
	shfl.sync.down.b32 %r54, %r55, %r66, %r67, %r68;
	// end inline asm
	mov.b64 	{%r60, %r65}, %rd329;
	// begin inline asm
	shfl.sync.down.b32 %r59, %r60, %r66, %r67, %r68;
	// end inline asm
	// begin inline asm
	shfl.sync.down.b32 %r64, %r65, %r66, %r67, %r68;
	// end inline asm
	mov.b64 	%rd83, {%r59, %r64};
	cvt.u16.u32 	%rs65, %r49;
	setp.gt.s32 	%p36, %r48, 30;
	@%p36 bra 	$L__BB7_90;
	and.b16  	%rs141, %rs311, 255;
	setp.eq.s16 	%p37, %rs141, 0;
	and.b16  	%rs142, %rs65, 255;
	setp.eq.s16 	%p38, %rs142, 0;
	or.pred  	%p39, %p37, %p38;
	@%p39 bra 	$L__BB7_89;
	min.s64 	%rd329, %rd83, %rd329;
	mov.b16 	%rs311, 1;
	bra.uni 	$L__BB7_90;
$L__BB7_89:
	setp.eq.s16 	%p40, %rs141, 0;
	selp.b16 	%rs311, %rs65, %rs311, %p40;
	selp.b64 	%rd329, %rd83, %rd329, %p40;
$L__BB7_90:
	cvt.u32.u16 	%r90, %rs311;
	and.b32  	%r71, %r90, 255;
	mov.b32 	%r87, 2;
	mov.b32 	%r88, 31;
	mov.b32 	%r89, -1;
	// begin inline asm
	shfl.sync.down.b32 %r70, %r71, %r87, %r88, %r89;
	// end inline asm
	// begin inline asm
	shfl.sync.down.b32 %r75, %r76, %r87, %r88, %r89;
	// end inline asm
	mov.b64 	{%r81, %r86}, %rd329;
	// begin inline asm
	shfl.sync.down.b32 %r80, %r81, %r87, %r88, %r89;
	// end inline asm
	// begin inline asm
	shfl.sync.down.b32 %r85, %r86, %r87, %r88, %r89;
	// end inline asm
	mov.b64 	%rd87, {%r80, %r85};
	cvt.u16.u32 	%rs68, %r70;
	setp.gt.s32 	%p41, %r48, 29;
	@%p41 bra 	$L__BB7_94;
	and.b16  	%rs145, %rs311, 255;
	setp.eq.s16 	%p42, %rs145, 0;
	and.b16  	%rs146, %rs68, 255;
	setp.eq.s16 	%p43, %rs146, 0;
	or.pred  	%p44, %p42, %p43;
	@%p44 bra 	$L__BB7_93;
	min.s64 	%rd329, %rd87, %rd329;
	mov.b16 	%rs311, 1;
	bra.uni 	$L__BB7_94;
$L__BB7_93:
	setp.eq.s16 	%p45, %rs145, 0;
	selp.b16 	%rs311, %rs68, %rs311, %p45;
	selp.b64 	%rd329, %rd87, %rd329, %p45;
$L__BB7_94:
	cvt.u32.u16 	%r111, %rs311;
	and.b32  	%r92, %r111, 255;
	mov.b32 	%r108, 4;
	mov.b32 	%r109, 31;
	mov.b32 	%r110, -1;
	// begin inline asm
	shfl.sync.down.b32 %r91, %r92, %r108, %r109, %r110;
	// end inline asm
	// begin inline asm
	shfl.sync.down.b32 %r96, %r97, %r108, %r109, %r110;
	// end inline asm
	mov.b64 	{%r102, %r107}, %rd329;
	// begin inline asm
	shfl.sync.down.b32 %r101, %r102, %r108, %r109, %r110;
	// end inline asm
	// begin inline asm
	shfl.sync.down.b32 %r106, %r107, %r108, %r109, %r110;
	// end inline asm
	mov.b64 	%rd91, {%r101, %r106};
	cvt.u16.u32 	%rs71, %r91;
	setp.gt.s32 	%p46, %r48, 27;
	@%p46 bra 	$L__BB7_98;
	and.b16  	%rs149, %rs311, 255;
	setp.eq.s16 	%p47, %rs149, 0;
	and.b16  	%rs150, %rs71, 255;
	setp.eq.s16 	%p48, %rs150, 0;
	or.pred  	%p49, %p47, %p48;
	@%p49 bra 	$L__BB7_97;
	min.s64 	%rd329, %rd91, %rd329;
	mov.b16 	%rs311, 1;
	bra.uni 	$L__BB7_98;
$L__BB7_97:
	setp.eq.s16 	%p50, %rs149, 0;
	selp.b16 	%rs311, %rs71, %rs311, %p50;
	selp.b64 	%rd329, %rd91, %rd329, %p50;
$L__BB7_98:
	cvt.u32.u16 	%r132, %rs311;
	and.b32  	%r113, %r132, 255;
	mov.b32 	%r129, 8;
	mov.b32 	%r130, 31;
	mov.b32 	%r131, -1;
	// begin inline asm
	shfl.sync.down.b32 %r112, %r113, %r129, %r130, %r131;
	// end inline asm
	// begin inline asm
	shfl.sync.down.b32 %r117, %r118, %r129, %r130, %r131;
	// end inline asm
	mov.b64 	{%r123, %r128}, %rd329;
	// begin inline asm
	shfl.sync.down.b32 %r122, %r123, %r129, %r130, %r131;
	// end inline asm
	// begin inline asm
	shfl.sync.down.b32 %r127, %r128, %r129, %r130, %r131;
	// end inline asm
	mov.b64 	%rd95, {%r122, %r127};
	cvt.u16.u32 	%rs74, %r112;
	setp.gt.s32 	%p51, %r48, 23;
	@%p51 bra 	$L__BB7_102;
	and.b16  	%rs153, %rs311, 255;
	setp.eq.s16 	%p52, %rs153, 0;
	and.b16  	%rs154, %rs74, 255;
	setp.eq.s16 	%p53, %rs154, 0;
	or.pred  	%p54, %p52, %p53;
	@%p54 bra 	$L__BB7_101;
	min.s64 	%rd329, %rd95, %rd329;
	mov.b16 	%rs311, 1;
	bra.uni 	$L__BB7_102;
$L__BB7_101:
	setp.eq.s16 	%p55, %rs153, 0;
	selp.b16 	%rs311, %rs74, %rs311, %p55;
	selp.b64 	%rd329, %rd95, %rd329, %p55;
$L__BB7_102:
	cvt.u32.u16 	%r153, %rs311;
	and.b32  	%r134, %r153, 255;
	mov.b32 	%r150, 16;
	mov.b32 	%r151, 31;
	mov.b32 	%r152, -1;
	// begin inline asm
	shfl.sync.down.b32 %r133, %r134, %r150, %r151, %r152;
	// end inline asm
	// begin inline asm
	shfl.sync.down.b32 %r138, %r139, %r150, %r151, %r152;
	// end inline asm
	mov.b64 	{%r144, %r149}, %rd329;
	// begin inline asm
	shfl.sync.down.b32 %r143, %r144, %r150, %r151, %r152;
	// end inline asm
	// begin inline asm
	shfl.sync.down.b32 %r148, %r149, %r150, %r151, %r152;
	// end inline asm
	mov.b64 	%rd99, {%r143, %r148};
	cvt.u16.u32 	%rs77, %r133;
	setp.gt.s32 	%p56, %r48, 15;
	@%p56 bra 	$L__BB7_106;
	and.b16  	%rs157, %rs311, 255;
	setp.eq.s16 	%p57, %rs157, 0;
	and.b16  	%rs158, %rs77, 255;
	setp.eq.s16 	%p58, %rs158, 0;
	or.pred  	%p59, %p57, %p58;
	@%p59 bra 	$L__BB7_105;
	min.s64 	%rd329, %rd99, %rd329;
	mov.b16 	%rs311, 1;
	bra.uni 	$L__BB7_106;
$L__BB7_105:
	setp.eq.s16 	%p60, %rs157, 0;
	selp.b16 	%rs311, %rs77, %rs311, %p60;
	selp.b64 	%rd329, %rd99, %rd329, %p60;
$L__BB7_106:
	setp.ne.s32 	%p61, %r48, 0;
	@%p61 bra 	$L__BB7_108;
	shr.u32 	%r154, %r16, 1;
	and.b32  	%r155, %r154, 496;
	mov.u32 	%r156, _ZZN3cub18CUB_300001_SM_10006detail6reduce28DeviceReduceSingleTileKernelINS2_10policy_hubIN4cuda3std3__45tupleIJblEEEjN6thrust24THRUST_300001_SM_1000_NS8cuda_cub9__find_if7functorIS9_EEE10Policy1000EPS9_SI_iSF_S9_S9_NS7_10__identityEEEvT0_T1_T2_T3_T4_T6_E12temp_storage;
	add.s32 	%r157, %r156, %r155;
	st.shared.u8 	[%r157+8], %rs311;
	st.shared.u64 	[%r157+16], %rd329;
$L__BB7_108:
	bar.sync 	0;
	setp.ne.s32 	%p62, %r16, 0;
	@%p62 bra 	$L__BB7_110;
	ld.shared.u8 	%rs161, [_ZZN3cub18CUB_300001_SM_10006detail6reduce28DeviceReduceSingleTileKernelINS2_10policy_hubIN4cuda3std3__45tupleIJblEEEjN6thrust24THRUST_300001_SM_1000_NS8cuda_cub9__find_if7functorIS9_EEE10Policy1000EPS9_SI_iSF_S9_S9_NS7_10__identityEEEvT0_T1_T2_T3_T4_T6_E12temp_storage+24];
	ld.shared.u64 	%rd202, [_ZZN3cub18CUB_300001_SM_10006detail6reduce28DeviceReduceSingleTileKernelINS2_10policy_hubIN4cuda3std3__45tupleIJblEEEjN6thrust24THRUST_300001_SM_1000_NS8cuda_cub9__find_if7functorIS9_EEE10Policy1000EPS9_SI_iSF_S9_S9_NS7_10__identityEEEvT0_T1_T2_T3_T4_T6_E12temp_storage+32];
	and.b16  	%rs162, %rs311, 255;
	setp.eq.s16 	%p63, %rs162, 0;
	setp.eq.s16 	%p64, %rs161, 0;
	min.s64 	%rd203, %rd202, %rd329;
	selp.b16 	%rs163, %rs311, 1, %p64;
	selp.b16 	%rs164, %rs161, %rs163, %p63;
	and.b16  	%rs165, %rs164, 255;
	selp.b64 	%rd204, %rd329, %rd203, %p64;
	selp.b64 	%rd205, %rd202, %rd204, %p63;
	ld.shared.u8 	%rs166, [_ZZN3cub18CUB_300001_SM_10006detail6reduce28DeviceReduceSingleTileKernelINS2_10policy_hubIN4cuda3std3__45tupleIJblEEEjN6thrust24THRUST_300001_SM_1000_NS8cuda_cub9__find_if7functorIS9_EEE10Policy1000EPS9_SI_iSF_S9_S9_NS7_10__identityEEEvT0_T1_T2_T3_T4_T6_E12temp_storage+40];
	ld.shared.u64 	%rd206, [_ZZN3cub18CUB_300001_SM_10006detail6reduce28DeviceReduceSingleTileKernelINS2_10policy_hubIN4cuda3std3__45tupleIJblEEEjN6thrust24THRUST_300001_SM_1000_NS8cuda_cub9__find_if7functorIS9_EEE10Policy1000EPS9_SI_iSF_S9_S9_NS7_10__identityEEEvT0_T1_T2_T3_T4_T6_E12temp_storage+48];
	setp.eq.s16 	%p65, %rs165, 0;
	setp.eq.s16 	%p66, %rs166, 0;
	min.s64 	%rd207, %rd206, %rd205;
	selp.b16 	%rs167, %rs164, 1, %p66;
	selp.b16 	%rs168, %rs166, %rs167, %p65;
	and.b16  	%rs169, %rs168, 255;
	selp.b64 	%rd208, %rd205, %rd207, %p66;
	selp.b64 	%rd209, %rd206, %rd208, %p65;
	ld.shared.u8 	%rs170, [_ZZN3cub18CUB_300001_SM_10006detail6reduce28DeviceReduceSingleTileKernelINS2_10policy_hubIN4cuda3std3__45tupleIJblEEEjN6thrust24THRUST_300001_SM_1000_NS8cuda_cub9__find_if7functorIS9_EEE10Policy1000EPS9_SI_iSF_S9_S9_NS7_10__identityEEEvT0_T1_T2_T3_T4_T6_E12temp_storage+56];
	ld.shared.u64 	%rd210, [_ZZN3cub18CUB_300001_SM_10006detail6reduce28DeviceReduceSingleTileKernelINS2_10policy_hubIN4cuda3std3__45tupleIJblEEEjN6thrust24THRUST_300001_SM_1000_NS8cuda_cub9__find_if7functorIS9_EEE10Policy1000EPS9_SI_iSF_S9_S9_NS7_10__identityEEEvT0_T1_T2_T3_T4_T6_E12temp_storage+64];
	setp.eq.s16 	%p67, %rs169, 0;
	setp.eq.s16 	%p68, %rs170, 0;
	min.s64 	%rd211, %rd210, %rd209;
	selp.b16 	%rs171, %rs168, 1, %p68;
	selp.b16 	%rs172, %rs170, %rs171, %p67;
	and.b16  	%rs173, %rs172, 255;
	selp.b64 	%rd212, %rd209, %rd211, %p68;
	selp.b64 	%rd213, %rd210, %rd212, %p67;
	ld.shared.u8 	%rs174, [_ZZN3cub18CUB_300001_SM_10006detail6reduce28DeviceReduceSingleTileKernelINS2_10policy_hubIN4cuda3std3__45tupleIJblEEEjN6thrust24THRUST_300001_SM_1000_NS8cuda_cub9__find_if7functorIS9_EEE10Policy1000EPS9_SI_iSF_S9_S9_NS7_10__identityEEEvT0_T1_T2_T3_T4_T6_E12temp_storage+72];
	ld.shared.u64 	%rd214, [_ZZN3cub18CUB_300001_SM_10006detail6reduce28DeviceReduceSingleTileKernelINS2_10policy_hubIN4cuda3std3__45tupleIJblEEEjN6thrust24THRUST_300001_SM_1000_NS8cuda_cub9__find_if7functorIS9_EEE10Policy1000EPS9_SI_iSF_S9_S9_NS7_10__identityEEEvT0_T1_T2_T3_T4_T6_E12temp_storage+80];
	setp.eq.s16 	%p69, %rs173, 0;
	setp.eq.s16 	%p70, %rs174, 0;
	min.s64 	%rd215, %rd214, %rd213;
	selp.b16 	%rs175, %rs172, 1, %p70;
	selp.b16 	%rs176, %rs174, %rs175, %p69;
	and.b16  	%rs177, %rs176, 255;
	selp.b64 	%rd216, %rd213, %rd215, %p70;
	selp.b64 	%rd217, %rd214, %rd216, %p69;
	ld.shared.u8 	%rs178, [_ZZN3cub18CUB_300001_SM_10006detail6reduce28DeviceReduceSingleTileKernelINS2_10policy_hubIN4cuda3std3__45tupleIJblEEEjN6thrust24THRUST_300001_SM_1000_NS8cuda_cub9__find_if7functorIS9_EEE10Policy1000EPS9_SI_iSF_S9_S9_NS7_10__identityEEEvT0_T1_T2_T3_T4_T6_E12temp_storage+88];
	ld.shared.u64 	%rd218, [_ZZN3cub18CUB_300001_SM_10006detail6reduce28DeviceReduceSingleTileKernelINS2_10policy_hubIN4cuda3std3__45tupleIJblEEEjN6thrust24THRUST_300001_SM_1000_NS8cuda_cub9__find_if7functorIS9_EEE10Policy1000EPS9_SI_iSF_S9_S9_NS7_10__identityEEEvT0_T1_T2_T3_T4_T6_E12temp_storage+96];
	setp.eq.s16 	%p71, %rs177, 0;
	setp.eq.s16 	%p72, %rs178, 0;
	min.s64 	%rd219, %rd218, %rd217;
	selp.b16 	%rs179, %rs176, 1, %p72;
	selp.b16 	%rs180, %rs178, %rs179, %p71;
	and.b16  	%rs181, %rs180, 255;
	selp.b64 	%rd220, %rd217, %rd219, %p72;
	selp.b64 	%rd221, %rd218, %rd220, %p71;
	ld.shared.u8 	%rs182, [_ZZN3cub18CUB_300001_SM_10006detail6reduce28DeviceReduceSingleTileKernelINS2_10policy_hubIN4cuda3std3__45tupleIJblEEEjN6thrust24THRUST_300001_SM_1000_NS8cuda_cub9__find_if7functorIS9_EEE10Policy1000EPS9_SI_iSF_S9_S9_NS7_10__identityEEEvT0_T1_T2_T3_T4_T6_E12temp_storage+104];
	ld.shared.u64 	%rd222, [_ZZN3cub18CUB_300001_SM_10006detail6reduce28DeviceReduceSingleTileKernelINS2_10policy_hubIN4cuda3std3__45tupleIJblEEEjN6thrust24THRUST_300001_SM_1000_NS8cuda_cub9__find_if7functorIS9_EEE10Policy1000EPS9_SI_iSF_S9_S9_NS7_10__identityEEEvT0_T1_T2_T3_T4_T6_E12temp_storage+112];
	setp.eq.s16 	%p73, %rs181, 0;
	setp.eq.s16 	%p74, %rs182, 0;
	min.s64 	%rd223, %rd222, %rd221;
	selp.b16 	%rs183, %rs180, 1, %p74;
	selp.b16 	%rs184, %rs182, %rs183, %p73;
	and.b16  	%rs185, %rs184, 255;
	selp.b64 	%rd224, %rd221, %rd223, %p74;
	selp.b64 	%rd225, %rd222, %rd224, %p73;
	ld.shared.u8 	%rs186, [_ZZN3cub18CUB_300001_SM_10006detail6reduce28DeviceReduceSingleTileKernelINS2_10policy_hubIN4cuda3std3__45tupleIJblEEEjN6thrust24THRUST_300001_SM_1000_NS8cuda_cub9__find_if7functorIS9_EEE10Policy1000EPS9_SI_iSF_S9_S9_NS7_10__identityEEEvT0_T1_T2_T3_T4_T6_E12temp_storage+120];
	ld.shared.u64 	%rd226, [_ZZN3cub18CUB_300001_SM_10006detail6reduce28DeviceReduceSingleTileKernelINS2_10policy_hubIN4cuda3std3__45tupleIJblEEEjN6thrust24THRUST_300001_SM_1000_NS8cuda_cub9__find_if7functorIS9_EEE10Policy1000EPS9_SI_iSF_S9_S9_NS7_10__identityEEEvT0_T1_T2_T3_T4_T6_E12temp_storage+128];
	setp.eq.s16 	%p75, %rs185, 0;
	setp.eq.s16 	%p76, %rs186, 0;
	min.s64 	%rd227, %rd226, %rd225;
	selp.b16 	%rs187, %rs184, 1, %p76;
	selp.b16 	%rs311, %rs186, %rs187, %p75;
	selp.b64 	%rd228, %rd225, %rd227, %p76;
	selp.b64 	%rd329, %rd226, %rd228, %p75;
$L__BB7_110:
	mov.u32 	%r391, %tid.x;
	setp.ne.s32 	%p184, %r391, 0;
	@%p184 bra 	$L__BB7_112;
	setp.eq.s16 	%p185, %rs82, 0;
	and.b16  	%rs302, %rs311, 255;
	setp.eq.s16 	%p186, %rs302, 0;
	min.s64 	%rd319, %rd329, %rd106;
	selp.b16 	%rs303, %rs82, 1, %p186;
	selp.b16 	%rs304, %rs311, %rs303, %p185;
	selp.b64 	%rd320, %rd106, %rd319, %p186;
	selp.b64 	%rd321, %rd329, %rd320, %p185;
	st.global.u8 	[%rd1], %rs304;
	st.global.u64 	[%rd1+8], %rd321;
$L__BB7_112:
	ret;

}
	// .globl	_ZN3cub18CUB_300001_SM_10006detail6reduce28DeviceReduceSingleTileKernelINS2_10policy_hubIN4cuda3std3__45tupleIJblEEEyN6thrust24THRUST_300001_SM_1000_NS8cuda_cub9__find_if7functorIS9_EEE10Policy1000ENSB_12zip_iteratorINS8_IJNSD_26transform_input_iterator_tIbNSC_6detail35transform_pair_of_input_iterators_tIbNSB_6detail15normal_iteratorINSB_10device_ptrIKfEEEESR_NS7_8equal_toIfEEEENS7_10__not_fn_tINS7_10__identityEEEEENSB_17counting_iteratorIlNSB_11use_defaultES10_S10_EEEEEEEPS9_ySF_S9_S9_SW_EEvT0_T1_T2_T3_T4_T6_
.visible .entry _ZN3cub18CUB_300001_SM_10006detail6reduce28DeviceReduceSingleTileKernelINS2_10policy_hubIN4cuda3std3__45tupleIJblEEEyN6thrust24THRUST_300001_SM_1000_NS8cuda_cub9__find_if7functorIS9_EEE10Policy1000ENSB_12zip_iteratorINS8_IJNSD_26transform_input_iterator_tIbNSC_6detail35transform_pair_of_input_iterators_tIbNSB_6detail15normal_iteratorINSB_10device_ptrIKfEEEESR_NS7_8equal_toIfEEEENS7_10__not_fn_tINS7_10__identityEEEEENSB_17counting_iteratorIlNSB_11use_defaultES10_S10_EEEEEEEPS9_ySF_S9_S9_SW_EEvT0_T1_T2_T3_T4_T6_(
	.param .align 8 .b8 _ZN3cub18CUB_300001_SM_10006detail6reduce28DeviceReduceSingleTileKernelINS2_10policy_hubIN4cuda3std3__45tupleIJblEEEyN6thrust24THRUST_300001_SM_1000_NS8cuda_cub9__find_if7functorIS9_EEE10Policy1000ENSB_12zip_iteratorINS8_IJNSD_26transform_input_iterator_tIbNSC_6detail35transform_pair_of_input_iterators_tIbNSB_6detail15normal_iteratorINSB_10device_ptrIKfEEEESR_NS7_8equal_toIfEEEENS7_10__not_fn_tINS7_10__identityEEEEENSB_17counting_iteratorIlNSB_11use_defaultES10_S10_EEEEEEEPS9_ySF_S9_S9_SW_EEvT0_T1_T2_T3_T4_T6__param_0[40],
	.param .u64 .ptr .align 1 _ZN3cub18CUB_300001_SM_10006detail6reduce28DeviceReduceSingleTileKernelINS2_10policy_hubIN4cuda3std3__45tupleIJblEEEyN6thrust24THRUST_300001_SM_1000_NS8cuda_cub9__find_if7functorIS9_EEE10Policy1000ENSB_12zip_iteratorINS8_IJNSD_26transform_input_iterator_tIbNSC_6detail35transform_pair_of_input_iterators_tIbNSB_6detail15normal_iteratorINSB_10device_ptrIKfEEEESR_NS7_8equal_toIfEEEENS7_10__not_fn_tINS7_10__identityEEEEENSB_17counting_iteratorIlNSB_11use_defaultES10_S10_EEEEEEEPS9_ySF_S9_S9_SW_EEvT0_T1_T2_T3_T4_T6__param_1,
	.param .u64 _ZN3cub18CUB_300001_SM_10006detail6reduce28DeviceReduceSingleTileKernelINS2_10policy_hubIN4cuda3std3__45tupleIJblEEEyN6thrust24THRUST_300001_SM_1000_NS8cuda_cub9__find_if7functorIS9_EEE10Policy1000ENSB_12zip_iteratorINS8_IJNSD_26transform_input_iterator_tIbNSC_6detail35transform_pair_of_input_iterators_tIbNSB_6detail15normal_iteratorINSB_10device_ptrIKfEEEESR_NS7_8equal_toIfEEEENS7_10__not_fn_tINS7_10__identityEEEEENSB_17counting_iteratorIlNSB_11use_defaultES10_S10_EEEEEEEPS9_ySF_S9_S9_SW_EEvT0_T1_T2_T3_T4_T6__param_2,
	.param .align 1 .b8 _ZN3cub18CUB_300001_SM_10006detail6reduce28DeviceReduceSingleTileKernelINS2_10policy_hubIN4cuda3std3__45tupleIJblEEEyN6thrust24THRUST_300001_SM_1000_NS8cuda_cub9__find_if7functorIS9_EEE10Policy1000ENSB_12zip_iteratorINS8_IJNSD_26transform_input_iterator_tIbNSC_6detail35transform_pair_of_input_iterators_tIbNSB_6detail15normal_iteratorINSB_10device_ptrIKfEEEESR_NS7_8equal_toIfEEEENS7_10__not_fn_tINS7_10__identityEEEEENSB_17counting_iteratorIlNSB_11use_defaultES10_S10_EEEEEEEPS9_ySF_S9_S9_SW_EEvT0_T1_T2_T3_T4_T6__param_3[1],
	.param .align 8 .b8 _ZN3cub18CUB_300001_SM_10006detail6reduce28DeviceReduceSingleTileKernelINS2_10policy_hubIN4cuda3std3__45tupleIJblEEEyN6thrust24THRUST_300001_SM_1000_NS8cuda_cub9__find_if7functorIS9_EEE10Policy1000ENSB_12zip_iteratorINS8_IJNSD_26transform_input_iterator_tIbNSC_6detail35transform_pair_of_input_iterators_tIbNSB_6detail15normal_iteratorINSB_10device_ptrIKfEEEESR_NS7_8equal_toIfEEEENS7_10__not_fn_tINS7_10__identityEEEEENSB_17counting_iteratorIlNSB_11use_defaultES10_S10_EEEEEEEPS9_ySF_S9_S9_SW_EEvT0_T1_T2_T3_T4_T6__param_4[16],
	.param .align 1 .b8 _ZN3cub18CUB_300001_SM_10006detail6reduce28DeviceReduceSingleTileKernelINS2_10policy_hubIN4cuda3std3__45tupleIJblEEEyN6thrust24THRUST_300001_SM_1000_NS8cuda_cub9__find_if7functorIS9_EEE10Policy1000ENSB_12zip_iteratorINS8_IJNSD_26transform_input_iterator_tIbNSC_6detail35transform_pair_of_input_iterators_tIbNSB_6detail15normal_iteratorINSB_10device_ptrIKfEEEESR_NS7_8equal_toIfEEEENS7_10__not_fn_tINS7_10__identityEEEEENSB_17counting_iteratorIlNSB_11use_defaultES10_S10_EEEEEEEPS9_ySF_S9_S9_SW_EEvT0_T1_T2_T3_T4_T6__param_5[1]
)
.maxntid 256
.minnctapersm 1
{
	.reg .pred 	%p<331>;
	.reg .b16 	%rs<424>;
	.reg .b32 	%r<434>;
	.reg .b32 	%f<81>;
	.reg .b64 	%rd<450>;
	// demoted variable
	.shared .align 8 .b8 _ZZN3cub18CUB_300001_SM_10006detail6reduce28DeviceReduceSingleTileKernelINS2_10policy_hubIN4cuda3std3__45tupleIJblEEEyN6thrust24THRUST_300001_SM_1000_NS8cuda_cub9__find_if7functorIS9_EEE10Policy1000ENSB_12zip_iteratorINS8_IJNSD_26transform_input_iterator_tIbNSC_6detail35transform_pair_of_input_iterators_tIbNSB_6detail15normal_iteratorINSB_10device_ptrIKfEEEESR_NS7_8equal_toIfEEEENS7_10__not_fn_tINS7_10__identityEEEEENSB_17counting_iteratorIlNSB_11use_defaultES10_S10_EEEEEEEPS9_ySF_S9_S9_SW_EEvT0_T1_T2_T3_T4_T6_E12temp_storage[152];
	ld.param.u64 	%rd125, [_ZN3cub18CUB_300001_SM_10006detail6reduce28DeviceReduceSingleTileKernelINS2_10policy_hubIN4cuda3std3__45tupleIJblEEEyN6thrust24THRUST_300001_SM_1000_NS8cuda_cub9__find_if7functorIS9_EEE10Policy1000ENSB_12zip_iteratorINS8_IJNSD_26transform_input_iterator_tIbNSC_6detail35transform_pair_of_input_iterators_tIbNSB_6detail15normal_iteratorINSB_10device_ptrIKfEEEESR_NS7_8equal_toIfEEEENS7_10__not_fn_tINS7_10__identityEEEEENSB_17counting_iteratorIlNSB_11use_defaultES10_S10_EEEEEEEPS9_ySF_S9_S9_SW_EEvT0_T1_T2_T3_T4_T6__param_4+8];
	ld.param.u64 	%rd123, [_ZN3cub18CUB_300001_SM_10006detail6reduce28DeviceReduceSingleTileKernelINS2_10policy_hubIN4cuda3std3__45tupleIJblEEEyN6thrust24THRUST_300001_SM_1000_NS8cuda_cub9__find_if7functorIS9_EEE10Policy1000ENSB_12zip_iteratorINS8_IJNSD_26transform_input_iterator_tIbNSC_6detail35transform_pair_of_input_iterators_tIbNSB_6detail15normal_iteratorINSB_10device_ptrIKfEEEESR_NS7_8equal_toIfEEEENS7_10__not_fn_tINS7_10__identityEEEEENSB_17counting_iteratorIlNSB_11use_defaultES10_S10_EEEEEEEPS9_ySF_S9_S9_SW_EEvT0_T1_T2_T3_T4_T6__param_0+32];
	ld.param.u64 	%rd122, [_ZN3cub18CUB_300001_SM_10006detail6reduce28DeviceReduceSingleTileKernelINS2_10policy_hubIN4cuda3std3__45tupleIJblEEEyN6thrust24THRUST_300001_SM_1000_NS8cuda_cub9__find_if7functorIS9_EEE10Policy1000ENSB_12zip_iteratorINS8_IJNSD_26transform_input_iterator_tIbNSC_6detail35transform_pair_of_input_iterators_tIbNSB_6detail15normal_iteratorINSB_10device_ptrIKfEEEESR_NS7_8equal_toIfEEEENS7_10__not_fn_tINS7_10__identityEEEEENSB_17counting_iteratorIlNSB_11use_defaultES10_S10_EEEEEEEPS9_ySF_S9_S9_SW_EEvT0_T1_T2_T3_T4_T6__param_0+8];
	ld.param.u64 	%rd121, [_ZN3cub18CUB_300001_SM_10006detail6reduce28DeviceReduceSingleTileKernelINS2_10policy_hubIN4cuda3std3__45tupleIJblEEEyN6thrust24THRUST_300001_SM_1000_NS8cuda_cub9__find_if7functorIS9_EEE10Policy1000ENSB_12zip_iteratorINS8_IJNSD_26transform_input_iterator_tIbNSC_6detail35transform_pair_of_input_iterators_tIbNSB_6detail15normal_iteratorINSB_10device_ptrIKfEEEESR_NS7_8equal_toIfEEEENS7_10__not_fn_tINS7_10__identityEEEEENSB_17counting_iteratorIlNSB_11use_defaultES10_S10_EEEEEEEPS9_ySF_S9_S9_SW_EEvT0_T1_T2_T3_T4_T6__param_0];
	ld.param.u64 	%rd126, [_ZN3cub18CUB_300001_SM_10006detail6reduce28DeviceReduceSingleTileKernelINS2_10policy_hubIN4cuda3std3__45tupleIJblEEEyN6thrust24THRUST_300001_SM_1000_NS8cuda_cub9__find_if7functorIS9_EEE10Policy1000ENSB_12zip_iteratorINS8_IJNSD_26transform_input_iterator_tIbNSC_6detail35transform_pair_of_input_iterators_tIbNSB_6detail15normal_iteratorINSB_10device_ptrIKfEEEESR_NS7_8equal_toIfEEEENS7_10__not_fn_tINS7_10__identityEEEEENSB_17counting_iteratorIlNSB_11use_defaultES10_S10_EEEEEEEPS9_ySF_S9_S9_SW_EEvT0_T1_T2_T3_T4_T6__param_1];
	ld.param.u64 	%rd124, [_ZN3cub18CUB_300001_SM_10006detail6reduce28DeviceReduceSingleTileKernelINS2_10policy_hubIN4cuda3std3__45tupleIJblEEEyN6thrust24THRUST_300001_SM_1000_NS8cuda_cub9__find_if7functorIS9_EEE10Policy1000ENSB_12zip_iteratorINS8_IJNSD_26transform_input_iterator_tIbNSC_6detail35transform_pair_of_input_iterators_tIbNSB_6detail15normal_iteratorINSB_10device_ptrIKfEEEESR_NS7_8equal_toIfEEEENS7_10__not_fn_tINS7_10__identityEEEEENSB_17counting_iteratorIlNSB_11use_defaultES10_S10_EEEEEEEPS9_ySF_S9_S9_SW_EEvT0_T1_T2_T3_T4_T6__param_2];
	ld.param.u8 	%rs110, [_ZN3cub18CUB_300001_SM_10006detail6reduce28DeviceReduceSingleTileKernelINS2_10policy_hubIN4cuda3std3__45tupleIJblEEEyN6thrust24THRUST_300001_SM_1000_NS8cuda_cub9__find_if7functorIS9_EEE10Policy1000ENSB_12zip_iteratorINS8_IJNSD_26transform_input_iterator_tIbNSC_6detail35transform_pair_of_input_iterators_tIbNSB_6detail15normal_iteratorINSB_10device_ptrIKfEEEESR_NS7_8equal_toIfEEEENS7_10__not_fn_tINS7_10__identityEEEEENSB_17counting_iteratorIlNSB_11use_defaultES10_S10_EEEEEEEPS9_ySF_S9_S9_SW_EEvT0_T1_T2_T3_T4_T6__param_4];
	cvta.to.global.u64 	%rd1, %rd126;
	setp.ne.s64 	%p1, %rd124, 0;
	@%p1 bra 	$L__BB8_3;
	mov.u32 	%r422, %tid.x;
	setp.ne.s32 	%p330, %r422, 0;
	@%p330 bra 	$L__BB8_126;
	st.global.u8 	[%rd1], %rs110;
	st.global.u64 	[%rd1+8], %rd125;
	bra.uni 	$L__BB8_126;
$L__BB8_3:
	cvta.to.global.u64 	%rd2, %rd121;
	cvta.to.global.u64 	%rd3, %rd122;
	setp.gt.u64 	%p2, %rd124, 1023;
	@%p2 bra 	$L__BB8_80;
	cvt.u32.u64 	%r1, %rd124;
	mov.u32 	%r2, %tid.x;
	setp.ge.u32 	%p151, %r2, %r1;
	mov.b16 	%rs391, 0;
	mov.b64 	%rd415, 0;
	mov.u32 	%r426, %r2;
	@%p151 bra 	$L__BB8_6;
	cvt.u64.u32 	%rd272, %r2;
	mul.wide.u32 	%rd273, %r2, 4;
	add.s64 	%rd274, %rd2, %rd273;
	add.s64 	%rd275, %rd3, %rd273;
	add.s64 	%rd415, %rd123, %rd272;
	ld.global.f32 	%f49, [%rd274];
	ld.global.f32 	%f50, [%rd275];
	setp.neu.f32 	%p152, %f49, %f50;
	selp.u16 	%rs391, 1, 0, %p152;
	add.s32 	%r426, %r2, 256;
$L__BB8_6:
	setp.ge.u32 	%p153, %r426, %r1;
	@%p153 bra 	$L__BB8_18;
	not.b32 	%r184, %r426;
	add.s32 	%r5, %r184, %r1;
	shr.u32 	%r185, %r5, 8;
	add.s32 	%r6, %r185, 1;
	and.b32  	%r7, %r6, 7;
	setp.lt.u32 	%p154, %r5, 1792;
	@%p154 bra 	$L__BB8_10;
	and.b32  	%r186, %r6, 33554424;
	neg.s32 	%r424, %r186;
$L__BB8_9:
	.pragma "nounroll";
	cvt.u64.u32 	%rd277, %r426;
	mul.wide.u32 	%rd278, %r426, 4;
	add.s64 	%rd279, %rd2, %rd278;
	add.s64 	%rd280, %rd3, %rd278;
	add.s64 	%rd281, %rd123, %rd277;
	ld.global.f32 	%f51, [%rd279];
	ld.global.f32 	%f52, [%rd280];
	setp.neu.f32 	%p155, %f51, %f52;
	selp.u16 	%rs232, 1, 0, %p155;
	and.b16  	%rs233, %rs391, 255;
	setp.ne.s16 	%p157, %rs233, 0;
	and.pred  	%p158, %p157, %p155;
	min.s64 	%rd282, %rd281, %rd415;
	setp.eq.s16 	%p159, %rs233, 0;
	selp.b64 	%rd283, %rd281, %rd415, %p159;
	selp.b16 	%rs234, %rs232, %rs391, %p159;
	selp.b64 	%rd284, %rd282, %rd283, %p158;
	selp.b16 	%rs235, 1, %rs234, %p158;
	and.b16  	%rs236, %rs235, 255;
	add.s64 	%rd285, %rd281, 256;
	ld.global.f32 	%f53, [%rd279+1024];
	ld.global.f32 	%f54, [%rd280+1024];
	setp.neu.f32 	%p160, %f53, %f54;
	selp.u16 	%rs237, 1, 0, %p160;
	setp.ne.s16 	%p162, %rs236, 0;
	and.pred  	%p163, %p162, %p160;
	min.s64 	%rd286, %rd285, %rd284;
	setp.eq.s16 	%p164, %rs236, 0;
	selp.b64 	%rd287, %rd285, %rd284, %p164;
	selp.b16 	%rs238, %rs237, %rs235, %p164;
	selp.b64 	%rd288, %rd286, %rd287, %p163;
	selp.b16 	%rs239, 1, %rs238, %p163;
	and.b16  	%rs240, %rs239, 255;
	add.s64 	%rd289, %rd281, 512;
	ld.global.f32 	%f55, [%rd279+2048];
	ld.global.f32 	%f56, [%rd280+2048];
	setp.neu.f32 	%p165, %f55, %f56;
	selp.u16 	%rs241, 1, 0, %p165;
	setp.ne.s16 	%p167, %rs240, 0;
	and.pred  	%p168, %p167, %p165;
	min.s64 	%rd290, %rd289, %rd288;
	setp.eq.s16 	%p169, %rs240, 0;
	selp.b64 	%rd291, %rd289, %rd288, %p169;
	selp.b16 	%rs242, %rs241, %rs239, %p169;
	selp.b64 	%rd292, %rd290, %rd291, %p168;
	selp.b16 	%rs243, 1, %rs242, %p168;
	and.b16  	%rs244, %rs243, 255;
	add.s64 	%rd293, %rd281, 768;
	ld.global.f32 	%f57, [%rd279+3072];
	ld.global.f32 	%f58, [%rd280+3072];
	setp.neu.f32 	%p170, %f57, %f58;
	selp.u16 	%rs245, 1, 0, %p170;
	setp.ne.s16 	%p172, %rs244, 0;
	and.pred  	%p173, %p172, %p170;
	min.s64 	%rd294, %rd293, %rd292;
	setp.eq.s16 	%p174, %rs244, 0;
	selp.b64 	%rd295, %rd293, %rd292, %p174;
	selp.b16 	%rs246, %rs245, %rs243, %p174;
	selp.b64 	%rd296, %rd294, %rd295, %p173;
	selp.b16 	%rs247, 1, %rs246, %p173;
	and.b16  	%rs248, %rs247, 255;
	add.s64 	%rd297, %rd281, 1024;
	ld.global.f32 	%f59, [%rd279+4096];
	ld.global.f32 	%f60, [%rd280+4096];
	setp.neu.f32 	%p175, %f59, %f60;
	selp.u16 	%rs249, 1, 0, %p175;
	setp.ne.s16 	%p177, %rs248, 0;
	and.pred  	%p178, %p177, %p175;
	min.s64 	%rd298, %rd297, %rd296;
	setp.eq.s16 	%p179, %rs248, 0;
	selp.b64 	%rd299, %rd297, %rd296, %p179;
	selp.b16 	%rs250, %rs249, %rs247, %p179;
	selp.b64 	%rd300, %rd298, %rd299, %p178;
	selp.b16 	%rs251, 1, %rs250, %p178;
	and.b16  	%rs252, %rs251, 255;
	add.s64 	%rd301, %rd281, 1280;
	ld.global.f32 	%f61, [%rd279+5120];
	ld.global.f32 	%f62, [%rd280+5120];
	setp.neu.f32 	%p180, %f61, %f62;
	selp.u16 	%rs253, 1, 0, %p180;
	setp.ne.s16 	%p182, %rs252, 0;
	and.pred  	%p183, %p182, %p180;
	min.s64 	%rd302, %rd301, %rd300;
	setp.eq.s16 	%p184, %rs252, 0;
	selp.b64 	%rd303, %rd301, %rd300, %p184;
	selp.b16 	%rs254, %rs253, %rs251, %p184;
	selp.b64 	%rd304, %rd302, %rd303, %p183;
	selp.b16 	%rs255, 1, %rs254, %p183;
	and.b16  	%rs256, %rs255, 255;
	add.s64 	%rd305, %rd281, 1536;
	ld.global.f32 	%f63, [%rd279+6144];
	ld.global.f32 	%f64, [%rd280+6144];
	setp.neu.f32 	%p185, %f63, %f64;
	selp.u16 	%rs257, 1, 0, %p185;
	setp.ne.s16 	%p187, %rs256, 0;
	and.pred  	%p188, %p187, %p185;
	min.s64 	%rd306, %rd305, %rd304;
	setp.eq.s16 	%p189, %rs256, 0;
	selp.b64 	%rd307, %rd305, %rd304, %p189;
	selp.b16 	%rs258, %rs257, %rs255, %p189;
	selp.b64 	%rd308, %rd306, %rd307, %p188;
	selp.b16 	%rs259, 1, %rs258, %p188;
	and.b16  	%rs260, %rs259, 255;
	add.s64 	%rd309, %rd281, 1792;
	ld.global.f32 	%f65, [%rd279+7168];
	ld.global.f32 	%f66, [%rd280+7168];
	setp.neu.f32 	%p190, %f65, %f66;
	selp.u16 	%rs261, 1, 0, %p190;
	setp.ne.s16 	%p192, %rs260, 0;
	and.pred  	%p193, %p192, %p190;
	min.s64 	%rd310, %rd309, %rd308;
	setp.eq.s16 	%p194, %rs260, 0;
	selp.b64 	%rd311, %rd309, %rd308, %p194;
	selp.b16 	%rs262, %rs261, %rs259, %p194;
	selp.b64 	%rd415, %rd310, %rd311, %p193;
	selp.b16 	%rs391, 1, %rs262, %p193;
	add.s32 	%r426, %r426, 2048;
	add.s32 	%r424, %r424, 8;
	setp.ne.s32 	%p195, %r424, 0;
	@%p195 bra 	$L__BB8_9;
$L__BB8_10:
	setp.eq.s32 	%p196, %r7, 0;
	@%p196 bra 	$L__BB8_18;
	setp.lt.u32 	%p197, %r7, 4;
	@%p197 bra 	$L__BB8_13;
	cvt.u64.u32 	%rd313, %r426;
	mul.wide.u32 	%rd314, %r426, 4;
	add.s64 	%rd315, %rd2, %rd314;
	add.s64 	%rd316, %rd3, %rd314;
	add.s64 	%rd317, %rd123, %rd313;
	ld.global.f32 	%f67, [%rd315];
	ld.global.f32 	%f68, [%rd316];
	setp.neu.f32 	%p198, %f67, %f68;
	selp.u16 	%rs264, 1, 0, %p198;
	and.b16  	%rs265, %rs391, 255;
	setp.ne.s16 	%p200, %rs265, 0;
	and.pred  	%p201, %p200, %p198;
	min.s64 	%rd318, %rd317, %rd415;
	setp.eq.s16 	%p202, %rs265, 0;
	selp.b64 	%rd319, %rd317, %rd415, %p202;
	selp.b16 	%rs266, %rs264, %rs391, %p202;
	selp.b64 	%rd320, %rd318, %rd319, %p201;
	selp.b16 	%rs267, 1, %rs266, %p201;
	and.b16  	%rs268, %rs267, 255;
	add.s32 	%r187, %r426, 256;
	cvt.u64.u32 	%rd321, %r187;
	add.s64 	%rd322, %rd123, %rd321;
	ld.global.f32 	%f69, [%rd315+1024];
	ld.global.f32 	%f70, [%rd316+1024];
	setp.neu.f32 	%p203, %f69, %f70;
	selp.u16 	%rs269, 1, 0, %p203;
	setp.ne.s16 	%p205, %rs268, 0;
	and.pred  	%p206, %p205, %p203;
	min.s64 	%rd323, %rd322, %rd320;
	setp.eq.s16 	%p207, %rs268, 0;
	selp.b64 	%rd324, %rd322, %rd320, %p207;
	selp.b16 	%rs270, %rs269, %rs267, %p207;
	selp.b64 	%rd325, %rd323, %rd324, %p206;
	selp.b16 	%rs271, 1, %rs270, %p206;
	and.b16  	%rs272, %rs271, 255;
	add.s32 	%r188, %r426, 512;
	cvt.u64.u32 	%rd326, %r188;
	add.s64 	%rd327, %rd123, %rd326;
	ld.global.f32 	%f71, [%rd315+2048];
	ld.global.f32 	%f72, [%rd316+2048];
	setp.neu.f32 	%p208, %f71, %f72;
	selp.u16 	%rs273, 1, 0, %p208;
	setp.ne.s16 	%p210, %rs272, 0;
	and.pred  	%p211, %p210, %p208;
	min.s64 	%rd328, %rd327, %rd325;
	setp.eq.s16 	%p212, %rs272, 0;
	selp.b64 	%rd329, %rd327, %rd325, %p212;
	selp.b16 	%rs274, %rs273, %rs271, %p212;
	selp.b64 	%rd330, %rd328, %rd329, %p211;
	selp.b16 	%rs275, 1, %rs274, %p211;
	and.b16  	%rs276, %rs275, 255;
	add.s32 	%r189, %r426, 768;
	cvt.u64.u32 	%rd331, %r189;
	add.s64 	%rd332, %rd123, %rd331;
	ld.global.f32 	%f73, [%rd315+3072];
	ld.global.f32 	%f74, [%rd316+3072];
	setp.neu.f32 	%p213, %f73, %f74;
	selp.u16 	%rs277, 1, 0, %p213;
	setp.ne.s16 	%p215, %rs276, 0;
	and.pred  	%p216, %p215, %p213;
	min.s64 	%rd333, %rd332, %rd330;
	setp.eq.s16 	%p217, %rs276, 0;
	selp.b64 	%rd334, %rd332, %rd330, %p217;
	selp.b16 	%rs278, %rs277, %rs275, %p217;
	selp.b64 	%rd415, %rd333, %rd334, %p216;
	selp.b16 	%rs391, 1, %rs278, %p216;
	add.s32 	%r426, %r426, 1024;
$L__BB8_13:
	and.b32  	%r190, %r6, 3;
	setp.eq.s32 	%p218, %r190, 0;
	@%p218 bra 	$L__BB8_18;
	setp.eq.s32 	%p219, %r190, 1;
	@%p219 bra 	$L__BB8_16;
	cvt.u64.u32 	%rd336, %r426;
	mul.wide.u32 	%rd337, %r426, 4;
	add.s64 	%rd338, %rd2, %rd337;
	add.s64 	%rd339, %rd3, %rd337;
	add.s64 	%rd340, %rd123, %rd336;
	ld.global.f32 	%f75, [%rd338];
	ld.global.f32 	%f76, [%rd339];
	setp.neu.f32 	%p220, %f75, %f76;
	selp.u16 	%rs280, 1, 0, %p220;
	and.b16  	%rs281, %rs391, 255;
	setp.ne.s16 	%p222, %rs281, 0;
	and.pred  	%p223, %p222, %p220;
	min.s64 	%rd341, %rd340, %rd415;
	setp.eq.s16 	%p224, %rs281, 0;
	selp.b64 	%rd342, %rd340, %rd415, %p224;
	selp.b16 	%rs282, %rs280, %rs391, %p224;
	selp.b64 	%rd343, %rd341, %rd342, %p223;
	selp.b16 	%rs283, 1, %rs282, %p223;
	and.b16  	%rs284, %rs283, 255;
	add.s32 	%r191, %r426, 256;
	cvt.u64.u32 	%rd344, %r191;
	add.s64 	%rd345, %rd123, %rd344;
	ld.global.f32 	%f77, [%rd338+1024];
	ld.global.f32 	%f78, [%rd339+1024];
	setp.neu.f32 	%p225, %f77, %f78;
	selp.u16 	%rs285, 1, 0, %p225;
	setp.ne.s16 	%p227, %rs284, 0;
	and.pred  	%p228, %p227, %p225;
	min.s64 	%rd346, %rd345, %rd343;
	setp.eq.s16 	%p229, %rs284, 0;
	selp.b64 	%rd347, %rd345, %rd343, %p229;
	selp.b16 	%rs286, %rs285, %rs283, %p229;
	selp.b64 	%rd415, %rd346, %rd347, %p228;
	selp.b16 	%rs391, 1, %rs286, %p228;
	add.s32 	%r426, %r426, 512;
$L__BB8_16:
	and.b32  	%r192, %r5, 256;
	setp.ne.s32 	%p230, %r192, 0;
	@%p230 bra 	$L__BB8_18;
	cvt.u64.u32 	%rd348, %r426;
	mul.wide.u32 	%rd349, %r426, 4;
	add.s64 	%rd350, %rd2, %rd349;
	add.s64 	%rd351, %rd3, %rd349;
	add.s64 	%rd352, %rd123, %rd348;
	ld.global.f32 	%f79, [%rd350];
	ld.global.f32 	%f80, [%rd351];
	setp.neu.f32 	%p231, %f79, %f80;
	selp.u16 	%rs287, 1, 0, %p231;
	and.b16  	%rs288, %rs391, 255;
	setp.ne.s16 	%p233, %rs288, 0;
	and.pred  	%p234, %p233, %p231;
	min.s64 	%rd353, %rd352, %rd415;
	setp.eq.s16 	%p235, %rs288, 0;
	selp.b64 	%rd354, %rd352, %rd415, %p235;
	selp.b16 	%rs289, %rs287, %rs391, %p235;
	selp.b64 	%rd415, %rd353, %rd354, %p234;
	selp.b16 	%rs391, 1, %rs289, %p234;
$L__BB8_18:
	setp.lt.u64 	%p236, %rd124, 256;
	@%p236 bra 	$L__BB8_43;
	// begin inline asm
	mov.u32 %r311, %laneid;
	// end inline asm
	cvt.u32.u16 	%r332, %rs391;
	and.b32  	%r313, %r332, 255;
	mov.b32 	%r329, 1;
	mov.b32 	%r330, 31;
	mov.b32 	%r331, -1;
	// begin inline asm
	shfl.sync.down.b32 %r312, %r313, %r329, %r330, %r331;
	// end inline asm
	// begin inline asm
	shfl.sync.down.b32 %r317, %r318, %r329, %r330, %r331;
	// end inline asm
	mov.b64 	{%r323, %r328}, %rd415;
	// begin inline asm
	shfl.sync.down.b32 %r322, %r323, %r329, %r330, %r331;
	// end inline asm
	// begin inline asm
	shfl.sync.down.b32 %r327, %r328, %r329, %r330, %r331;
	// end inline asm
	mov.b64 	%rd19, {%r322, %r327};
	cvt.u16.u32 	%rs15, %r312;
	setp.gt.s32 	%p286, %r311, 30;
	@%p286 bra 	$L__BB8_23;
	and.b16  	%rs331, %rs391, 255;
	setp.eq.s16 	%p287, %rs331, 0;
	and.b16  	%rs332, %rs15, 255;
	setp.eq.s16 	%p288, %rs332, 0;
	or.pred  	%p289, %p287, %p288;
	@%p289 bra 	$L__BB8_22;
	min.s64 	%rd415, %rd19, %rd415;
	mov.b16 	%rs391, 1;
	bra.uni 	$L__BB8_23;
$L__BB8_22:
	setp.eq.s16 	%p290, %rs331, 0;
	selp.b64 	%rd415, %rd19, %rd415, %p290;
	selp.b16 	%rs391, %rs15, %rs391, %p290;
$L__BB8_23:
	cvt.u32.u16 	%r353, %rs391;
	and.b32  	%r334, %r353, 255;
	mov.b32 	%r350, 2;
	mov.b32 	%r351, 31;
	mov.b32 	%r352, -1;
	// begin inline asm
	shfl.sync.down.b32 %r333, %r334, %r350, %r351, %r352;
	// end inline asm
	// begin inline asm
	shfl.sync.down.b32 %r338, %r339, %r350, %r351, %r352;
	// end inline asm
	mov.b64 	{%r344, %r349}, %rd415;
	// begin inline asm
	shfl.sync.down.b32 %r343, %r344, %r350, %r351, %r352;
	// end inline asm
	// begin inline asm
	shfl.sync.down.b32 %r348, %r349, %r350, %r351, %r352;
	// end inline asm
	mov.b64 	%rd23, {%r343, %r348};
	cvt.u16.u32 	%rs18, %r333;
	setp.gt.s32 	%p291, %r311, 29;
	@%p291 bra 	$L__BB8_27;
	and.b16  	%rs335, %rs391, 255;
	setp.eq.s16 	%p292, %rs335, 0;
	and.b16  	%rs336, %rs18, 255;
	setp.eq.s16 	%p293, %rs336, 0;
	or.pred  	%p294, %p292, %p293;
	@%p294 bra 	$L__BB8_26;
	min.s64 	%rd415, %rd23, %rd415;
	mov.b16 	%rs391, 1;
	bra.uni 	$L__BB8_27;
$L__BB8_26:
	setp.eq.s16 	%p295, %rs335, 0;
	selp.b16 	%rs391, %rs18, %rs391, %p295;
	selp.b64 	%rd415, %rd23, %rd415, %p295;
$L__BB8_27:
	cvt.u32.u16 	%r374, %rs391;
	and.b32  	%r355, %r374, 255;
	mov.b32 	%r371, 4;
	mov.b32 	%r372, 31;
	mov.b32 	%r373, -1;
	// begin inline asm
	shfl.sync.down.b32 %r354, %r355, %r371, %r372, %r373;
	// end inline asm
	// begin inline asm
	shfl.sync.down.b32 %r359, %r360, %r371, %r372, %r373;
	// end inline asm
	mov.b64 	{%r365, %r370}, %rd415;
	// begin inline asm
	shfl.sync.down.b32 %r364, %r365, %r371, %r372, %r373;
	// end inline asm
	// begin inline asm
	shfl.sync.down.b32 %r369, %r370, %r371, %r372, %r373;
	// end inline asm
	mov.b64 	%rd27, {%r364, %r369};
	cvt.u16.u32 	%rs21, %r354;
	setp.gt.s32 	%p296, %r311, 27;
	@%p296 bra 	$L__BB8_31;
	and.b16  	%rs339, %rs391, 255;
	setp.eq.s16 	%p297, %rs339, 0;
	and.b16  	%rs340, %rs21, 255;
	setp.eq.s16 	%p298, %rs340, 0;
	or.pred  	%p299, %p297, %p298;
	@%p299 bra 	$L__BB8_30;
	min.s64 	%rd415, %rd27, %rd415;
	mov.b16 	%rs391, 1;
	bra.uni 	$L__BB8_31;
$L__BB8_30:
	setp.eq.s16 	%p300, %rs339, 0;
	selp.b16 	%rs391, %rs21, %rs391, %p300;
	selp.b64 	%rd415, %rd27, %rd415, %p300;
$L__BB8_31:
	cvt.u32.u16 	%r395, %rs391;
	and.b32  	%r376, %r395, 255;
	mov.b32 	%r392, 8;
	mov.b32 	%r393, 31;
	mov.b32 	%r394, -1;
	// begin inline asm
	shfl.sync.down.b32 %r375, %r376, %r392, %r393, %r394;
	// end inline asm
	// begin inline asm
	shfl.sync.down.b32 %r380, %r381, %r392, %r393, %r394;
	// end inline asm
	mov.b64 	{%r386, %r391}, %rd415;
	// begin inline asm
	shfl.sync.down.b32 %r385, %r386, %r392, %r393, %r394;
	// end inline asm
	// begin inline asm
	shfl.sync.down.b32 %r390, %r391, %r392, %r393, %r394;
	// end inline asm
	mov.b64 	%rd31, {%r385, %r390};
	cvt.u16.u32 	%rs24, %r375;
	setp.gt.s32 	%p301, %r311, 23;
	@%p301 bra 	$L__BB8_35;
	and.b16  	%rs343, %rs391, 255;
	setp.eq.s16 	%p302, %rs343, 0;
	and.b16  	%rs344, %rs24, 255;
	setp.eq.s16 	%p303, %rs344, 0;
	or.pred  	%p304, %p302, %p303;
	@%p304 bra 	$L__BB8_34;
	min.s64 	%rd415, %rd31, %rd415;
	mov.b16 	%rs391, 1;
	bra.uni 	$L__BB8_35;
$L__BB8_34:
	setp.eq.s16 	%p305, %rs343, 0;
	selp.b16 	%rs391, %rs24, %rs391, %p305;
	selp.b64 	%rd415, %rd31, %rd415, %p305;
$L__BB8_35:
	cvt.u32.u16 	%r416, %rs391;
	and.b32  	%r397, %r416, 255;
	mov.b32 	%r413, 16;
	mov.b32 	%r414, 31;
	mov.b32 	%r415, -1;
	// begin inline asm
	shfl.sync.down.b32 %r396, %r397, %r413, %r414, %r415;
	// end inline asm
	// begin inline asm
	shfl.sync.down.b32 %r401, %r402, %r413, %r414, %r415;
	// end inline asm
	mov.b64 	{%r407, %r412}, %rd415;
	// begin inline asm
	shfl.sync.down.b32 %r406, %r407, %r413, %r414, %r415;
	// end inline asm
	// begin inline asm
	shfl.sync.down.b32 %r411, %r412, %r413, %r414, %r415;
	// end inline asm
	mov.b64 	%rd35, {%r406, %r411};
	cvt.u16.u32 	%rs27, %r396;
	setp.gt.s32 	%p306, %r311, 15;
	@%p306 bra 	$L__BB8_39;
	and.b16  	%rs347, %rs391, 255;
	setp.eq.s16 	%p307, %rs347, 0;
	and.b16  	%rs348, %rs27, 255;
	setp.eq.s16 	%p308, %rs348, 0;
	or.pred  	%p309, %p307, %p308;
	@%p309 bra 	$L__BB8_38;
	min.s64 	%rd415, %rd35, %rd415;
	mov.b16 	%rs391, 1;
	bra.uni 	$L__BB8_39;
$L__BB8_38:
	setp.eq.s16 	%p310, %rs347, 0;
	selp.b16 	%rs391, %rs27, %rs391, %p310;
	selp.b64 	%rd415, %rd35, %rd415, %p310;
$L__BB8_39:
	setp.ne.s32 	%p311, %r311, 0;
	@%p311 bra 	$L__BB8_41;
	shr.u32 	%r417, %r2, 1;
	and.b32  	%r418, %r417, 496;
	mov.u32 	%r419, _ZZN3cub18CUB_300001_SM_10006detail6reduce28DeviceReduceSingleTileKernelINS2_10policy_hubIN4cuda3std3__45tupleIJblEEEyN6thrust24THRUST_300001_SM_1000_NS8cuda_cub9__find_if7functorIS9_EEE10Policy1000ENSB_12zip_iteratorINS8_IJNSD_26transform_input_iterator_tIbNSC_6detail35transform_pair_of_input_iterators_tIbNSB_6detail15normal_iteratorINSB_10device_ptrIKfEEEESR_NS7_8equal_toIfEEEENS7_10__not_fn_tINS7_10__identityEEEEENSB_17counting_iteratorIlNSB_11use_defaultES10_S10_EEEEEEEPS9_ySF_S9_S9_SW_EEvT0_T1_T2_T3_T4_T6_E12temp_storage;
	add.s32 	%r420, %r419, %r418;
	st.shared.u8 	[%r420+8], %rs391;
	st.shared.u64 	[%r420+16], %rd415;
$L__BB8_41:
	bar.sync 	0;
	setp.ne.s32 	%p312, %r2, 0;
	@%p312 bra 	$L__BB8_124;
	ld.shared.u8 	%rs351, [_ZZN3cub18CUB_300001_SM_10006detail6reduce28DeviceReduceSingleTileKernelINS2_10policy_hubIN4cuda3std3__45tupleIJblEEEyN6thrust24THRUST_300001_SM_1000_NS8cuda_cub9__find_if7functorIS9_EEE10Policy1000ENSB_12zip_iteratorINS8_IJNSD_26transform_input_iterator_tIbNSC_6detail35transform_pair_of_input_iterators_tIbNSB_6detail15normal_iteratorINSB_10device_ptrIKfEEEESR_NS7_8equal_toIfEEEENS7_10__not_fn_tINS7_10__identityEEEEENSB_17counting_iteratorIlNSB_11use_defaultES10_S10_EEEEEEEPS9_ySF_S9_S9_SW_EEvT0_T1_T2_T3_T4_T6_E12temp_storage+24];
	ld.shared.u64 	%rd376, [_ZZN3cub18CUB_300001_SM_10006detail6reduce28DeviceReduceSingleTileKernelINS2_10policy_hubIN4cuda3std3__45tupleIJblEEEyN6thrust24THRUST_300001_SM_1000_NS8cuda_cub9__find_if7functorIS9_EEE10Policy1000ENSB_12zip_iteratorINS8_IJNSD_26transform_input_iterator_tIbNSC_6detail35transform_pair_of_input_iterators_tIbNSB_6detail15normal_iteratorINSB_10device_ptrIKfEEEESR_NS7_8equal_toIfEEEENS7_10__not_fn_tINS7_10__identityEEEEENSB_17counting_iteratorIlNSB_11use_defaultES10_S10_EEEEEEEPS9_ySF_S9_S9_SW_EEvT0_T1_T2_T3_T4_T6_E12temp_storage+32];
	and.b16  	%rs352, %rs391, 255;
	setp.eq.s16 	%p313, %rs352, 0;
	setp.eq.s16 	%p314, %rs351, 0;
	min.s64 	%rd377, %rd376, %rd415;
	selp.b16 	%rs353, %rs391, 1, %p314;
	selp.b16 	%rs354, %rs351, %rs353, %p313;
	and.b16  	%rs355, %rs354, 255;
	selp.b64 	%rd378, %rd415, %rd377, %p314;
	selp.b64 	%rd379, %rd376, %rd378, %p313;
	ld.shared.u8 	%rs356, [_ZZN3cub18CUB_300001_SM_10006detail6reduce28DeviceReduceSingleTileKernelINS2_10policy_hubIN4cuda3std3__45tupleIJblEEEyN6thrust24THRUST_300001_SM_1000_NS8cuda_cub9__find_if7functorIS9_EEE10Policy1000ENSB_12zip_iteratorINS8_IJNSD_26transform_input_iterator_tIbNSC_6detail35transform_pair_of_input_iterators_tIbNSB_6detail15normal_iteratorINSB_10device_ptrIKfEEEESR_NS7_8equal_toIfEEEENS7_10__not_fn_tINS7_10__identityEEEEENSB_17counting_iteratorIlNSB_11use_defaultES10_S10_EEEEEEEPS9_ySF_S9_S9_SW_EEvT0_T1_T2_T3_T4_T6_E12temp_storage+40];
	ld.shared.u64 	%rd380, [_ZZN3cub18CUB_300001_SM_10006detail6reduce28DeviceReduceSingleTileKernelINS2_10policy_hubIN4cuda3std3__45tupleIJblEEEyN6thrust24THRUST_300001_SM_1000_NS8cuda_cub9__find_if7functorIS9_EEE10Policy1000ENSB_12zip_iteratorINS8_IJNSD_26transform_input_iterator_tIbNSC_6detail35transform_pair_of_input_iterators_tIbNSB_6detail15normal_iteratorINSB_10device_ptrIKfEEEESR_NS7_8equal_toIfEEEENS7_10__not_fn_tINS7_10__identityEEEEENSB_17counting_iteratorIlNSB_11use_defaultES10_S10_EEEEEEEPS9_ySF_S9_S9_SW_EEvT0_T1_T2_T3_T4_T6_E12temp_storage+48];
	setp.eq.s16 	%p315, %rs355, 0;
	setp.eq.s16 	%p316, %rs356, 0;
	min.s64 	%rd381, %rd380, %rd379;
	selp.b16 	%rs357, %rs354, 1, %p316;
	selp.b16 	%rs358, %rs356, %rs357, %p315;
	and.b16  	%rs359, %rs358, 255;
	selp.b64 	%rd382, %rd379, %rd381, %p316;
	selp.b64 	%rd383, %rd380, %rd382, %p315;
	ld.shared.u8 	%rs360, [_ZZN3cub18CUB_300001_SM_10006detail6reduce28DeviceReduceSingleTileKernelINS2_10policy_hubIN4cuda3std3__45tupleIJblEEEyN6thrust24THRUST_300001_SM_1000_NS8cuda_cub9__find_if7functorIS9_EEE10Policy1000ENSB_12zip_iteratorINS8_IJNSD_26transform_input_iterator_tIbNSC_6detail35transform_pair_of_input_iterators_tIbNSB_6detail15normal_iteratorINSB_10device_ptrIKfEEEESR_NS7_8equal_toIfEEEENS7_10__not_fn_tINS7_10__identityEEEEENSB_17counting_iteratorIlNSB_11use_defaultES10_S10_EEEEEEEPS9_ySF_S9_S9_SW_EEvT0_T1_T2_T3_T4_T6_E12temp_storage+56];
	ld.shared.u64 	%rd384, [_ZZN3cub18CUB_300001_SM_10006detail6reduce28DeviceReduceSingleTileKernelINS2_10policy_hubIN4cuda3std3__45tupleIJblEEEyN6thrust24THRUST_300001_SM_1000_NS8cuda_cub9__find_if7functorIS9_EEE10Policy1000ENSB_12zip_iteratorINS8_IJNSD_26transform_input_iterator_tIbNSC_6detail35transform_pair_of_input_iterators_tIbNSB_6detail15normal_iteratorINSB_10device_ptrIKfEEEESR_NS7_8equal_toIfEEEENS7_10__not_fn_tINS7_10__identityEEEEENSB_17counting_iteratorIlNSB_11use_defaultES10_S10_EEEEEEEPS9_ySF_S9_S9_SW_EEvT0_T1_T2_T3_T4_T6_E12temp_storage+64];
	setp.eq.s16 	%p317, %rs359, 0;
	setp.eq.s16 	%p318, %rs360, 0;
	min.s64 	%rd385, %rd384, %rd383;
	selp.b16 	%rs361, %rs358, 1, %p318;
	selp.b16 	%rs362, %rs360, %rs361, %p317;
	and.b16  	%rs363, %rs362, 255;
	selp.b64 	%rd386, %rd383, %rd385, %p318;
	selp.b64 	%rd387, %rd384, %rd386, %p317;
	ld.shared.u8 	%rs364, [_ZZN3cub18CUB_300001_SM_10006detail6reduce28DeviceReduceSingleTileKernelINS2_10policy_hubIN4cuda3std3__45tupleIJblEEEyN6thrust24THRUST_300001_SM_1000_NS8cuda_cub9__find_if7functorIS9_EEE10Policy1000ENSB_12zip_iteratorINS8_IJNSD_26transform_input_iterator_tIbNSC_6detail35transform_pair_of_input_iterators_tIbNSB_6detail15normal_iteratorINSB_10device_ptrIKfEEEESR_NS7_8equal_toIfEEEENS7_10__not_fn_tINS7_10__identityEEEEENSB_17counting_iteratorIlNSB_11use_defaultES10_S10_EEEEEEEPS9_ySF_S9_S9_SW_EEvT0_T1_T2_T3_T4_T6_E12temp_storage+72];
	ld.shared.u64 	%rd388, [_ZZN3cub18CUB_300001_SM_10006detail6reduce28DeviceReduceSingleTileKernelINS2_10policy_hubIN4cuda3std3__45tupleIJblEEEyN6thrust24THRUST_300001_SM_1000_NS8cuda_cub9__find_if7functorIS9_EEE10Policy1000ENSB_12zip_iteratorINS8_IJNSD_26transform_input_iterator_tIbNSC_6detail35transform_pair_of_input_iterators_tIbNSB_6detail15normal_iteratorINSB_10device_ptrIKfEEEESR_NS7_8equal_toIfEEEENS7_10__not_fn_tINS7_10__identityEEEEENSB_17counting_iteratorIlNSB_11use_defaultES10_S10_EEEEEEEPS9_ySF_S9_S9_SW_EEvT0_T1_T2_T3_T4_T6_E12temp_storage+80];
	setp.eq.s16 	%p319, %rs363, 0;
	setp.eq.s16 	%p320, %rs364, 0;
	min.s64 	%rd389, %rd388, %rd387;
	selp.b16 	%rs365, %rs362, 1, %p320;
	selp.b16 	%rs366, %rs364, %rs365, %p319;
	and.b16  	%rs367, %rs366, 255;
	selp.b64 	%rd390, %rd387, %rd389, %p320;
	selp.b64 	%rd391, %rd388, %rd390, %p319;
	ld.shared.u8 	%rs368, [_ZZN3cub18CUB_300001_SM_10006detail6reduce28DeviceReduceSingleTileKernelINS2_10policy_hubIN4cuda3std3__45tupleIJblEEEyN6thrust24THRUST_300001_SM_1000_NS8cuda_cub9__find_if7functorIS9_EEE10Policy1000ENSB_12zip_iteratorINS8_IJNSD_26transform_input_iterator_tIbNSC_6detail35transform_pair_of_input_iterators_tIbNSB_6detail15normal_iteratorINSB_10device_ptrIKfEEEESR_NS7_8equal_toIfEEEENS7_10__not_fn_tINS7_10__identityEEEEENSB_17counting_iteratorIlNSB_11use_defaultES10_S10_EEEEEEEPS9_ySF_S9_S9_SW_EEvT0_T1_T2_T3_T4_T6_E12temp_storage+88];
	ld.shared.u64 	%rd392, [_ZZN3cub18CUB_300001_SM_10006detail6reduce28DeviceReduceSingleTileKernelINS2_10policy_hubIN4cuda3std3__45tupleIJblEEEyN6thrust24THRUST_300001_SM_1000_NS8cuda_cub9__find_if7functorIS9_EEE10Policy1000ENSB_12zip_iteratorINS8_IJNSD_26transform_input_iterator_tIbNSC_6detail35transform_pair_of_input_iterators_tIbNSB_6detail15normal_iteratorINSB_10device_ptrIKfEEEESR_NS7_8equal_toIfEEEENS7_10__not_fn_tINS7_10__identityEEEEENSB_17counting_iteratorIlNSB_11use_defaultES10_S10_EEEEEEEPS9_ySF_S9_S9_SW_EEvT0_T1_T2_T3_T4_T6_E12temp_storage+96];
	setp.eq.s16 	%p321, %rs367, 0;
	setp.eq.s16 	%p322, %rs368, 0;
	min.s64 	%rd393, %rd392, %rd391;
	selp.b16 	%rs369, %rs366, 1, %p322;
	selp.b16 	%rs370, %rs368, %rs369, %p321;
	and.b16  	%rs371, %rs370, 255;
	selp.b64 	%rd394, %rd391, %rd393, %p322;
	selp.b64 	%rd395, %rd392, %rd394, %p321;
	ld.shared.u8 	%rs372, [_ZZN3cub18CUB_300001_SM_10006detail6reduce28DeviceReduceSingleTileKernelINS2_10policy_hubIN4cuda3std3__45tupleIJblEEEyN6thrust24THRUST_300001_SM_1000_NS8cuda_cub9__find_if7functorIS9_EEE10Policy1000ENSB_12zip_iteratorINS8_IJNSD_26transform_input_iterator_tIbNSC_6detail35transform_pair_of_input_iterators_tIbNSB_6detail15normal_iteratorINSB_10device_ptrIKfEEEESR_NS7_8equal_toIfEEEENS7_10__not_fn_tINS7_10__identityEEEEENSB_17counting_iteratorIlNSB_11use_defaultES10_S10_EEEEEEEPS9_ySF_S9_S9_SW_EEvT0_T1_T2_T3_T4_T6_E12temp_storage+104];
	ld.shared.u64 	%rd396, [_ZZN3cub18CUB_300001_SM_10006detail6reduce28DeviceReduceSingleTileKernelINS2_10policy_hubIN4cuda3std3__45tupleIJblEEEyN6thrust24THRUST_300001_SM_1000_NS8cuda_cub9__find_if7functorIS9_EEE10Policy1000ENSB_12zip_iteratorINS8_IJNSD_26transform_input_iterator_tIbNSC_6detail35transform_pair_of_input_iterators_tIbNSB_6detail15normal_iteratorINSB_10device_ptrIKfEEEESR_NS7_8equal_toIfEEEENS7_10__not_fn_tINS7_10__identityEEEEENSB_17counting_iteratorIlNSB_11use_defaultES10_S10_EEEEEEEPS9_ySF_S9_S9_SW_EEvT0_T1_T2_T3_T4_T6_E12temp_storage+112];
	setp.eq.s16 	%p323, %rs371, 0;
	setp.eq.s16 	%p324, %rs372, 0;
	min.s64 	%rd397, %rd396, %rd395;
	selp.b16 	%rs373, %rs370, 1, %p324;
	selp.b16 	%rs374, %rs372, %rs373, %p323;
	and.b16  	%rs375, %rs374, 255;
	selp.b64 	%rd398, %rd395, %rd397, %p324;
	selp.b64 	%rd399, %rd396, %rd398, %p323;
	ld.shared.u8 	%rs376, [_ZZN3cub18CUB_300001_SM_10006detail6reduce28DeviceReduceSingleTileKernelINS2_10policy_hubIN4cuda3std3__45tupleIJblEEEyN6thrust24THRUST_300001_SM_1000_NS8cuda_cub9__find_if7functorIS9_EEE10Policy1000ENSB_12zip_iteratorINS8_IJNSD_26transform_input_iterator_tIbNSC_6detail35transform_pair_of_input_iterators_tIbNSB_6detail15normal_iteratorINSB_10device_ptrIKfEEEESR_NS7_8equal_toIfEEEENS7_10__not_fn_tINS7_10__identityEEEEENSB_17counting_iteratorIlNSB_11use_defaultES10_S10_EEEEEEEPS9_ySF_S9_S9_SW_EEvT0_T1_T2_T3_T4_T6_E12temp_storage+120];
	ld.shared.u64 	%rd400, [_ZZN3cub18CUB_300001_SM_10006detail6reduce28DeviceReduceSingleTileKernelINS2_10policy_hubIN4cuda3std3__45tupleIJblEEEyN6thrust24THRUST_300001_SM_1000_NS8cuda_cub9__find_if7functorIS9_EEE10Policy1000ENSB_12zip_iteratorINS8_IJNSD_26transform_input_iterator_tIbNSC_6detail35transform_pair_of_input_iterators_tIbNSB_6detail15normal_iteratorINSB_10device_ptrIKfEEEESR_NS7_8equal_toIfEEEENS7_10__not_fn_tINS7_10__identityEEEEENSB_17counting_iteratorIlNSB_11use_defaultES10_S10_EEEEEEEPS9_ySF_S9_S9_SW_EEvT0_T1_T2_T3_T4_T6_E12temp_storage+128];
	setp.eq.s16 	%p325, %rs375, 0;
	setp.eq.s16 	%p326, %rs376, 0;
	min.s64 	%rd401, %rd400, %rd399;
	selp.b16 	%rs377, %rs374, 1, %p326;
	selp.b16 	%rs391, %rs376, %rs377, %p325;
	selp.b64 	%rd402, %rd399, %rd401, %p326;
	selp.b64 	%rd415, %rd400, %rd402, %p325;
	bra.uni 	$L__BB8_124;
$L__BB8_43:
	// begin inline asm
	mov.u32 %r193, %laneid;
	// end inline asm
	and.b32  	%r214, %r2, 992;
	add.s32 	%r215, %r214, 32;
	setp.gt.u32 	%p237, %r215, %r1;
	not.b32 	%r216, %r214;
	add.s32 	%r217, %r1, %r216;
	selp.b32 	%r212, %r217, 31, %p237;
	cvt.u32.u16 	%r218, %rs391;
	and.b32  	%r195, %r218, 255;
	mov.b32 	%r211, 1;
	mov.b32 	%r213, -1;
	// begin inline asm
	shfl.sync.down.b32 %r194, %r195, %r211, %r212, %r213;
	// end inline asm
	// begin inline asm
	shfl.sync.down.b32 %r199, %r200, %r211, %r212, %r213;
	// end inline asm
	mov.b64 	{%r205, %r210}, %rd415;
	// begin inline asm
	shfl.sync.down.b32 %r204, %r205, %r211, %r212, %r213;
	// end inline asm
	// begin inline asm
	shfl.sync.down.b32 %r209, %r210, %r211, %r212, %r213;
	// end inline asm
	mov.b64 	%rd40, {%r204, %r209};
	cvt.u16.u32 	%rs31, %r194;
	setp.ge.s32 	%p238, %r193, %r212;
	@%p238 bra 	$L__BB8_47;
	and.b16  	%rs290, %rs391, 255;
	setp.eq.s16 	%p239, %rs290, 0;
	and.b16  	%rs291, %rs31, 255;
	setp.eq.s16 	%p240, %rs291, 0;
	or.pred  	%p241, %p239, %p240;
	@%p241 bra 	$L__BB8_46;
	min.s64 	%rd415, %rd40, %rd415;
	mov.b16 	%rs391, 1;
	bra.uni 	$L__BB8_47;
$L__BB8_46:
	setp.eq.s16 	%p242, %rs290, 0;
	selp.b16 	%rs391, %rs31, %rs391, %p242;
	selp.b64 	%rd415, %rd40, %rd415, %p242;
$L__BB8_47:
	cvt.u32.u16 	%r239, %rs391;
	and.b32  	%r220, %r239, 255;
	mov.b32 	%r236, 2;
	mov.b32 	%r238, -1;
	// begin inline asm
	shfl.sync.down.b32 %r219, %r220, %r236, %r212, %r238;
	// end inline asm
	// begin inline asm
	shfl.sync.down.b32 %r224, %r225, %r236, %r212, %r238;
	// end inline asm
	mov.b64 	{%r230, %r235}, %rd415;
	// begin inline asm
	shfl.sync.down.b32 %r229, %r230, %r236, %r212, %r238;
	// end inline asm
	// begin inline asm
	shfl.sync.down.b32 %r234, %r235, %r236, %r212, %r238;
	// end inline asm
	mov.b64 	%rd44, {%r229, %r234};
	cvt.u16.u32 	%rs34, %r219;
	add.s32 	%r240, %r193, 2;
	setp.gt.s32 	%p243, %r240, %r212;
	@%p243 bra 	$L__BB8_51;
	and.b16  	%rs294, %rs391, 255;
	setp.eq.s16 	%p244, %rs294, 0;
	and.b16  	%rs295, %rs34, 255;
	setp.eq.s16 	%p245, %rs295, 0;
	or.pred  	%p246, %p244, %p245;
	@%p246 bra 	$L__BB8_50;
	min.s64 	%rd415, %rd44, %rd415;
	mov.b16 	%rs391, 1;
	bra.uni 	$L__BB8_51;
$L__BB8_50:
	setp.eq.s16 	%p247, %rs294, 0;
	selp.b16 	%rs391, %rs34, %rs391, %p247;
	selp.b64 	%rd415, %rd44, %rd415, %p247;
$L__BB8_51:
	cvt.u32.u16 	%r261, %rs391;
	and.b32  	%r242, %r261, 255;
	mov.b32 	%r258, 4;
	mov.b32 	%r260, -1;
	// begin inline asm
	shfl.sync.down.b32 %r241, %r242, %r258, %r212, %r260;
	// end inline asm
	// begin inline asm
	shfl.sync.down.b32 %r246, %r247, %r258, %r212, %r260;
	// end inline asm
	mov.b64 	{%r252, %r257}, %rd415;
	// begin inline asm
	shfl.sync.down.b32 %r251, %r252, %r258, %r212, %r260;
	// end inline asm
	// begin inline asm
	shfl.sync.down.b32 %r256, %r257, %r258, %r212, %r260;
	// end inline asm
	mov.b64 	%rd48, {%r251, %r256};
	cvt.u16.u32 	%rs37, %r241;
	add.s32 	%r262, %r193, 4;
	setp.gt.s32 	%p248, %r262, %r212;
	@%p248 bra 	$L__BB8_55;
	and.b16  	%rs298, %rs391, 255;
	setp.eq.s16 	%p249, %rs298, 0;
	and.b16  	%rs299, %rs37, 255;
	setp.eq.s16 	%p250, %rs299, 0;
	or.pred  	%p251, %p249, %p250;
	@%p251 bra 	$L__BB8_54;
	min.s64 	%rd415, %rd48, %rd415;
	mov.b16 	%rs391, 1;
	bra.uni 	$L__BB8_55;
$L__BB8_54:
	setp.eq.s16 	%p252, %rs298, 0;
	selp.b16 	%rs391, %rs37, %rs391, %p252;
	selp.b64 	%rd415, %rd48, %rd415, %p252;
$L__BB8_55:
	cvt.u32.u16 	%r283, %rs391;
	and.b32  	%r264, %r283, 255;
	mov.b32 	%r280, 8;
	mov.b32 	%r282, -1;
	// begin inline asm
	shfl.sync.down.b32 %r263, %r264, %r280, %r212, %r282;
	// end inline asm
	// begin inline asm
	shfl.sync.down.b32 %r268, %r269, %r280, %r212, %r282;
	// end inline asm
	mov.b64 	{%r274, %r279}, %rd415;
	// begin inline asm
	shfl.sync.down.b32 %r273, %r274, %r280, %r212, %r282;
	// end inline asm
	// begin inline asm
	shfl.sync.down.b32 %r278, %r279, %r280, %r212, %r282;
	// end inline asm
	mov.b64 	%rd52, {%r273, %r278};
	cvt.u16.u32 	%rs40, %r263;
	add.s32 	%r284, %r193, 8;
	setp.gt.s32 	%p253, %r284, %r212;
	@%p253 bra 	$L__BB8_59;
	and.b16  	%rs302, %rs391, 255;
	setp.eq.s16 	%p254, %rs302, 0;
	and.b16  	%rs303, %rs40, 255;
	setp.eq.s16 	%p255, %rs303, 0;
	or.pred  	%p256, %p254, %p255;
	@%p256 bra 	$L__BB8_58;
	min.s64 	%rd415, %rd52, %rd415;
	mov.b16 	%rs391, 1;
	bra.uni 	$L__BB8_59;
$L__BB8_58:
	setp.eq.s16 	%p257, %rs302, 0;
	selp.b16 	%rs391, %rs40, %rs391, %p257;
	selp.b64 	%rd415, %rd52, %rd415, %p257;
$L__BB8_59:
	cvt.u32.u16 	%r305, %rs391;
	and.b32  	%r286, %r305, 255;
	mov.b32 	%r302, 16;
	mov.b32 	%r304, -1;
	// begin inline asm
	shfl.sync.down.b32 %r285, %r286, %r302, %r212, %r304;
	// end inline asm
	// begin inline asm
	shfl.sync.down.b32 %r290, %r291, %r302, %r212, %r304;
	// end inline asm
	mov.b64 	{%r296, %r301}, %rd415;
	// begin inline asm
	shfl.sync.down.b32 %r295, %r296, %r302, %r212, %r304;
	// end inline asm
	// begin inline asm
	shfl.sync.down.b32 %r300, %r301, %r302, %r212, %r304;
	// end inline asm
	mov.b64 	%rd56, {%r295, %r300};
	cvt.u16.u32 	%rs43, %r285;
	add.s32 	%r306, %r193, 16;
	setp.gt.s32 	%p258, %r306, %r212;
	@%p258 bra 	$L__BB8_63;
	and.b16  	%rs306, %rs391, 255;
	setp.eq.s16 	%p259, %rs306, 0;
	and.b16  	%rs307, %rs43, 255;
	setp.eq.s16 	%p260, %rs307, 0;
	or.pred  	%p261, %p259, %p260;
	@%p261 bra 	$L__BB8_62;
	min.s64 	%rd415, %rd56, %rd415;
	mov.b16 	%rs391, 1;
	bra.uni 	$L__BB8_63;
$L__BB8_62:
	setp.eq.s16 	%p262, %rs306, 0;
	selp.b16 	%rs391, %rs43, %rs391, %p262;
	selp.b64 	%rd415, %rd56, %rd415, %p262;
$L__BB8_63:
	setp.ne.s32 	%p263, %r193, 0;
	@%p263 bra 	$L__BB8_65;
	shr.u32 	%r307, %r2, 1;
	and.b32  	%r308, %r307, 496;
	mov.u32 	%r309, _ZZN3cub18CUB_300001_SM_10006detail6reduce28DeviceReduceSingleTileKernelINS2_10policy_hubIN4cuda3std3__45tupleIJblEEEyN6thrust24THRUST_300001_SM_1000_NS8cuda_cub9__find_if7functorIS9_EEE10Policy1000ENSB_12zip_iteratorINS8_IJNSD_26transform_input_iterator_tIbNSC_6detail35transform_pair_of_input_iterators_tIbNSB_6detail15normal_iteratorINSB_10device_ptrIKfEEEESR_NS7_8equal_toIfEEEENS7_10__not_fn_tINS7_10__identityEEEEENSB_17counting_iteratorIlNSB_11use_defaultES10_S10_EEEEEEEPS9_ySF_S9_S9_SW_EEvT0_T1_T2_T3_T4_T6_E12temp_storage;
	add.s32 	%r310, %r309, %r308;
	st.shared.u8 	[%r310+8], %rs391;
	st.shared.u64 	[%r310+16], %rd415;
$L__BB8_65:
	bar.sync 	0;
	setp.ne.s32 	%p264, %r2, 0;
	@%p264 bra 	$L__BB8_124;
	setp.lt.u64 	%p265, %rd124, 33;
	@%p265 bra 	$L__BB8_68;
	ld.shared.u8 	%rs310, [_ZZN3cub18CUB_300001_SM_10006detail6reduce28DeviceReduceSingleTileKernelINS2_10policy_hubIN4cuda3std3__45tupleIJblEEEyN6thrust24THRUST_300001_SM_1000_NS8cuda_cub9__find_if7functorIS9_EEE10Policy1000ENSB_12zip_iteratorINS8_IJNSD_26transform_input_iterator_tIbNSC_6detail35transform_pair_of_input_iterators_tIbNSB_6detail15normal_iteratorINSB_10device_ptrIKfEEEESR_NS7_8equal_toIfEEEENS7_10__not_fn_tINS7_10__identityEEEEENSB_17counting_iteratorIlNSB_11use_defaultES10_S10_EEEEEEEPS9_ySF_S9_S9_SW_EEvT0_T1_T2_T3_T4_T6_E12temp_storage+24];
	ld.shared.u64 	%rd355, [_ZZN3cub18CUB_300001_SM_10006detail6reduce28DeviceReduceSingleTileKernelINS2_10policy_hubIN4cuda3std3__45tupleIJblEEEyN6thrust24THRUST_300001_SM_1000_NS8cuda_cub9__find_if7functorIS9_EEE10Policy1000ENSB_12zip_iteratorINS8_IJNSD_26transform_input_iterator_tIbNSC_6detail35transform_pair_of_input_iterators_tIbNSB_6detail15normal_iteratorINSB_10device_ptrIKfEEEESR_NS7_8equal_toIfEEEENS7_10__not_fn_tINS7_10__identityEEEEENSB_17counting_iteratorIlNSB_11use_defaultES10_S10_EEEEEEEPS9_ySF_S9_S9_SW_EEvT0_T1_T2_T3_T4_T6_E12temp_storage+32];
	and.b16  	%rs311, %rs391, 255;
	setp.eq.s16 	%p266, %rs311, 0;
	setp.eq.s16 	%p267, %rs310, 0;
	min.s64 	%rd356, %rd355, %rd415;
	selp.b16 	%rs312, %rs391, 1, %p267;
	selp.b16 	%rs391, %rs310, %rs312, %p266;
	selp.b64 	%rd357, %rd415, %rd356, %p267;
	selp.b64 	%rd415, %rd355, %rd357, %p266;
$L__BB8_68:
	setp.lt.u64 	%p268, %rd124, 65;
	@%p268 bra 	$L__BB8_70;
	ld.shared.u8 	%rs313, [_ZZN3cub18CUB_300001_SM_10006detail6reduce28DeviceReduceSingleTileKernelINS2_10policy_hubIN4cuda3std3__45tupleIJblEEEyN6thrust24THRUST_300001_SM_1000_NS8cuda_cub9__find_if7functorIS9_EEE10Policy1000ENSB_12zip_iteratorINS8_IJNSD_26transform_input_iterator_tIbNSC_6detail35transform_pair_of_input_iterators_tIbNSB_6detail15normal_iteratorINSB_10device_ptrIKfEEEESR_NS7_8equal_toIfEEEENS7_10__not_fn_tINS7_10__identityEEEEENSB_17counting_iteratorIlNSB_11use_defaultES10_S10_EEEEEEEPS9_ySF_S9_S9_SW_EEvT0_T1_T2_T3_T4_T6_E12temp_storage+40];
	ld.shared.u64 	%rd358, [_ZZN3cub18CUB_300001_SM_10006detail6reduce28DeviceReduceSingleTileKernelINS2_10policy_hubIN4cuda3std3__45tupleIJblEEEyN6thrust24THRUST_300001_SM_1000_NS8cuda_cub9__find_if7functorIS9_EEE10Policy1000ENSB_12zip_iteratorINS8_IJNSD_26transform_input_iterator_tIbNSC_6detail35transform_pair_of_input_iterators_tIbNSB_6detail15normal_iteratorINSB_10device_ptrIKfEEEESR_NS7_8equal_toIfEEEENS7_10__not_fn_tINS7_10__identityEEEEENSB_17counting_iteratorIlNSB_11use_defaultES10_S10_EEEEEEEPS9_ySF_S9_S9_SW_EEvT0_T1_T2_T3_T4_T6_E12temp_storage+48];
	and.b16  	%rs314, %rs391, 255;
	setp.eq.s16 	%p269, %rs314, 0;
	setp.eq.s16 	%p270, %rs313, 0;
	min.s64 	%rd359, %rd358, %rd415;
	selp.b16 	%rs315, %rs391, 1, %p270;
	selp.b16 	%rs391, %rs313, %rs315, %p269;
	selp.b64 	%rd360, %rd415, %rd359, %p270;
	selp.b64 	%rd415, %rd358, %rd360, %p269;
$L__BB8_70:
	setp.lt.u64 	%p271, %rd124, 97;
	@%p271 bra 	$L__BB8_72;
	ld.shared.u8 	%rs316, [_ZZN3cub18CUB_300001_SM_10006detail6reduce28DeviceReduceSingleTileKernelINS2_10policy_hubIN4cuda3std3__45tupleIJblEEEyN6thrust24THRUST_300001_SM_1000_NS8cuda_cub9__find_if7functorIS9_EEE10Policy1000ENSB_12zip_iteratorINS8_IJNSD_26transform_input_iterator_tIbNSC_6detail35transform_pair_of_input_iterators_tIbNSB_6detail15normal_iteratorINSB_10device_ptrIKfEEEESR_NS7_8equal_toIfEEEENS7_10__not_fn_tINS7_10__identityEEEEENSB_17counting_iteratorIlNSB_11use_defaultES10_S10_EEEEEEEPS9_ySF_S9_S9_SW_EEvT0_T1_T2_T3_T4_T6_E12temp_storage+56];
	ld.shared.u64 	%rd361, [_ZZN3cub18CUB_300001_SM_10006detail6reduce28DeviceReduceSingleTileKernelINS2_10policy_hubIN4cuda3std3__45tupleIJblEEEyN6thrust24THRUST_300001_SM_1000_NS8cuda_cub9__find_if7functorIS9_EEE10Policy1000ENSB_12zip_iteratorINS8_IJNSD_26transform_input_iterator_tIbNSC_6detail35transform_pair_of_input_iterators_tIbNSB_6detail15normal_iteratorINSB_10device_ptrIKfEEEESR_NS7_8equal_toIfEEEENS7_10__not_fn_tINS7_10__identityEEEEENSB_17counting_iteratorIlNSB_11use_defaultES10_S10_EEEEEEEPS9_ySF_S9_S9_SW_EEvT0_T1_T2_T3_T4_T6_E12temp_storage+64];
	and.b16  	%rs317, %rs391, 255;
	setp.eq.s16 	%p272, %rs317, 0;
	setp.eq.s16 	%p273, %rs316, 0;
	min.s64 	%rd362, %rd361, %rd415;
	selp.b16 	%rs318, %rs391, 1, %p273;
	selp.b16 	%rs391, %rs316, %rs318, %p272;
	selp.b64 	%rd363, %rd415, %rd362, %p273;
	selp.b64 	%rd415, %rd361, %rd363, %p272;
$L__BB8_72:
	setp.lt.u64 	%p274, %rd124, 129;
	@%p274 bra 	$L__BB8_74;
	ld.shared.u8 	%rs319, [_ZZN3cub18CUB_300001_SM_10006detail6reduce28DeviceReduceSingleTileKernelINS2_10policy_hubIN4cuda3std3__45tupleIJblEEEyN6thrust24THRUST_300001_SM_1000_NS8cuda_cub9__find_if7functorIS9_EEE10Policy1000ENSB_12zip_iteratorINS8_IJNSD_26transform_input_iterator_tIbNSC_6detail35transform_pair_of_input_iterators_tIbNSB_6detail15normal_iteratorINSB_10device_ptrIKfEEEESR_NS7_8equal_toIfEEEENS7_10__not_fn_tINS7_10__identityEEEEENSB_17counting_iteratorIlNSB_11use_defaultES10_S10_EEEEEEEPS9_ySF_S9_S9_SW_EEvT0_T1_T2_T3_T4_T6_E12temp_storage+72];
	ld.shared.u64 	%rd364, [_ZZN3cub18CUB_300001_SM_10006detail6reduce28DeviceReduceSingleTileKernelINS2_10policy_hubIN4cuda3std3__45tupleIJblEEEyN6thrust24THRUST_300001_SM_1000_NS8cuda_cub9__find_if7functorIS9_EEE10Policy1000ENSB_12zip_iteratorINS8_IJNSD_26transform_input_iterator_tIbNSC_6detail35transform_pair_of_input_iterators_tIbNSB_6detail15normal_iteratorINSB_10device_ptrIKfEEEESR_NS7_8equal_toIfEEEENS7_10__not_fn_tINS7_10__identityEEEEENSB_17counting_iteratorIlNSB_11use_defaultES10_S10_EEEEEEEPS9_ySF_S9_S9_SW_EEvT0_T1_T2_T3_T4_T6_E12temp_storage+80];
	and.b16  	%rs320, %rs391, 255;
	setp.eq.s16 	%p275, %rs320, 0;
	setp.eq.s16 	%p276, %rs319, 0;
	min.s64 	%rd365, %rd364, %rd415;
	selp.b16 	%rs321, %rs391, 1, %p276;
	selp.b16 	%rs391, %rs319, %rs321, %p275;
	selp.b64 	%rd366, %rd415, %rd365, %p276;
	selp.b64 	%rd415, %rd364, %rd366, %p275;
$L__BB8_74:
	setp.lt.u64 	%p277, %rd124, 161;
	@%p277 bra 	$L__BB8_76;
	ld.shared.u8 	%rs322, [_ZZN3cub18CUB_300001_SM_10006detail6reduce28DeviceReduceSingleTileKernelINS2_10policy_hubIN4cuda3std3__45tupleIJblEEEyN6thrust24THRUST_300001_SM_1000_NS8cuda_cub9__find_if7functorIS9_EEE10Policy1000ENSB_12zip_iteratorINS8_IJNSD_26transform_input_iterator_tIbNSC_6detail35transform_pair_of_input_iterators_tIbNSB_6detail15normal_iteratorINSB_10device_ptrIKfEEEESR_NS7_8equal_toIfEEEENS7_10__not_fn_tINS7_10__identityEEEEENSB_17counting_iteratorIlNSB_11use_defaultES10_S10_EEEEEEEPS9_ySF_S9_S9_SW_EEvT0_T1_T2_T3_T4_T6_E12temp_storage+88];
	ld.shared.u64 	%rd367, [_ZZN3cub18CUB_300001_SM_10006detail6reduce28DeviceReduceSingleTileKernelINS2_10policy_hubIN4cuda3std3__45tupleIJblEEEyN6thrust24THRUST_300001_SM_1000_NS8cuda_cub9__find_if7functorIS9_EEE10Policy1000ENSB_12zip_iteratorINS8_IJNSD_26transform_input_iterator_tIbNSC_6detail35transform_pair_of_input_iterators_tIbNSB_6detail15normal_iteratorINSB_10device_ptrIKfEEEESR_NS7_8equal_toIfEEEENS7_10__not_fn_tINS7_10__identityEEEEENSB_17counting_iteratorIlNSB_11use_defaultES10_S10_EEEEEEEPS9_ySF_S9_S9_SW_EEvT0_T1_T2_T3_T4_T6_E12temp_storage+96];
	and.b16  	%rs323, %rs391, 255;
	setp.eq.s16 	%p278, %rs323, 0;
	setp.eq.s16 	%p279, %rs322, 0;
	min.s64 	%rd368, %rd367, %rd415;
	selp.b16 	%rs324, %rs391, 1, %p279;
	selp.b16 	%rs391, %rs322, %rs324, %p278;
	selp.b64 	%rd369, %rd415, %rd368, %p279;
	selp.b64 	%rd415, %rd367, %rd369, %p278;
$L__BB8_76:
	setp.lt.u64 	%p280, %rd124, 193;
	@%p280 bra 	$L__BB8_78;
	ld.shared.u8 	%rs325, [_ZZN3cub18CUB_300001_SM_10006detail6reduce28DeviceReduceSingleTileKernelINS2_10policy_hubIN4cuda3std3__45tupleIJblEEEyN6thrust24THRUST_300001_SM_1000_NS8cuda_cub9__find_if7functorIS9_EEE10Policy1000ENSB_12zip_iteratorINS8_IJNSD_26transform_input_iterator_tIbNSC_6detail35transform_pair_of_input_iterators_tIbNSB_6detail15normal_iteratorINSB_10device_ptrIKfEEEESR_NS7_8equal_toIfEEEENS7_10__not_fn_tINS7_10__identityEEEEENSB_17counting_iteratorIlNSB_11use_defaultES10_S10_EEEEEEEPS9_ySF_S9_S9_SW_EEvT0_T1_T2_T3_T4_T6_E12temp_storage+104];
	ld.shared.u64 	%rd370, [_ZZN3cub18CUB_300001_SM_10006detail6reduce28DeviceReduceSingleTileKernelINS2_10policy_hubIN4cuda3std3__45tupleIJblEEEyN6thrust24THRUST_300001_SM_1000_NS8cuda_cub9__find_if7functorIS9_EEE10Policy1000ENSB_12zip_iteratorINS8_IJNSD_26transform_input_iterator_tIbNSC_6detail35transform_pair_of_input_iterators_tIbNSB_6detail15normal_iteratorINSB_10device_ptrIKfEEEESR_NS7_8equal_toIfEEEENS7_10__not_fn_tINS7_10__identityEEEEENSB_17counting_iteratorIlNSB_11use_defaultES10_S10_EEEEEEEPS9_ySF_S9_S9_SW_EEvT0_T1_T2_T3_T4_T6_E12temp_storage+112];
	and.b16  	%rs326, %rs391, 255;
	setp.eq.s16 	%p281, %rs326, 0;
	setp.eq.s16 	%p282, %rs325, 0;
	min.s64 	%rd371, %rd370, %rd415;
	selp.b16 	%rs327, %rs391, 1, %p282;
	selp.b16 	%rs391, %rs325, %rs327, %p281;
	selp.b64 	%rd372, %rd415, %rd371, %p282;
	selp.b64 	%rd415, %rd370, %rd372, %p281;
$L__BB8_78:
	setp.lt.u64 	%p283, %rd124, 225;
	@%p283 bra 	$L__BB8_124;
	ld.shared.u8 	%rs328, [_ZZN3cub18CUB_300001_SM_10006detail6reduce28DeviceReduceSingleTileKernelINS2_10policy_hubIN4cuda3std3__45tupleIJblEEEyN6thrust24THRUST_300001_SM_1000_NS8cuda_cub9__find_if7functorIS9_EEE10Policy1000ENSB_12zip_iteratorINS8_IJNSD_26transform_input_iterator_tIbNSC_6detail35transform_pair_of_input_iterators_tIbNSB_6detail15normal_iteratorINSB_10device_ptrIKfEEEESR_NS7_8equal_toIfEEEENS7_10__not_fn_tINS7_10__identityEEEEENSB_17counting_iteratorIlNSB_11use_defaultES10_S10_EEEEEEEPS9_ySF_S9_S9_SW_EEvT0_T1_T2_T3_T4_T6_E12temp_storage+120];
	ld.shared.u64 	%rd373, [_ZZN3cub18CUB_300001_SM_10006detail6reduce28DeviceReduceSingleTileKernelINS2_10policy_hubIN4cuda3std3__45tupleIJblEEEyN6thrust24THRUST_300001_SM_1000_NS8cuda_cub9__find_if7functorIS9_EEE10Policy1000ENSB_12zip_iteratorINS8_IJNSD_26transform_input_iterator_tIbNSC_6detail35transform_pair_of_input_iterators_tIbNSB_6detail15normal_iteratorINSB_10device_ptrIKfEEEESR_NS7_8equal_toIfEEEENS7_10__not_fn_tINS7_10__identityEEEEENSB_17counting_iteratorIlNSB_11use_defaultES10_S10_EEEEEEEPS9_ySF_S9_S9_SW_EEvT0_T1_T2_T3_T4_T6_E12temp_storage+128];
	and.b16  	%rs329, %rs391, 255;
	setp.eq.s16 	%p284, %rs329, 0;
	setp.eq.s16 	%p285, %rs328, 0;
	min.s64 	%rd374, %rd373, %rd415;
	selp.b16 	%rs330, %rs391, 1, %p285;
	selp.b16 	%rs391, %rs328, %rs330, %p284;
	selp.b64 	%rd375, %rd415, %rd374, %p285;
	selp.b64 	%rd415, %rd373, %rd375, %p284;
	bra.uni 	$L__BB8_124;
$L__BB8_80:
	mov.u32 	%r21, %tid.x;
	cvt.u64.u32 	%rd73, %r21;
	mul.wide.u32 	%rd128, %r21, 4;
	add.s64 	%rd74, %rd2, %rd128;
	add.s64 	%rd75, %rd3, %rd128;
	ld.global.f32 	%f9, [%rd74];
	ld.global.f32 	%f10, [%rd75];
	setp.eq.f32 	%p3, %f9, %f10;
	add.s32 	%r56, %r21, 256;
	cvt.u64.u32 	%rd129, %r56;
	ld.global.f32 	%f11, [%rd74+1024];
	ld.global.f32 	%f13, [%rd75+1024];
	setp.eq.f32 	%p4, %f11, %f13;
	add.s32 	%r57, %r21, 512;
	cvt.u64.u32 	%rd130, %r57;
	add.s64 	%rd131, %rd123, %rd130;
	ld.global.f32 	%f15, [%rd74+2048];
	ld.global.f32 	%f16, [%rd75+2048];
	setp.eq.f32 	%p5, %f15, %f16;
	add.s64 	%rd132, %rd131, 256;
	ld.global.f32 	%f17, [%rd74+3072];
	ld.global.f32 	%f18, [%rd75+3072];
	setp.neu.f32 	%p7, %f17, %f18;
	and.pred  	%p9, %p3, %p4;
	selp.b64 	%rd133, %rd129, %rd73, %p3;
	add.s64 	%rd134, %rd123, %rd133;
	min.s64 	%rd135, %rd131, %rd134;
	and.pred  	%p10, %p9, %p5;
	selp.b64 	%rd136, %rd134, %rd135, %p5;
	selp.b64 	%rd137, %rd131, %rd136, %p9;
	min.s64 	%rd138, %rd132, %rd137;
	not.pred 	%p11, %p10;
	or.pred  	%p12, %p11, %p7;
	selp.u16 	%rs391, 1, 0, %p12;
	selp.b64 	%rd139, %rd138, %rd137, %p7;
	selp.b64 	%rd415, %rd132, %rd139, %p10;
	add.s64 	%rd77, %rd124, -1024;
	setp.lt.u64 	%p13, %rd77, 1024;
	mov.b64 	%rd435, 1024;
	@%p13 bra 	$L__BB8_88;
	mov.b64 	%rd435, 1024;
$L__BB8_82:
	add.s64 	%rd141, %rd435, %rd73;
	shl.b64 	%rd142, %rd435, 2;
	add.s64 	%rd143, %rd74, %rd142;
	add.s64 	%rd144, %rd75, %rd142;
	add.s64 	%rd80, %rd141, %rd123;
	ld.global.f32 	%f1, [%rd143];
	ld.global.f32 	%f2, [%rd144];
	ld.global.f32 	%f3, [%rd143+1024];
	ld.global.f32 	%f4, [%rd144+1024];
	ld.global.f32 	%f5, [%rd143+2048];
	ld.global.f32 	%f6, [%rd144+2048];
	ld.global.f32 	%f7, [%rd143+3072];
	ld.global.f32 	%f8, [%rd144+3072];
	and.b16  	%rs111, %rs391, 255;
	setp.eq.s16 	%p14, %rs111, 0;
	@%p14 bra 	$L__BB8_85;
	setp.eq.f32 	%p15, %f1, %f2;
	@%p15 bra 	$L__BB8_86;
	min.s64 	%rd415, %rd80, %rd415;
	mov.b16 	%rs391, 1;
	bra.uni 	$L__BB8_86;
$L__BB8_85:
	setp.neu.f32 	%p16, %f1, %f2;
	selp.u16 	%rs391, 1, 0, %p16;
	mov.u64 	%rd415, %rd80;
$L__BB8_86:
	add.s64 	%rd145, %rd80, 256;
	add.s64 	%rd146, %rd80, 512;
	add.s64 	%rd147, %rd80, 768;
	setp.neu.f32 	%p17, %f7, %f8;
	setp.neu.f32 	%p18, %f5, %f6;
	setp.neu.f32 	%p19, %f3, %f4;
	and.b16  	%rs113, %rs391, 255;
	setp.eq.s16 	%p20, %rs113, 0;
	min.s64 	%rd148, %rd145, %rd415;
	selp.b16 	%rs114, 1, %rs391, %p19;
	selp.u16 	%rs115, 1, 0, %p19;
	selp.b16 	%rs116, %rs115, %rs114, %p20;
	and.b16  	%rs117, %rs116, 255;
	selp.b64 	%rd149, %rd148, %rd415, %p19;
	selp.b64 	%rd150, %rd145, %rd149, %p20;
	setp.eq.s16 	%p21, %rs117, 0;
	min.s64 	%rd151, %rd146, %rd150;
	selp.b16 	%rs118, 1, %rs116, %p18;
	selp.u16 	%rs119, 1, 0, %p18;
	selp.b16 	%rs120, %rs119, %rs118, %p21;
	and.b16  	%rs121, %rs120, 255;
	selp.b64 	%rd152, %rd151, %rd150, %p18;
	selp.b64 	%rd153, %rd146, %rd152, %p21;
	setp.eq.s16 	%p22, %rs121, 0;
	min.s64 	%rd154, %rd147, %rd153;
	selp.b16 	%rs122, 1, %rs120, %p17;
	selp.u16 	%rs123, 1, 0, %p17;
	selp.b16 	%rs391, %rs123, %rs122, %p22;
	selp.b64 	%rd155, %rd154, %rd153, %p17;
	selp.b64 	%rd415, %rd147, %rd155, %p22;
	sub.s64 	%rd156, %rd124, %rd435;
	setp.lt.u64 	%p23, %rd156, 1024;
	@%p23 bra 	$L__BB8_100;
	add.s64 	%rd435, %rd435, 1024;
	setp.le.u64 	%p24, %rd435, %rd77;
	@%p24 bra 	$L__BB8_82;
$L__BB8_88:
	setp.le.u64 	%p25, %rd124, %rd435;
	cvt.u32.u64 	%r58, %rd435;
	cvt.u32.u64 	%r59, %rd124;
	sub.s32 	%r60, %r59, %r58;
	setp.ge.s32 	%p26, %r21, %r60;
	or.pred  	%p27, %p25, %p26;
	@%p27 bra 	$L__BB8_100;
	not.b32 	%r63, %r21;
	add.s32 	%r64, %r63, %r59;
	sub.s32 	%r22, %r64, %r58;
	shr.u32 	%r66, %r22, 8;
	add.s32 	%r23, %r66, 1;
	and.b32  	%r24, %r23, 7;
	setp.lt.u32 	%p28, %r22, 1792;
	mov.u32 	%r431, %r21;
	@%p28 bra 	$L__BB8_92;
	and.b32  	%r67, %r23, 33554424;
	neg.s32 	%r429, %r67;
	mov.u32 	%r431, %r21;
$L__BB8_91:
	.pragma "nounroll";
	cvt.u64.u32 	%rd158, %r431;
	add.s64 	%rd159, %rd435, %rd158;
	shl.b64 	%rd160, %rd159, 2;
	add.s64 	%rd161, %rd2, %rd160;
	add.s64 	%rd162, %rd3, %rd160;
	add.s64 	%rd163, %rd159, %rd123;
	ld.global.f32 	%f19, [%rd161];
	ld.global.f32 	%f20, [%rd162];
	setp.neu.f32 	%p29, %f19, %f20;
	selp.u16 	%rs125, 1, 0, %p29;
	and.b16  	%rs126, %rs391, 255;
	setp.ne.s16 	%p31, %rs126, 0;
	and.pred  	%p32, %p31, %p29;
	min.s64 	%rd164, %rd163, %rd415;
	setp.eq.s16 	%p33, %rs126, 0;
	selp.b16 	%rs127, %rs125, %rs391, %p33;
	selp.b64 	%rd165, %rd163, %rd415, %p33;
	selp.b16 	%rs128, 1, %rs127, %p32;
	and.b16  	%rs129, %rs128, 255;
	selp.b64 	%rd166, %rd164, %rd165, %p32;
	add.s64 	%rd167, %rd163, 256;
	ld.global.f32 	%f21, [%rd161+1024];
	ld.global.f32 	%f22, [%rd162+1024];
	setp.neu.f32 	%p34, %f21, %f22;
	selp.u16 	%rs130, 1, 0, %p34;
	setp.ne.s16 	%p36, %rs129, 0;
	and.pred  	%p37, %p36, %p34;
	min.s64 	%rd168, %rd167, %rd166;
	setp.eq.s16 	%p38, %rs129, 0;
	selp.b16 	%rs131, %rs130, %rs128, %p38;
	selp.b64 	%rd169, %rd167, %rd166, %p38;
	selp.b16 	%rs132, 1, %rs131, %p37;
	and.b16  	%rs133, %rs132, 255;
	selp.b64 	%rd170, %rd168, %rd169, %p37;
	add.s64 	%rd171, %rd163, 512;
	ld.global.f32 	%f23, [%rd161+2048];
	ld.global.f32 	%f24, [%rd162+2048];
	setp.neu.f32 	%p39, %f23, %f24;
	selp.u16 	%rs134, 1, 0, %p39;
	setp.ne.s16 	%p41, %rs133, 0;
	and.pred  	%p42, %p41, %p39;
	min.s64 	%rd172, %rd171, %rd170;
	setp.eq.s16 	%p43, %rs133, 0;
	selp.b16 	%rs135, %rs134, %rs132, %p43;
	selp.b64 	%rd173, %rd171, %rd170, %p43;
	selp.b16 	%rs136, 1, %rs135, %p42;
	and.b16  	%rs137, %rs136, 255;
	selp.b64 	%rd174, %rd172, %rd173, %p42;
	add.s64 	%rd175, %rd163, 768;
	ld.global.f32 	%f25, [%rd161+3072];
	ld.global.f32 	%f26, [%rd162+3072];
	setp.neu.f32 	%p44, %f25, %f26;
	selp.u16 	%rs138, 1, 0, %p44;
	setp.ne.s16 	%p46, %rs137, 0;
	and.pred  	%p47, %p46, %p44;
	min.s64 	%rd176, %rd175, %rd174;
	setp.eq.s16 	%p48, %rs137, 0;
	selp.b16 	%rs139, %rs138, %rs136, %p48;
	selp.b64 	%rd177, %rd175, %rd174, %p48;
	selp.b16 	%rs140, 1, %rs139, %p47;
	and.b16  	%rs141, %rs140, 255;
	selp.b64 	%rd178, %rd176, %rd177, %p47;
	add.s64 	%rd179, %rd163, 1024;
	ld.global.f32 	%f27, [%rd161+4096];
	ld.global.f32 	%f28, [%rd162+4096];
	setp.neu.f32 	%p49, %f27, %f28;
	selp.u16 	%rs142, 1, 0, %p49;
	setp.ne.s16 	%p51, %rs141, 0;
	and.pred  	%p52, %p51, %p49;
	min.s64 	%rd180, %rd179, %rd178;
	setp.eq.s16 	%p53, %rs141, 0;
	selp.b16 	%rs143, %rs142, %rs140, %p53;
	selp.b64 	%rd181, %rd179, %rd178, %p53;
	selp.b16 	%rs144, 1, %rs143, %p52;
	and.b16  	%rs145, %rs144, 255;
	selp.b64 	%rd182, %rd180, %rd181, %p52;
	add.s64 	%rd183, %rd163, 1280;
	ld.global.f32 	%f29, [%rd161+5120];
	ld.global.f32 	%f30, [%rd162+5120];
	setp.neu.f32 	%p54, %f29, %f30;
	selp.u16 	%rs146, 1, 0, %p54;
	setp.ne.s16 	%p56, %rs145, 0;
	and.pred  	%p57, %p56, %p54;
	min.s64 	%rd184, %rd183, %rd182;
	setp.eq.s16 	%p58, %rs145, 0;
	selp.b16 	%rs147, %rs146, %rs144, %p58;
	selp.b64 	%rd185, %rd183, %rd182, %p58;
	selp.b16 	%rs148, 1, %rs147, %p57;
	and.b16  	%rs149, %rs148, 255;
	selp.b64 	%rd186, %rd184, %rd185, %p57;
	add.s64 	%rd187, %rd163, 1536;
	ld.global.f32 	%f31, [%rd161+6144];
	ld.global.f32 	%f32, [%rd162+6144];
	setp.neu.f32 	%p59, %f31, %f32;
	selp.u16 	%rs150, 1, 0, %p59;
	setp.ne.s16 	%p61, %rs149, 0;
	and.pred  	%p62, %p61, %p59;
	min.s64 	%rd188, %rd187, %rd186;
	setp.eq.s16 	%p63, %rs149, 0;
	selp.b16 	%rs151, %rs150, %rs148, %p63;
	selp.b64 	%rd189, %rd187, %rd186, %p63;
	selp.b16 	%rs152, 1, %rs151, %p62;
	and.b16  	%rs153, %rs152, 255;
	selp.b64 	%rd190, %rd188, %rd189, %p62;
	add.s64 	%rd191, %rd163, 1792;
	ld.global.f32 	%f33, [%rd161+7168];
	ld.global.f32 	%f34, [%rd162+7168];
	setp.neu.f32 	%p64, %f33, %f34;
	selp.u16 	%rs154, 1, 0, %p64;
	setp.ne.s16 	%p66, %rs153, 0;
	and.pred  	%p67, %p66, %p64;
	min.s64 	%rd192, %rd191, %rd190;
	setp.eq.s16 	%p68, %rs153, 0;
	selp.b16 	%rs155, %rs154, %rs152, %p68;
	selp.b64 	%rd193, %rd191, %rd190, %p68;
	selp.b16 	%rs391, 1, %rs155, %p67;
	selp.b64 	%rd415, %rd192, %rd193, %p67;
	add.s32 	%r431, %r431, 2048;
	add.s32 	%r429, %r429, 8;
	setp.ne.s32 	%p69, %r429, 0;
	@%p69 bra 	$L__BB8_91;
$L__BB8_92:
	setp.eq.s32 	%p70, %r24, 0;
	@%p70 bra 	$L__BB8_100;
	setp.lt.u32 	%p71, %r24, 4;
	@%p71 bra 	$L__BB8_95;
	cvt.u64.u32 	%rd195, %r431;
	add.s64 	%rd196, %rd435, %rd195;
	shl.b64 	%rd197, %rd196, 2;
	add.s64 	%rd198, %rd2, %rd197;
	add.s64 	%rd199, %rd3, %rd197;
	add.s64 	%rd200, %rd196, %rd123;
	ld.global.f32 	%f35, [%rd198];
	ld.global.f32 	%f36, [%rd199];
	setp.neu.f32 	%p72, %f35, %f36;
	selp.u16 	%rs157, 1, 0, %p72;
	and.b16  	%rs158, %rs391, 255;
	setp.ne.s16 	%p74, %rs158, 0;
	and.pred  	%p75, %p74, %p72;
	min.s64 	%rd201, %rd200, %rd415;
	setp.eq.s16 	%p76, %rs158, 0;
	selp.b16 	%rs159, %rs157, %rs391, %p76;
	selp.b64 	%rd202, %rd200, %rd415, %p76;
	selp.b16 	%rs160, 1, %rs159, %p75;
	and.b16  	%rs161, %rs160, 255;
	selp.b64 	%rd203, %rd201, %rd202, %p75;
	add.s32 	%r68, %r431, 256;
	cvt.u64.u32 	%rd204, %r68;
	add.s64 	%rd205, %rd435, %rd204;
	add.s64 	%rd206, %rd205, %rd123;
	ld.global.f32 	%f37, [%rd198+1024];
	ld.global.f32 	%f38, [%rd199+1024];
	setp.neu.f32 	%p77, %f37, %f38;
	selp.u16 	%rs162, 1, 0, %p77;
	setp.ne.s16 	%p79, %rs161, 0;
	and.pred  	%p80, %p79, %p77;
	min.s64 	%rd207, %rd206, %rd203;
	setp.eq.s16 	%p81, %rs161, 0;
	selp.b16 	%rs163, %rs162, %rs160, %p81;
	selp.b64 	%rd208, %rd206, %rd203, %p81;
	selp.b16 	%rs164, 1, %rs163, %p80;
	and.b16  	%rs165, %rs164, 255;
	selp.b64 	%rd209, %rd207, %rd208, %p80;
	add.s32 	%r69, %r431, 512;
	cvt.u64.u32 	%rd210, %r69;
	add.s64 	%rd211, %rd435, %rd210;
	add.s64 	%rd212, %rd211, %rd123;
	ld.global.f32 	%f39, [%rd198+2048];
	ld.global.f32 	%f40, [%rd199+2048];
	setp.neu.f32 	%p82, %f39, %f40;
	selp.u16 	%rs166, 1, 0, %p82;
	setp.ne.s16 	%p84, %rs165, 0;
	and.pred  	%p85, %p84, %p82;
	min.s64 	%rd213, %rd212, %rd209;
	setp.eq.s16 	%p86, %rs165, 0;
	selp.b16 	%rs167, %rs166, %rs164, %p86;
	selp.b64 	%rd214, %rd212, %rd209, %p86;
	selp.b16 	%rs168, 1, %rs167, %p85;
	and.b16  	%rs169, %rs168, 255;
	selp.b64 	%rd215, %rd213, %rd214, %p85;
	add.s32 	%r70, %r431, 768;
	cvt.u64.u32 	%rd216, %r70;
	add.s64 	%rd217, %rd435, %rd216;
	add.s64 	%rd218, %rd217, %rd123;
	ld.global.f32 	%f41, [%rd198+3072];
	ld.global.f32 	%f42, [%rd199+3072];
	setp.neu.f32 	%p87, %f41, %f42;
	selp.u16 	%rs170, 1, 0, %p87;
	setp.ne.s16 	%p89, %rs169, 0;
	and.pred  	%p90, %p89, %p87;
	min.s64 	%rd219, %rd218, %rd215;
	setp.eq.s16 	%p91, %rs169, 0;
	selp.b16 	%rs171, %rs170, %rs168, %p91;
	selp.b64 	%rd220, %rd218, %rd215, %p91;
	selp.b16 	%rs391, 1, %rs171, %p90;
	selp.b64 	%rd415, %rd219, %rd220, %p90;
	add.s32 	%r431, %r431, 1024;
$L__BB8_95:
	and.b32  	%r71, %r23, 3;
	setp.eq.s32 	%p92, %r71, 0;
	@%p92 bra 	$L__BB8_100;
	setp.eq.s32 	%p93, %r71, 1;
	@%p93 bra 	$L__BB8_98;
	cvt.u64.u32 	%rd222, %r431;
	add.s64 	%rd223, %rd435, %rd222;
	shl.b64 	%rd224, %rd223, 2;
	add.s64 	%rd225, %rd2, %rd224;
	add.s64 	%rd226, %rd3, %rd224;
	add.s64 	%rd227, %rd223, %rd123;
	ld.global.f32 	%f43, [%rd225];
	ld.global.f32 	%f44, [%rd226];
	setp.neu.f32 	%p94, %f43, %f44;
	selp.u16 	%rs173, 1, 0, %p94;
	and.b16  	%rs174, %rs391, 255;
	setp.ne.s16 	%p96, %rs174, 0;
	and.pred  	%p97, %p96, %p94;
	min.s64 	%rd228, %rd227, %rd415;
	setp.eq.s16 	%p98, %rs174, 0;
	selp.b16 	%rs175, %rs173, %rs391, %p98;
	selp.b64 	%rd229, %rd227, %rd415, %p98;
	selp.b16 	%rs176, 1, %rs175, %p97;
	and.b16  	%rs177, %rs176, 255;
	selp.b64 	%rd230, %rd228, %rd229, %p97;
	add.s32 	%r72, %r431, 256;
	cvt.u64.u32 	%rd231, %r72;
	add.s64 	%rd232, %rd435, %rd231;
	add.s64 	%rd233, %rd232, %rd123;
	ld.global.f32 	%f45, [%rd225+1024];
	ld.global.f32 	%f46, [%rd226+1024];
	setp.neu.f32 	%p99, %f45, %f46;
	selp.u16 	%rs178, 1, 0, %p99;
	setp.ne.s16 	%p101, %rs177, 0;
	and.pred  	%p102, %p101, %p99;
	min.s64 	%rd234, %rd233, %rd230;
	setp.eq.s16 	%p103, %rs177, 0;
	selp.b16 	%rs179, %rs178, %rs176, %p103;
	selp.b64 	%rd235, %rd233, %rd230, %p103;
	selp.b16 	%rs391, 1, %rs179, %p102;
	selp.b64 	%rd415, %rd234, %rd235, %p102;
	add.s32 	%r431, %r431, 512;
$L__BB8_98:
	and.b32  	%r73, %r22, 256;
	setp.ne.s32 	%p104, %r73, 0;
	@%p104 bra 	$L__BB8_100;
	cvt.u64.u32 	%rd236, %r431;
	add.s64 	%rd237, %rd435, %rd236;
	shl.b64 	%rd238, %rd237, 2;
	add.s64 	%rd239, %rd2, %rd238;
	add.s64 	%rd240, %rd3, %rd238;
	add.s64 	%rd241, %rd237, %rd123;
	ld.global.f32 	%f47, [%rd239];
	ld.global.f32 	%f48, [%rd240];
	setp.neu.f32 	%p105, %f47, %f48;
	selp.u16 	%rs180, 1, 0, %p105;
	and.b16  	%rs181, %rs391, 255;
	setp.ne.s16 	%p107, %rs181, 0;
	and.pred  	%p108, %p107, %p105;
	min.s64 	%rd242, %rd241, %rd415;
	setp.eq.s16 	%p109, %rs181, 0;
	selp.b16 	%rs182, %rs180, %rs391, %p109;
	selp.b64 	%rd243, %rd241, %rd415, %p109;
	selp.b16 	%rs391, 1, %rs182, %p108;
	selp.b64 	%rd415, %rd242, %rd243, %p108;
$L__BB8_100:
	// begin inline asm
	mov.u32 %r74, %laneid;
	// end inline asm
	cvt.u32.u16 	%r95, %rs391;
	and.b32  	%r76, %r95, 255;
	mov.b32 	%r92, 1;
	mov.b32 	%r93, 31;
	mov.b32 	%r94, -1;
	// begin inline asm
	shfl.sync.down.b32 %r75, %r76, %r92, %r93, %r94;
	// end inline asm
	// begin inline asm
	shfl.sync.down.b32 %r80, %r81, %r92, %r93, %r94;
	// end inline asm
	mov.b64 	{%r86, %r91}, %rd415;
	// begin inline asm
	shfl.sync.down.b32 %r85, %r86, %r92, %r93, %r94;
	// end inline asm
	// begin inline asm
	shfl.sync.down.b32 %r90, %r91, %r92, %r93, %r94;
	// end inline asm
	mov.b64 	%rd99, {%r85, %r90};
	cvt.u16.u32 	%rs77, %r75;
	setp.gt.s32 	%p110, %r74, 30;
	@%p110 bra 	$L__BB8_104;
	and.b16  	%rs183, %rs391, 255;
	setp.eq.s16 	%p111, %rs183, 0;
	and.b16  	%rs184, %rs77, 255;
	setp.eq.s16 	%p112, %rs184, 0;
	or.pred  	%p113, %p111, %p112;
	@%p113 bra 	$L__BB8_103;
	min.s64 	%rd415, %rd99, %rd415;
	mov.b16 	%rs391, 1;
	bra.uni 	$L__BB8_104;
$L__BB8_103:
	setp.eq.s16 	%p114, %rs183, 0;
	selp.b16 	%rs391, %rs77, %rs391, %p114;
	selp.b64 	%rd415, %rd99, %rd415, %p114;
$L__BB8_104:
	cvt.u32.u16 	%r116, %rs391;
	and.b32  	%r97, %r116, 255;
	mov.b32 	%r113, 2;
	mov.b32 	%r114, 31;
	mov.b32 	%r115, -1;
	// begin inline asm
	shfl.sync.down.b32 %r96, %r97, %r113, %r114, %r115;
	// end inline asm
	// begin inline asm
	shfl.sync.down.b32 %r101, %r102, %r113, %r114, %r115;
	// end inline asm
	mov.b64 	{%r107, %r112}, %rd415;
	// begin inline asm
	shfl.sync.down.b32 %r106, %r107, %r113, %r114, %r115;
	// end inline asm
	// begin inline asm
	shfl.sync.down.b32 %r111, %r112, %r113, %r114, %r115;
	// end inline asm
	mov.b64 	%rd103, {%r106, %r111};
	cvt.u16.u32 	%rs80, %r96;
	setp.gt.s32 	%p115, %r74, 29;
	@%p115 bra 	$L__BB8_108;
	and.b16  	%rs187, %rs391, 255;
	setp.eq.s16 	%p116, %rs187, 0;
	and.b16  	%rs188, %rs80, 255;
	setp.eq.s16 	%p117, %rs188, 0;
	or.pred  	%p118, %p116, %p117;
	@%p118 bra 	$L__BB8_107;
	min.s64 	%rd415, %rd103, %rd415;
	mov.b16 	%rs391, 1;
	bra.uni 	$L__BB8_108;
$L__BB8_107:
	setp.eq.s16 	%p119, %rs187, 0;
	selp.b16 	%rs391, %rs80, %rs391, %p119;
	selp.b64 	%rd415, %rd103, %rd415, %p119;
$L__BB8_108:
	cvt.u32.u16 	%r137, %rs391;
	and.b32  	%r118, %r137, 255;
	mov.b32 	%r134, 4;
	mov.b32 	%r135, 31;
	mov.b32 	%r136, -1;
	// begin inline asm
	shfl.sync.down.b32 %r117, %r118, %r134, %r135, %r136;
	// end inline asm
	// begin inline asm
	shfl.sync.down.b32 %r122, %r123, %r134, %r135, %r136;
	// end inline asm
	mov.b64 	{%r128, %r133}, %rd415;
	// begin inline asm
	shfl.sync.down.b32 %r127, %r128, %r134, %r135, %r136;
	// end inline asm
	// begin inline asm
	shfl.sync.down.b32 %r132, %r133, %r134, %r135, %r136;
	// end inline asm
	mov.b64 	%rd107, {%r127, %r132};
	cvt.u16.u32 	%rs83, %r117;
	setp.gt.s32 	%p120, %r74, 27;
	@%p120 bra 	$L__BB8_112;
	and.b16  	%rs191, %rs391, 255;
	setp.eq.s16 	%p121, %rs191, 0;
	and.b16  	%rs192, %rs83, 255;
	setp.eq.s16 	%p122, %rs192, 0;
	or.pred  	%p123, %p121, %p122;
	@%p123 bra 	$L__BB8_111;
	min.s64 	%rd415, %rd107, %rd415;
	mov.b16 	%rs391, 1;
	bra.uni 	$L__BB8_112;
$L__BB8_111:
	setp.eq.s16 	%p124, %rs191, 0;
	selp.b16 	%rs391, %rs83, %rs391, %p124;
	selp.b64 	%rd415, %rd107, %rd415, %p124;
$L__BB8_112:
	cvt.u32.u16 	%r158, %rs391;
	and.b32  	%r139, %r158, 255;
	mov.b32 	%r155, 8;
	mov.b32 	%r156, 31;
	mov.b32 	%r157, -1;
	// begin inline asm
	shfl.sync.down.b32 %r138, %r139, %r155, %r156, %r157;
	// end inline asm
	// begin inline asm
	shfl.sync.down.b32 %r143, %r144, %r155, %r156, %r157;
	// end inline asm
	mov.b64 	{%r149, %r154}, %rd415;
	// begin inline asm
	shfl.sync.down.b32 %r148, %r149, %r155, %r156, %r157;
	// end inline asm
	// begin inline asm
	shfl.sync.down.b32 %r153, %r154, %r155, %r156, %r157;
	// end inline asm
	mov.b64 	%rd111, {%r148, %r153};
	cvt.u16.u32 	%rs86, %r138;
	setp.gt.s32 	%p125, %r74, 23;
	@%p125 bra 	$L__BB8_116;
	and.b16  	%rs195, %rs391, 255;
	setp.eq.s16 	%p126, %rs195, 0;
	and.b16  	%rs196, %rs86, 255;
	setp.eq.s16 	%p127, %rs196, 0;
	or.pred  	%p128, %p126, %p127;
	@%p128 bra 	$L__BB8_115;
	min.s64 	%rd415, %rd111, %rd415;
	mov.b16 	%rs391, 1;
	bra.uni 	$L__BB8_116;
$L__BB8_115:
	setp.eq.s16 	%p129, %rs195, 0;
	selp.b16 	%rs391, %rs86, %rs391, %p129;
	selp.b64 	%rd415, %rd111, %rd415, %p129;
$L__BB8_116:
	cvt.u32.u16 	%r179, %rs391;
	and.b32  	%r160, %r179, 255;
	mov.b32 	%r176, 16;
	mov.b32 	%r177, 31;
	mov.b32 	%r178, -1;
	// begin inline asm
	shfl.sync.down.b32 %r159, %r160, %r176, %r177, %r178;
	// end inline asm
	// begin inline asm
	shfl.sync.down.b32 %r164, %r165, %r176, %r177, %r178;
	// end inline asm
	mov.b64 	{%r170, %r175}, %rd415;
	// begin inline asm
	shfl.sync.down.b32 %r169, %r170, %r176, %r177, %r178;
	// end inline asm
	// begin inline asm
	shfl.sync.down.b32 %r174, %r175, %r176, %r177, %r178;
	// end inline asm
	mov.b64 	%rd115, {%r169, %r174};
	cvt.u16.u32 	%rs89, %r159;
	setp.gt.s32 	%p130, %r74, 15;
	@%p130 bra 	$L__BB8_120;
	and.b16  	%rs199, %rs391, 255;
	setp.eq.s16 	%p131, %rs199, 0;
	and.b16  	%rs200, %rs89, 255;
	setp.eq.s16 	%p132, %rs200, 0;
	or.pred  	%p133, %p131, %p132;
	@%p133 bra 	$L__BB8_119;
	min.s64 	%rd415, %rd115, %rd415;
	mov.b16 	%rs391, 1;
	bra.uni 	$L__BB8_120;
$L__BB8_119:
	setp.eq.s16 	%p134, %rs199, 0;
	selp.b16 	%rs391, %rs89, %rs391, %p134;
	selp.b64 	%rd415, %rd115, %rd415, %p134;
$L__BB8_120:
	setp.ne.s32 	%p135, %r74, 0;
	@%p135 bra 	$L__BB8_122;
	shr.u32 	%r180, %r21, 1;
	and.b32  	%r181, %r180, 496;
	mov.u32 	%r182, _ZZN3cub18CUB_300001_SM_10006detail6reduce28DeviceReduceSingleTileKernelINS2_10policy_hubIN4cuda3std3__45tupleIJblEEEyN6thrust24THRUST_300001_SM_1000_NS8cuda_cub9__find_if7functorIS9_EEE10Policy1000ENSB_12zip_iteratorINS8_IJNSD_26transform_input_iterator_tIbNSC_6detail35transform_pair_of_input_iterators_tIbNSB_6detail15normal_iteratorINSB_10device_ptrIKfEEEESR_NS7_8equal_toIfEEEENS7_10__not_fn_tINS7_10__identityEEEEENSB_17counting_iteratorIlNSB_11use_defaultES10_S10_EEEEEEEPS9_ySF_S9_S9_SW_EEvT0_T1_T2_T3_T4_T6_E12temp_storage;
	add.s32 	%r183, %r182, %r181;
	st.shared.u8 	[%r183+8], %rs391;
	st.shared.u64 	[%r183+16], %rd415;
$L__BB8_122:
	bar.sync 	0;
	setp.ne.s32 	%p136, %r21, 0;
	@%p136 bra 	$L__BB8_124;
	ld.shared.u8 	%rs203, [_ZZN3cub18CUB_300001_SM_10006detail6reduce28DeviceReduceSingleTileKernelINS2_10policy_hubIN4cuda3std3__45tupleIJblEEEyN6thrust24THRUST_300001_SM_1000_NS8cuda_cub9__find_if7functorIS9_EEE10Policy1000ENSB_12zip_iteratorINS8_IJNSD_26transform_input_iterator_tIbNSC_6detail35transform_pair_of_input_iterators_tIbNSB_6detail15normal_iteratorINSB_10device_ptrIKfEEEESR_NS7_8equal_toIfEEEENS7_10__not_fn_tINS7_10__identityEEEEENSB_17counting_iteratorIlNSB_11use_defaultES10_S10_EEEEEEEPS9_ySF_S9_S9_SW_EEvT0_T1_T2_T3_T4_T6_E12temp_storage+24];
	ld.shared.u64 	%rd244, [_ZZN3cub18CUB_300001_SM_10006detail6reduce28DeviceReduceSingleTileKernelINS2_10policy_hubIN4cuda3std3__45tupleIJblEEEyN6thrust24THRUST_300001_SM_1000_NS8cuda_cub9__find_if7functorIS9_EEE10Policy1000ENSB_12zip_iteratorINS8_IJNSD_26transform_input_iterator_tIbNSC_6detail35transform_pair_of_input_iterators_tIbNSB_6detail15normal_iteratorINSB_10device_ptrIKfEEEESR_NS7_8equal_toIfEEEENS7_10__not_fn_tINS7_10__identityEEEEENSB_17counting_iteratorIlNSB_11use_defaultES10_S10_EEEEEEEPS9_ySF_S9_S9_SW_EEvT0_T1_T2_T3_T4_T6_E12temp_storage+32];
	and.b16  	%rs204, %rs391, 255;
	setp.eq.s16 	%p137, %rs204, 0;
	setp.eq.s16 	%p138, %rs203, 0;
	min.s64 	%rd245, %rd244, %rd415;
	selp.b16 	%rs205, %rs391, 1, %p138;
	selp.b16 	%rs206, %rs203, %rs205, %p137;
	and.b16  	%rs207, %rs206, 255;
	selp.b64 	%rd246, %rd415, %rd245, %p138;
	selp.b64 	%rd247, %rd244, %rd246, %p137;
	ld.shared.u8 	%rs208, [_ZZN3cub18CUB_300001_SM_10006detail6reduce28DeviceReduceSingleTileKernelINS2_10policy_hubIN4cuda3std3__45tupleIJblEEEyN6thrust24THRUST_300001_SM_1000_NS8cuda_cub9__find_if7functorIS9_EEE10Policy1000ENSB_12zip_iteratorINS8_IJNSD_26transform_input_iterator_tIbNSC_6detail35transform_pair_of_input_iterators_tIbNSB_6detail15normal_iteratorINSB_10device_ptrIKfEEEESR_NS7_8equal_toIfEEEENS7_10__not_fn_tINS7_10__identityEEEEENSB_17counting_iteratorIlNSB_11use_defaultES10_S10_EEEEEEEPS9_ySF_S9_S9_SW_EEvT0_T1_T2_T3_T4_T6_E12temp_storage+40];
	ld.shared.u64 	%rd248, [_ZZN3cub18CUB_300001_SM_10006detail6reduce28DeviceReduceSingleTileKernelINS2_10policy_hubIN4cuda3std3__45tupleIJblEEEyN6thrust24THRUST_300001_SM_1000_NS8cuda_cub9__find_if7functorIS9_EEE10Policy1000ENSB_12zip_iteratorINS8_IJNSD_26transform_input_iterator_tIbNSC_6detail35transform_pair_of_input_iterators_tIbNSB_6detail15normal_iteratorINSB_10device_ptrIKfEEEESR_NS7_8equal_toIfEEEENS7_10__not_fn_tINS7_10__identityEEEEENSB_17counting_iteratorIlNSB_11use_defaultES10_S10_EEEEEEEPS9_ySF_S9_S9_SW_EEvT0_T1_T2_T3_T4_T6_E12temp_storage+48];
	setp.eq.s16 	%p139, %rs207, 0;
	setp.eq.s16 	%p140, %rs208, 0;
	min.s64 	%rd249, %rd248, %rd247;
	selp.b16 	%rs209, %rs206, 1, %p140;
	selp.b16 	%rs210, %rs208, %rs209, %p139;
	and.b16  	%rs211, %rs210, 255;
	selp.b64 	%rd250, %rd247, %rd249, %p140;
	selp.b64 	%rd251, %rd248, %rd250, %p139;
	ld.shared.u8 	%rs212, [_ZZN3cub18CUB_300001_SM_10006detail6reduce28DeviceReduceSingleTileKernelINS2_10policy_hubIN4cuda3std3__45tupleIJblEEEyN6thrust24THRUST_300001_SM_1000_NS8cuda_cub9__find_if7functorIS9_EEE10Policy1000ENSB_12zip_iteratorINS8_IJNSD_26transform_input_iterator_tIbNSC_6detail35transform_pair_of_input_iterators_tIbNSB_6detail15normal_iteratorINSB_10device_ptrIKfEEEESR_NS7_8equal_toIfEEEENS7_10__not_fn_tINS7_10__identityEEEEENSB_17counting_iteratorIlNSB_11use_defaultES10_S10_EEEEEEEPS9_ySF_S9_S9_SW_EEvT0_T1_T2_T3_T4_T6_E12temp_storage+56];
	ld.shared.u64 	%rd252, [_ZZN3cub18CUB_300001_SM_10006detail6reduce28DeviceReduceSingleTileKernelINS2_10policy_hubIN4cuda3std3__45tupleIJblEEEyN6thrust24THRUST_300001_SM_1000_NS8cuda_cub9__find_if7functorIS9_EEE10Policy1000ENSB_12zip_iteratorINS8_IJNSD_26transform_input_iterator_tIbNSC_6detail35transform_pair_of_input_iterators_tIbNSB_6detail15normal_iteratorINSB_10device_ptrIKfEEEESR_NS7_8equal_toIfEEEENS7_10__not_fn_tINS7_10__identityEEEEENSB_17counting_iteratorIlNSB_11use_defaultES10_S10_EEEEEEEPS9_ySF_S9_S9_SW_EEvT0_T1_T2_T3_T4_T6_E12temp_storage+64];
	setp.eq.s16 	%p141, %rs211, 0;
	setp.eq.s16 	%p142, %rs212, 0;
	min.s64 	%rd253, %rd252, %rd251;
	selp.b16 	%rs213, %rs210, 1, %p142;
	selp.b16 	%rs214, %rs212, %rs213, %p141;
	and.b16  	%rs215, %rs214, 255;
	selp.b64 	%rd254, %rd251, %rd253, %p142;
	selp.b64 	%rd255, %rd252, %rd254, %p141;
	ld.shared.u8 	%rs216, [_ZZN3cub18CUB_300001_SM_10006detail6reduce28DeviceReduceSingleTileKernelINS2_10policy_hubIN4cuda3std3__45tupleIJblEEEyN6thrust24THRUST_300001_SM_1000_NS8cuda_cub9__find_if7functorIS9_EEE10Policy1000ENSB_12zip_iteratorINS8_IJNSD_26transform_input_iterator_tIbNSC_6detail35transform_pair_of_input_iterators_tIbNSB_6detail15normal_iteratorINSB_10device_ptrIKfEEEESR_NS7_8equal_toIfEEEENS7_10__not_fn_tINS7_10__identityEEEEENSB_17counting_iteratorIlNSB_11use_defaultES10_S10_EEEEEEEPS9_ySF_S9_S9_SW_EEvT0_T1_T2_T3_T4_T6_E12temp_storage+72];
	ld.shared.u64 	%rd256, [_ZZN3cub18CUB_300001_SM_10006detail6reduce28DeviceReduceSingleTileKernelINS2_10policy_hubIN4cuda3std3__45tupleIJblEEEyN6thrust24THRUST_300001_SM_1000_NS8cuda_cub9__find_if7functorIS9_EEE10Policy1000ENSB_12zip_iteratorINS8_IJNSD_26transform_input_iterator_tIbNSC_6detail35transform_pair_of_input_iterators_tIbNSB_6detail15normal_iteratorINSB_10device_ptrIKfEEEESR_NS7_8equal_toIfEEEENS7_10__not_fn_tINS7_10__identityEEEEENSB_17counting_iteratorIlNSB_11use_defaultES10_S10_EEEEEEEPS9_ySF_S9_S9_SW_EEvT0_T1_T2_T3_T4_T6_E12temp_storage+80];
	setp.eq.s16 	%p143, %rs215, 0;
	setp.eq.s16 	%p144, %rs216, 0;
	min.s64 	%rd257, %rd256, %rd255;
	selp.b16 	%rs217, %rs214, 1, %p144;
	selp.b16 	%rs218, %rs216, %rs217, %p143;
	and.b16  	%rs219, %rs218, 255;
	selp.b64 	%rd258, %rd255, %rd257, %p144;
	selp.b64 	%rd259, %rd256, %rd258, %p143;
	ld.shared.u8 	%rs220, [_ZZN3cub18CUB_300001_SM_10006detail6reduce28DeviceReduceSingleTileKernelINS2_10policy_hubIN4cuda3std3__45tupleIJblEEEyN6thrust24THRUST_300001_SM_1000_NS8cuda_cub9__find_if7functorIS9_EEE10Policy1000ENSB_12zip_iteratorINS8_IJNSD_26transform_input_iterator_tIbNSC_6detail35transform_pair_of_input_iterators_tIbNSB_6detail15normal_iteratorINSB_10device_ptrIKfEEEESR_NS7_8equal_toIfEEEENS7_10__not_fn_tINS7_10__identityEEEEENSB_17counting_iteratorIlNSB_11use_defaultES10_S10_EEEEEEEPS9_ySF_S9_S9_SW_EEvT0_T1_T2_T3_T4_T6_E12temp_storage+88];
	ld.shared.u64 	%rd260, [_ZZN3cub18CUB_300001_SM_10006detail6reduce28DeviceReduceSingleTileKernelINS2_10policy_hubIN4cuda3std3__45tupleIJblEEEyN6thrust24THRUST_300001_SM_1000_NS8cuda_cub9__find_if7functorIS9_EEE10Policy1000ENSB_12zip_iteratorINS8_IJNSD_26transform_input_iterator_tIbNSC_6detail35transform_pair_of_input_iterators_tIbNSB_6detail15normal_iteratorINSB_10device_ptrIKfEEEESR_NS7_8equal_toIfEEEENS7_10__not_fn_tINS7_10__identityEEEEENSB_17counting_iteratorIlNSB_11use_defaultES10_S10_EEEEEEEPS9_ySF_S9_S9_SW_EEvT0_T1_T2_T3_T4_T6_E12temp_storage+96];
	setp.eq.s16 	%p145, %rs219, 0;
	setp.eq.s16 	%p146, %rs220, 0;
	min.s64 	%rd261, %rd260, %rd259;
	selp.b16 	%rs221, %rs218, 1, %p146;
	selp.b16 	%rs222, %rs220, %rs221, %p145;
	and.b16  	%rs223, %rs222, 255;
	selp.b64 	%rd262, %rd259, %rd261, %p146;
	selp.b64 	%rd263, %rd260, %rd262, %p145;
	ld.shared.u8 	%rs224, [_ZZN3cub18CUB_300001_SM_10006detail6reduce28DeviceReduceSingleTileKernelINS2_10policy_hubIN4cuda3std3__45tupleIJblEEEyN6thrust24THRUST_300001_SM_1000_NS8cuda_cub9__find_if7functorIS9_EEE10Policy1000ENSB_12zip_iteratorINS8_IJNSD_26transform_input_iterator_tIbNSC_6detail35transform_pair_of_input_iterators_tIbNSB_6detail15normal_iteratorINSB_10device_ptrIKfEEEESR_NS7_8equal_toIfEEEENS7_10__not_fn_tINS7_10__identityEEEEENSB_17counting_iteratorIlNSB_11use_defaultES10_S10_EEEEEEEPS9_ySF_S9_S9_SW_EEvT0_T1_T2_T3_T4_T6_E12temp_storage+104];
	ld.shared.u64 	%rd264, [_ZZN3cub18CUB_300001_SM_10006detail6reduce28DeviceReduceSingleTileKernelINS2_10policy_hubIN4cuda3std3__45tupleIJblEEEyN6thrust24THRUST_300001_SM_1000_NS8cuda_cub9__find_if7functorIS9_EEE10Policy1000ENSB_12zip_iteratorINS8_IJNSD_26transform_input_iterator_tIbNSC_6detail35transform_pair_of_input_iterators_tIbNSB_6detail15normal_iteratorINSB_10device_ptrIKfEEEESR_NS7_8equal_toIfEEEENS7_10__not_fn_tINS7_10__identityEEEEENSB_17counting_iteratorIlNSB_11use_defaultES10_S10_EEEEEEEPS9_ySF_S9_S9_SW_EEvT0_T1_T2_T3_T4_T6_E12temp_storage+112];
	setp.eq.s16 	%p147, %rs223, 0;
	setp.eq.s16 	%p148, %rs224, 0;
	min.s64 	%rd265, %rd264, %rd263;
	selp.b16 	%rs225, %rs222, 1, %p148;
	selp.b16 	%rs226, %rs224, %rs225, %p147;
	and.b16  	%rs227, %rs226, 255;
	selp.b64 	%rd266, %rd263, %rd265, %p148;
	selp.b64 	%rd267, %rd264, %rd266, %p147;
	ld.shared.u8 	%rs228, [_ZZN3cub18CUB_300001_SM_10006detail6reduce28DeviceReduceSingleTileKernelINS2_10policy_hubIN4cuda3std3__45tupleIJblEEEyN6thrust24THRUST_300001_SM_1000_NS8cuda_cub9__find_if7functorIS9_EEE10Policy1000ENSB_12zip_iteratorINS8_IJNSD_26transform_input_iterator_tIbNSC_6detail35transform_pair_of_input_iterators_tIbNSB_6detail15normal_iteratorINSB_10device_ptrIKfEEEESR_NS7_8equal_toIfEEEENS7_10__not_fn_tINS7_10__identityEEEEENSB_17counting_iteratorIlNSB_11use_defaultES10_S10_EEEEEEEPS9_ySF_S9_S9_SW_EEvT0_T1_T2_T3_T4_T6_E12temp_storage+120];
	ld.shared.u64 	%rd268, [_ZZN3cub18CUB_300001_SM_10006detail6reduce28DeviceReduceSingleTileKernelINS2_10policy_hubIN4cuda3std3__45tupleIJblEEEyN6thrust24THRUST_300001_SM_1000_NS8cuda_cub9__find_if7functorIS9_EEE10Policy1000ENSB_12zip_iteratorINS8_IJNSD_26transform_input_iterator_tIbNSC_6detail35transform_pair_of_input_iterators_tIbNSB_6detail15normal_iteratorINSB_10device_ptrIKfEEEESR_NS7_8equal_toIfEEEENS7_10__not_fn_tINS7_10__identityEEEEENSB_17counting_iteratorIlNSB_11use_defaultES10_S10_EEEEEEEPS9_ySF_S9_S9_SW_EEvT0_T1_T2_T3_T4_T6_E12temp_storage+128];
	setp.eq.s16 	%p149, %rs227, 0;
	setp.eq.s16 	%p150, %rs228, 0;
	min.s64 	%rd269, %rd268, %rd267;
	selp.b16 	%rs229, %rs226, 1, %p150;
	selp.b16 	%rs391, %rs228, %rs229, %p149;
	selp.b64 	%rd270, %rd267, %rd269, %p150;
	selp.b64 	%rd415, %rd268, %rd270, %p149;
$L__BB8_124:
	mov.u32 	%r421, %tid.x;
	setp.ne.s32 	%p327, %r421, 0;
	@%p327 bra 	$L__BB8_126;
	setp.eq.s16 	%p328, %rs110, 0;
	and.b16  	%rs379, %rs391, 255;
	setp.eq.s16 	%p329, %rs379, 0;
	min.s64 	%rd403, %rd415, %rd125;
	selp.b16 	%rs380, %rs110, 1, %p329;
	selp.b16 	%rs381, %rs391, %rs380, %p328;
	selp.b64 	%rd404, %rd125, %rd403, %p329;
	selp.b64 	%rd405, %rd415, %rd404, %p328;
	st.global.u8 	[%rd1], %rs381;
	st.global.u64 	[%rd1+8], %rd405;
$L__BB8_126:
	ret;

}
	// .globl	_ZN3cub18CUB_300001_SM_10006detail6reduce18DeviceReduceKernelINS2_10policy_hubIN4cuda3std3__45tupleIJblEEEyN6thrust24THRUST_300001_SM_1000_NS8cuda_cub9__find_if7functorIS9_EEE10Policy1000ENSB_12zip_iteratorINS8_IJNSD_26transform_input_iterator_tIbNSC_6detail35transform_pair_of_input_iterators_tIbNSB_6detail15normal_iteratorINSB_10device_ptrIKfEEEESR_NS7_8equal_toIfEEEENS7_10__not_fn_tINS7_10__identityEEEEENSB_17counting_iteratorIlNSB_11use_defaultES10_S10_EEEEEEEySF_S9_SW_EEvT0_PT3_T1_NS0_13GridEvenShareIS17_EET2_T4_
.visible .entry _ZN3cub18CUB_300001_SM_10006detail6reduce18DeviceReduceKernelINS2_10policy_hubIN4cuda3std3__45tupleIJblEEEyN6thrust24THRUST_300001_SM_1000_NS8cuda_cub9__find_if7functorIS9_EEE10Policy1000ENSB_12zip_iteratorINS8_IJNSD_26transform_input_iterator_tIbNSC_6detail35transform_pair_of_input_iterators_tIbNSB_6detail15normal_iteratorINSB_10device_ptrIKfEEEESR_NS7_8equal_toIfEEEENS7_10__not_fn_tINS7_10__identityEEEEENSB_17counting_iteratorIlNSB_11use_defaultES10_S10_EEEEEEEySF_S9_SW_EEvT0_PT3_T1_NS0_13GridEvenShareIS17_EET2_T4_(
	.param .align 8 .b8 _ZN3cub18CUB_300001_SM_10006detail6reduce18DeviceReduceKernelINS2_10policy_hubIN4cuda3std3__45tupleIJblEEEyN6thrust24THRUST_300001_SM_1000_NS8cuda_cub9__find_if7functorIS9_EEE10Policy1000ENSB_12zip_iteratorINS8_IJNSD_26transform_input_iterator_tIbNSC_6detail35transform_pair_of_input_iterators_tIbNSB_6detail15normal_iteratorINSB_10device_ptrIKfEEEESR_NS7_8equal_toIfEEEENS7_10__not_fn_tINS7_10__identityEEEEENSB_17counting_iteratorIlNSB_11use_defaultES10_S10_EEEEEEEySF_S9_SW_EEvT0_PT3_T1_NS0_13GridEvenShareIS17_EET2_T4__param_0[40],
	.param .u64 .ptr .align 1 _ZN3cub18CUB_300001_SM_10006detail6reduce18DeviceReduceKernelINS2_10policy_hubIN4cuda3std3__45tupleIJblEEEyN6thrust24THRUST_300001_SM_1000_NS8cuda_cub9__find_if7functorIS9_EEE10Policy1000ENSB_12zip_iteratorINS8_IJNSD_26transform_input_iterator_tIbNSC_6detail35transform_pair_of_input_iterators_tIbNSB_6detail15normal_iteratorINSB_10device_ptrIKfEEEESR_NS7_8equal_toIfEEEENS7_10__not_fn_tINS7_10__identityEEEEENSB_17counting_iteratorIlNSB_11use_defaultES10_S10_EEEEEEEySF_S9_SW_EEvT0_PT3_T1_NS0_13GridEvenShareIS17_EET2_T4__param_1,
	.param .u64 _ZN3cub18CUB_300001_SM_10006detail6reduce18DeviceReduceKernelINS2_10policy_hubIN4cuda3std3__45tupleIJblEEEyN6thrust24THRUST_300001_SM_1000_NS8cuda_cub9__find_if7functorIS9_EEE10Policy1000ENSB_12zip_iteratorINS8_IJNSD_26transform_input_iterator_tIbNSC_6detail35transform_pair_of_input_iterators_tIbNSB_6detail15normal_iteratorINSB_10device_ptrIKfEEEESR_NS7_8equal_toIfEEEENS7_10__not_fn_tINS7_10__identityEEEEENSB_17counting_iteratorIlNSB_11use_defaultES10_S10_EEEEEEEySF_S9_SW_EEvT0_PT3_T1_NS0_13GridEvenShareIS17_EET2_T4__param_2,
	.param .align 8 .b8 _ZN3cub18CUB_300001_SM_10006detail6reduce18DeviceReduceKernelINS2_10policy_hubIN4cuda3std3__45tupleIJblEEEyN6thrust24THRUST_300001_SM_1000_NS8cuda_cub9__find_if7functorIS9_EEE10Policy1000ENSB_12zip_iteratorINS8_IJNSD_26transform_input_iterator_tIbNSC_6detail35transform_pair_of_input_iterators_tIbNSB_6detail15normal_iteratorINSB_10device_ptrIKfEEEESR_NS7_8equal_toIfEEEENS7_10__not_fn_tINS7_10__identityEEEEENSB_17counting_iteratorIlNSB_11use_defaultES10_S10_EEEEEEEySF_S9_SW_EEvT0_PT3_T1_NS0_13GridEvenShareIS17_EET2_T4__param_3[72],
	.param .align 1 .b8 _ZN3cub18CUB_300001_SM_10006detail6reduce18DeviceReduceKernelINS2_10policy_hubIN4cuda3std3__45tupleIJblEEEyN6thrust24THRUST_300001_SM_1000_NS8cuda_cub9__find_if7functorIS9_EEE10Policy1000ENSB_12zip_iteratorINS8_IJNSD_26transform_input_iterator_tIbNSC_6detail35transform_pair_of_input_iterators_tIbNSB_6detail15normal_iteratorINSB_10device_ptrIKfEEEESR_NS7_8equal_toIfEEEENS7_10__not_fn_tINS7_10__identityEEEEENSB_17counting_iteratorIlNSB_11use_defaultES10_S10_EEEEEEEySF_S9_SW_EEvT0_PT3_T1_NS0_13GridEvenShareIS17_EET2_T4__param_4[1],
	.param .align 1 .b8 _ZN3cub18CUB_300001_SM_10006detail6reduce18DeviceReduceKernelINS2_10policy_hubIN4cuda3std3__45tupleIJblEEEyN6thrust24THRUST_300001_SM_1000_NS8cuda_cub9__find_if7functorIS9_EEE10Policy1000ENSB_12zip_iteratorINS8_IJNSD_26transform_input_iterator_tIbNSC_6detail35transform_pair_of_input_iterators_tIbNSB_6detail15normal_iteratorINSB_10device_ptrIKfEEEESR_NS7_8equal_toIfEEEENS7_10__not_fn_tINS7_10__identityEEEEENSB_17counting_iteratorIlNSB_11use_defaultES10_S10_EEEEEEEySF_S9_SW_EEvT0_PT3_T1_NS0_13GridEvenShareIS17_EET2_T4__param_5[1]
)
.maxntid 256
{
	.reg .pred 	%p<327>;
	.reg .b16 	%rs<401>;
	.reg .b32 	%r<453>;
	.reg .b32 	%f<81>;
	.reg .b64 	%rd<471>;
	// demoted variable
	.shared .align 8 .b8 _ZZN3cub18CUB_300001_SM_10006detail6reduce18DeviceReduceKernelINS2_10policy_hubIN4cuda3std3__45tupleIJblEEEyN6thrust24THRUST_300001_SM_1000_NS8cuda_cub9__find_if7functorIS9_EEE10Policy1000ENSB_12zip_iteratorINS8_IJNSD_26transform_input_iterator_tIbNSC_6detail35transform_pair_of_input_iterators_tIbNSB_6detail15normal_iteratorINSB_10device_ptrIKfEEEESR_NS7_8equal_toIfEEEENS7_10__not_fn_tINS7_10__identityEEEEENSB_17counting_iteratorIlNSB_11use_defaultES10_S10_EEEEEEEySF_S9_SW_EEvT0_PT3_T1_NS0_13GridEvenShareIS17_EET2_T4_E12temp_storage[152];
	ld.param.u64 	%rd4, [_ZN3cub18CUB_300001_SM_10006detail6reduce18DeviceReduceKernelINS2_10policy_hubIN4cuda3std3__45tupleIJblEEEyN6thrust24THRUST_300001_SM_1000_NS8cuda_cub9__find_if7functorIS9_EEE10Policy1000ENSB_12zip_iteratorINS8_IJNSD_26transform_input_iterator_tIbNSC_6detail35transform_pair_of_input_iterators_tIbNSB_6detail15normal_iteratorINSB_10device_ptrIKfEEEESR_NS7_8equal_toIfEEEENS7_10__not_fn_tINS7_10__identityEEEEENSB_17counting_iteratorIlNSB_11use_defaultES10_S10_EEEEEEEySF_S9_SW_EEvT0_PT3_T1_NS0_13GridEvenShareIS17_EET2_T4__param_0+32];
	ld.param.u64 	%rd1, [_ZN3cub18CUB_300001_SM_10006detail6reduce18DeviceReduceKernelINS2_10policy_hubIN4cuda3std3__45tupleIJblEEEyN6thrust24THRUST_300001_SM_1000_NS8cuda_cub9__find_if7functorIS9_EEE10Policy1000ENSB_12zip_iteratorINS8_IJNSD_26transform_input_iterator_tIbNSC_6detail35transform_pair_of_input_iterators_tIbNSB_6detail15normal_iteratorINSB_10device_ptrIKfEEEESR_NS7_8equal_toIfEEEENS7_10__not_fn_tINS7_10__identityEEEEENSB_17counting_iteratorIlNSB_11use_defaultES10_S10_EEEEEEEySF_S9_SW_EEvT0_PT3_T1_NS0_13GridEvenShareIS17_EET2_T4__param_3+32];
	ld.param.u32 	%r1, [_ZN3cub18CUB_300001_SM_10006detail6reduce18DeviceReduceKernelINS2_10policy_hubIN4cuda3std3__45tupleIJblEEEyN6thrust24THRUST_300001_SM_1000_NS8cuda_cub9__find_if7functorIS9_EEE10Policy1000ENSB_12zip_iteratorINS8_IJNSD_26transform_input_iterator_tIbNSC_6detail35transform_pair_of_input_iterators_tIbNSB_6detail15normal_iteratorINSB_10device_ptrIKfEEEESR_NS7_8equal_toIfEEEENS7_10__not_fn_tINS7_10__identityEEEEENSB_17counting_iteratorIlNSB_11use_defaultES10_S10_EEEEEEEySF_S9_SW_EEvT0_PT3_T1_NS0_13GridEvenShareIS17_EET2_T4__param_3+40];
	ld.param.u64 	%rd120, [_ZN3cub18CUB_300001_SM_10006detail6reduce18DeviceReduceKernelINS2_10policy_hubIN4cuda3std3__45tupleIJblEEEyN6thrust24THRUST_300001_SM_1000_NS8cuda_cub9__find_if7functorIS9_EEE10Policy1000ENSB_12zip_iteratorINS8_IJNSD_26transform_input_iterator_tIbNSC_6detail35transform_pair_of_input_iterators_tIbNSB_6detail15normal_iteratorINSB_10device_ptrIKfEEEESR_NS7_8equal_toIfEEEENS7_10__not_fn_tINS7_10__identityEEEEENSB_17counting_iteratorIlNSB_11use_defaultES10_S10_EEEEEEEySF_S9_SW_EEvT0_PT3_T1_NS0_13GridEvenShareIS17_EET2_T4__param_0+8];
	ld.param.u64 	%rd121, [_ZN3cub18CUB_300001_SM_10006detail6reduce18DeviceReduceKernelINS2_10policy_hubIN4cuda3std3__45tupleIJblEEEyN6thrust24THRUST_300001_SM_1000_NS8cuda_cub9__find_if7functorIS9_EEE10Policy1000ENSB_12zip_iteratorINS8_IJNSD_26transform_input_iterator_tIbNSC_6detail35transform_pair_of_input_iterators_tIbNSB_6detail15normal_iteratorINSB_10device_ptrIKfEEEESR_NS7_8equal_toIfEEEENS7_10__not_fn_tINS7_10__identityEEEEENSB_17counting_iteratorIlNSB_11use_defaultES10_S10_EEEEEEEySF_S9_SW_EEvT0_PT3_T1_NS0_13GridEvenShareIS17_EET2_T4__param_0];
	cvta.to.global.u64 	%rd2, %rd121;
	cvta.to.global.u64 	%rd3, %rd120;
	mov.u32 	%r2, %ctaid.x;
	shl.b32 	%r47, %r1, 10;
	cvt.s64.s32 	%rd5, %r47;
	shl.b32 	%r48, %r2, 10;
	cvt.u64.u32 	%rd6, %r48;
	sub.s64 	%rd7, %rd1, %rd6;
	setp.gt.u64 	%p1, %rd7, 1023;
	@%p1 bra 	$L__BB9_78;
	cvt.u32.u64 	%r190, %rd6;
	cvt.u32.u64 	%r3, %rd1;
	sub.s32 	%r4, %r3, %r190;
	mov.u32 	%r5, %tid.x;
	setp.ge.s32 	%p150, %r5, %r4;
	mov.b16 	%rs369, 0;
	mov.b64 	%rd438, 0;
	mov.u32 	%r443, %r5;
	@%p150 bra 	$L__BB9_3;
	add.s32 	%r192, %r190, %r5;
	cvt.u64.u32 	%rd272, %r192;
	mul.wide.u32 	%rd273, %r192, 4;
	add.s64 	%rd274, %rd2, %rd273;
	add.s64 	%rd275, %rd3, %rd273;
	add.s64 	%rd438, %rd4, %rd272;
	ld.global.f32 	%f49, [%rd274];
	ld.global.f32 	%f50, [%rd275];
	setp.neu.f32 	%p151, %f49, %f50;
	selp.u16 	%rs369, 1, 0, %p151;
	add.s32 	%r443, %r5, 256;
$L__BB9_3:
	setp.ge.s32 	%p152, %r443, %r4;
	@%p152 bra 	$L__BB9_16;
	not.b32 	%r194, %r443;
	add.s32 	%r8, %r194, %r3;
	sub.s32 	%r195, %r8, %r190;
	shr.u32 	%r196, %r195, 8;
	add.s32 	%r9, %r196, 1;
	and.b32  	%r10, %r9, 7;
	setp.lt.u32 	%p153, %r195, 1792;
	@%p153 bra 	$L__BB9_8;
	add.s32 	%r442, %r443, 1024;
	and.b32  	%r197, %r9, 33554424;
	neg.s32 	%r441, %r197;
$L__BB9_6:
	.pragma "nounroll";
	add.s32 	%r198, %r442, -1024;
	cvt.s64.s32 	%rd277, %r198;
	add.s64 	%rd278, %rd277, %rd6;
	shl.b64 	%rd279, %rd278, 2;
	add.s64 	%rd280, %rd2, %rd279;
	add.s64 	%rd281, %rd3, %rd279;
	add.s64 	%rd282, %rd278, %rd4;
	ld.global.f32 	%f51, [%rd280];
	ld.global.f32 	%f52, [%rd281];
	setp.neu.f32 	%p154, %f51, %f52;
	selp.u16 	%rs214, 1, 0, %p154;
	and.b16  	%rs215, %rs369, 255;
	setp.ne.s16 	%p156, %rs215, 0;
	and.pred  	%p157, %p156, %p154;
	min.s64 	%rd283, %rd282, %rd438;
	setp.eq.s16 	%p158, %rs215, 0;
	selp.b64 	%rd284, %rd282, %rd438, %p158;
	selp.b16 	%rs216, %rs214, %rs369, %p158;
	selp.b64 	%rd285, %rd283, %rd284, %p157;
	selp.b16 	%rs217, 1, %rs216, %p157;
	and.b16  	%rs218, %rs217, 255;
	add.s32 	%r199, %r442, -768;
	cvt.s64.s32 	%rd286, %r199;
	add.s64 	%rd287, %rd286, %rd6;
	add.s64 	%rd288, %rd287, %rd4;
	ld.global.f32 	%f53, [%rd280+1024];
	ld.global.f32 	%f54, [%rd281+1024];
	setp.neu.f32 	%p159, %f53, %f54;
	selp.u16 	%rs219, 1, 0, %p159;
	setp.ne.s16 	%p161, %rs218, 0;
	and.pred  	%p162, %p161, %p159;
	min.s64 	%rd289, %rd288, %rd285;
	setp.eq.s16 	%p163, %rs218, 0;
	selp.b64 	%rd290, %rd288, %rd285, %p163;
	selp.b16 	%rs220, %rs219, %rs217, %p163;
	selp.b64 	%rd291, %rd289, %rd290, %p162;
	selp.b16 	%rs221, 1, %rs220, %p162;
	and.b16  	%rs222, %rs221, 255;
	add.s32 	%r200, %r442, -512;
	cvt.s64.s32 	%rd292, %r200;
	add.s64 	%rd293, %rd292, %rd6;
	add.s64 	%rd294, %rd293, %rd4;
	ld.global.f32 	%f55, [%rd280+2048];
	ld.global.f32 	%f56, [%rd281+2048];
	setp.neu.f32 	%p164, %f55, %f56;
	selp.u16 	%rs223, 1, 0, %p164;
	setp.ne.s16 	%p166, %rs222, 0;
	and.pred  	%p167, %p166, %p164;
	min.s64 	%rd295, %rd294, %rd291;
	setp.eq.s16 	%p168, %rs222, 0;
	selp.b64 	%rd296, %rd294, %rd291, %p168;
	selp.b16 	%rs224, %rs223, %rs221, %p168;
	selp.b64 	%rd297, %rd295, %rd296, %p167;
	selp.b16 	%rs225, 1, %rs224, %p167;
	and.b16  	%rs226, %rs225, 255;
	add.s32 	%r201, %r442, -256;
	cvt.s64.s32 	%rd298, %r201;
	add.s64 	%rd299, %rd298, %rd6;
	add.s64 	%rd300, %rd299, %rd4;
	ld.global.f32 	%f57, [%rd280+3072];
	ld.global.f32 	%f58, [%rd281+3072];
	setp.neu.f32 	%p169, %f57, %f58;
	selp.u16 	%rs227, 1, 0, %p169;
	setp.ne.s16 	%p171, %rs226, 0;
	and.pred  	%p172, %p171, %p169;
	min.s64 	%rd301, %rd300, %rd297;
	setp.eq.s16 	%p173, %rs226, 0;
	selp.b64 	%rd302, %rd300, %rd297, %p173;
	selp.b16 	%rs228, %rs227, %rs225, %p173;
	selp.b64 	%rd303, %rd301, %rd302, %p172;
	selp.b16 	%rs229, 1, %rs228, %p172;
	and.b16  	%rs230, %rs229, 255;
	add.s32 	%r202, %r442, 768;
	cvt.s64.s32 	%rd304, %r442;
	add.s64 	%rd305, %rd304, %rd6;
	add.s64 	%rd306, %rd305, %rd4;
	ld.global.f32 	%f59, [%rd280+4096];
	ld.global.f32 	%f60, [%rd281+4096];
	setp.neu.f32 	%p174, %f59, %f60;
	selp.u16 	%rs231, 1, 0, %p174;
	setp.ne.s16 	%p176, %rs230, 0;
	and.pred  	%p177, %p176, %p174;
	min.s64 	%rd307, %rd306, %rd303;
	setp.eq.s16 	%p178, %rs230, 0;
	selp.b64 	%rd308, %rd306, %rd303, %p178;
	selp.b16 	%rs232, %rs231, %rs229, %p178;
	selp.b64 	%rd309, %rd307, %rd308, %p177;
	selp.b16 	%rs233, 1, %rs232, %p177;
	and.b16  	%rs234, %rs233, 255;
	add.s32 	%r203, %r442, 256;
	cvt.s64.s32 	%rd310, %r203;
	add.s64 	%rd311, %rd310, %rd6;
	add.s64 	%rd312, %rd311, %rd4;
	ld.global.f32 	%f61, [%rd280+5120];
	ld.global.f32 	%f62, [%rd281+5120];
	setp.neu.f32 	%p179, %f61, %f62;
	selp.u16 	%rs235, 1, 0, %p179;
	setp.ne.s16 	%p181, %rs234, 0;
	and.pred  	%p182, %p181, %p179;
	min.s64 	%rd313, %rd312, %rd309;
	setp.eq.s16 	%p183, %rs234, 0;
	selp.b64 	%rd314, %rd312, %rd309, %p183;
	selp.b16 	%rs236, %rs235, %rs233, %p183;
	selp.b64 	%rd315, %rd313, %rd314, %p182;
	selp.b16 	%rs237, 1, %rs236, %p182;
	and.b16  	%rs238, %rs237, 255;
	add.s32 	%r204, %r442, 512;
	cvt.s64.s32 	%rd316, %r204;
	add.s64 	%rd317, %rd316, %rd6;
	add.s64 	%rd318, %rd317, %rd4;
	ld.global.f32 	%f63, [%rd280+6144];
	ld.global.f32 	%f64, [%rd281+6144];
	setp.neu.f32 	%p184, %f63, %f64;
	selp.u16 	%rs239, 1, 0, %p184;
	setp.ne.s16 	%p186, %rs238, 0;
	and.pred  	%p187, %p186, %p184;
	min.s64 	%rd319, %rd318, %rd315;
	setp.eq.s16 	%p188, %rs238, 0;
	selp.b64 	%rd320, %rd318, %rd315, %p188;
	selp.b16 	%rs240, %rs239, %rs237, %p188;
	selp.b64 	%rd321, %rd319, %rd320, %p187;
	selp.b16 	%rs241, 1, %rs240, %p187;
	and.b16  	%rs242, %rs241, 255;
	cvt.s64.s32 	%rd322, %r202;
	add.s64 	%rd323, %rd322, %rd6;
	add.s64 	%rd324, %rd323, %rd4;
	ld.global.f32 	%f65, [%rd280+7168];
	ld.global.f32 	%f66, [%rd281+7168];
	setp.neu.f32 	%p189, %f65, %f66;
	selp.u16 	%rs243, 1, 0, %p189;
	setp.ne.s16 	%p191, %rs242, 0;
	and.pred  	%p192, %p191, %p189;
	min.s64 	%rd325, %rd324, %rd321;
	setp.eq.s16 	%p193, %rs242, 0;
	selp.b64 	%rd326, %rd324, %rd321, %p193;
	selp.b16 	%rs244, %rs243, %rs241, %p193;
	selp.b64 	%rd438, %rd325, %rd326, %p192;
	selp.b16 	%rs369, 1, %rs244, %p192;
	add.s32 	%r442, %r442, 2048;
	add.s32 	%r441, %r441, 8;
	setp.ne.s32 	%p194, %r441, 0;
	@%p194 bra 	$L__BB9_6;
	add.s32 	%r443, %r442, -1024;
$L__BB9_8:
	setp.eq.s32 	%p195, %r10, 0;
	@%p195 bra 	$L__BB9_16;
	setp.lt.u32 	%p196, %r10, 4;
	@%p196 bra 	$L__BB9_11;
	cvt.s64.s32 	%rd328, %r443;
	add.s64 	%rd329, %rd328, %rd6;
	shl.b64 	%rd330, %rd329, 2;
	add.s64 	%rd331, %rd2, %rd330;
	add.s64 	%rd332, %rd3, %rd330;
	add.s64 	%rd333, %rd329, %rd4;
	ld.global.f32 	%f67, [%rd331];
	ld.global.f32 	%f68, [%rd332];
	setp.neu.f32 	%p197, %f67, %f68;
	selp.u16 	%rs246, 1, 0, %p197;
	and.b16  	%rs247, %rs369, 255;
	setp.ne.s16 	%p199, %rs247, 0;
	and.pred  	%p200, %p199, %p197;
	min.s64 	%rd334, %rd333, %rd438;
	setp.eq.s16 	%p201, %rs247, 0;
	selp.b64 	%rd335, %rd333, %rd438, %p201;
	selp.b16 	%rs248, %rs246, %rs369, %p201;
	selp.b64 	%rd336, %rd334, %rd335, %p200;
	selp.b16 	%rs249, 1, %rs248, %p200;
	and.b16  	%rs250, %rs249, 255;
	add.s32 	%r205, %r443, 256;
	cvt.s64.s32 	%rd337, %r205;
	add.s64 	%rd338, %rd337, %rd6;
	add.s64 	%rd339, %rd338, %rd4;
	ld.global.f32 	%f69, [%rd331+1024];
	ld.global.f32 	%f70, [%rd332+1024];
	setp.neu.f32 	%p202, %f69, %f70;
	selp.u16 	%rs251, 1, 0, %p202;
	setp.ne.s16 	%p204, %rs250, 0;
	and.pred  	%p205, %p204, %p202;
	min.s64 	%rd340, %rd339, %rd336;
	setp.eq.s16 	%p206, %rs250, 0;
	selp.b64 	%rd341, %rd339, %rd336, %p206;
	selp.b16 	%rs252, %rs251, %rs249, %p206;
	selp.b64 	%rd342, %rd340, %rd341, %p205;
	selp.b16 	%rs253, 1, %rs252, %p205;
	and.b16  	%rs254, %rs253, 255;
	add.s32 	%r206, %r443, 512;
	cvt.s64.s32 	%rd343, %r206;
	add.s64 	%rd344, %rd343, %rd6;
	add.s64 	%rd345, %rd344, %rd4;
	ld.global.f32 	%f71, [%rd331+2048];
	ld.global.f32 	%f72, [%rd332+2048];
	setp.neu.f32 	%p207, %f71, %f72;
	selp.u16 	%rs255, 1, 0, %p207;
	setp.ne.s16 	%p209, %rs254, 0;
	and.pred  	%p210, %p209, %p207;
	min.s64 	%rd346, %rd345, %rd342;
	setp.eq.s16 	%p211, %rs254, 0;
	selp.b64 	%rd347, %rd345, %rd342, %p211;
	selp.b16 	%rs256, %rs255, %rs253, %p211;
	selp.b64 	%rd348, %rd346, %rd347, %p210;
	selp.b16 	%rs257, 1, %rs256, %p210;
	and.b16  	%rs258, %rs257, 255;
	add.s32 	%r207, %r443, 768;
	cvt.s64.s32 	%rd349, %r207;
	add.s64 	%rd350, %rd349, %rd6;
	add.s64 	%rd351, %rd350, %rd4;
	ld.global.f32 	%f73, [%rd331+3072];
	ld.global.f32 	%f74, [%rd332+3072];
	setp.neu.f32 	%p212, %f73, %f74;
	selp.u16 	%rs259, 1, 0, %p212;
	setp.ne.s16 	%p214, %rs258, 0;
	and.pred  	%p215, %p214, %p212;
	min.s64 	%rd352, %rd351, %rd348;
	setp.eq.s16 	%p216, %rs258, 0;
	selp.b64 	%rd353, %rd351, %rd348, %p216;
	selp.b16 	%rs260, %rs259, %rs257, %p216;
	selp.b64 	%rd438, %rd352, %rd353, %p215;
	selp.b16 	%rs369, 1, %rs260, %p215;
	add.s32 	%r443, %r443, 1024;
$L__BB9_11:
	and.b32  	%r208, %r9, 3;
	setp.eq.s32 	%p217, %r208, 0;
	@%p217 bra 	$L__BB9_16;
	setp.eq.s32 	%p218, %r208, 1;
	@%p218 bra 	$L__BB9_14;
	cvt.s64.s32 	%rd355, %r443;
	add.s64 	%rd356, %rd355, %rd6;
	shl.b64 	%rd357, %rd356, 2;
	add.s64 	%rd358, %rd2, %rd357;
	add.s64 	%rd359, %rd3, %rd357;
	add.s64 	%rd360, %rd356, %rd4;
	ld.global.f32 	%f75, [%rd358];
	ld.global.f32 	%f76, [%rd359];
	setp.neu.f32 	%p219, %f75, %f76;
	selp.u16 	%rs262, 1, 0, %p219;
	and.b16  	%rs263, %rs369, 255;
	setp.ne.s16 	%p221, %rs263, 0;
	and.pred  	%p222, %p221, %p219;
	min.s64 	%rd361, %rd360, %rd438;
	setp.eq.s16 	%p223, %rs263, 0;
	selp.b64 	%rd362, %rd360, %rd438, %p223;
	selp.b16 	%rs264, %rs262, %rs369, %p223;
	selp.b64 	%rd363, %rd361, %rd362, %p222;
	selp.b16 	%rs265, 1, %rs264, %p222;
	and.b16  	%rs266, %rs265, 255;
	add.s32 	%r209, %r443, 256;
	cvt.s64.s32 	%rd364, %r209;
	add.s64 	%rd365, %rd364, %rd6;
	add.s64 	%rd366, %rd365, %rd4;
	ld.global.f32 	%f77, [%rd358+1024];
	ld.global.f32 	%f78, [%rd359+1024];
	setp.neu.f32 	%p224, %f77, %f78;
	selp.u16 	%rs267, 1, 0, %p224;
	setp.ne.s16 	%p226, %rs266, 0;
	and.pred  	%p227, %p226, %p224;
	min.s64 	%rd367, %rd366, %rd363;
	setp.eq.s16 	%p228, %rs266, 0;
	selp.b64 	%rd368, %rd366, %rd363, %p228;
	selp.b16 	%rs268, %rs267, %rs265, %p228;
	selp.b64 	%rd438, %rd367, %rd368, %p227;
	selp.b16 	%rs369, 1, %rs268, %p227;
	add.s32 	%r443, %r443, 512;
$L__BB9_14:
	and.b32  	%r210, %r8, 256;
	setp.ne.s32 	%p229, %r210, 0;
	@%p229 bra 	$L__BB9_16;
	cvt.s64.s32 	%rd369, %r443;
	add.s64 	%rd370, %rd369, %rd6;
	shl.b64 	%rd371, %rd370, 2;
	add.s64 	%rd372, %rd2, %rd371;
	add.s64 	%rd373, %rd3, %rd371;
	add.s64 	%rd374, %rd370, %rd4;
	ld.global.f32 	%f79, [%rd372];
	ld.global.f32 	%f80, [%rd373];
	setp.neu.f32 	%p230, %f79, %f80;
	selp.u16 	%rs269, 1, 0, %p230;
	and.b16  	%rs270, %rs369, 255;
	setp.ne.s16 	%p232, %rs270, 0;
	and.pred  	%p233, %p232, %p230;
	min.s64 	%rd375, %rd374, %rd438;
	setp.eq.s16 	%p234, %rs270, 0;
	selp.b64 	%rd376, %rd374, %rd438, %p234;
	selp.b16 	%rs271, %rs269, %rs369, %p234;
	selp.b64 	%rd438, %rd375, %rd376, %p233;
	selp.b16 	%rs369, 1, %rs271, %p233;
$L__BB9_16:
	setp.lt.s32 	%p235, %r4, 256;
	@%p235 bra 	$L__BB9_41;
	// begin inline asm
	mov.u32 %r329, %laneid;
	// end inline asm
	cvt.u32.u16 	%r350, %rs369;
	and.b32  	%r331, %r350, 255;
	mov.b32 	%r347, 1;
	mov.b32 	%r348, 31;
	mov.b32 	%r349, -1;
	// begin inline asm
	shfl.sync.down.b32 %r330, %r331, %r347, %r348, %r349;
	// end inline asm
	// begin inline asm
	shfl.sync.down.b32 %r335, %r336, %r347, %r348, %r349;
	// end inline asm
	mov.b64 	{%r341, %r346}, %rd438;
	// begin inline asm
	shfl.sync.down.b32 %r340, %r341, %r347, %r348, %r349;
	// end inline asm
	// begin inline asm
	shfl.sync.down.b32 %r345, %r346, %r347, %r348, %r349;
	// end inline asm
	mov.b64 	%rd22, {%r340, %r345};
	cvt.u16.u32 	%rs15, %r330;
	setp.gt.s32 	%p285, %r329, 30;
	@%p285 bra 	$L__BB9_21;
	and.b16  	%rs313, %rs369, 255;
	setp.eq.s16 	%p286, %rs313, 0;
	and.b16  	%rs314, %rs15, 255;
	setp.eq.s16 	%p287, %rs314, 0;
	or.pred  	%p288, %p286, %p287;
	@%p288 bra 	$L__BB9_20;
	min.s64 	%rd438, %rd22, %rd438;
	mov.b16 	%rs369, 1;
	bra.uni 	$L__BB9_21;
$L__BB9_20:
	setp.eq.s16 	%p289, %rs313, 0;
	selp.b64 	%rd438, %rd22, %rd438, %p289;
	selp.b16 	%rs369, %rs15, %rs369, %p289;
$L__BB9_21:
	cvt.u32.u16 	%r371, %rs369;
	and.b32  	%r352, %r371, 255;
	mov.b32 	%r368, 2;
	mov.b32 	%r369, 31;
	mov.b32 	%r370, -1;
	// begin inline asm
	shfl.sync.down.b32 %r351, %r352, %r368, %r369, %r370;
	// end inline asm
	// begin inline asm
	shfl.sync.down.b32 %r356, %r357, %r368, %r369, %r370;
	// end inline asm
	mov.b64 	{%r362, %r367}, %rd438;
	// begin inline asm
	shfl.sync.down.b32 %r361, %r362, %r368, %r369, %r370;
	// end inline asm
	// begin inline asm
	shfl.sync.down.b32 %r366, %r367, %r368, %r369, %r370;
	// end inline asm
	mov.b64 	%rd26, {%r361, %r366};
	cvt.u16.u32 	%rs18, %r351;
	setp.gt.s32 	%p290, %r329, 29;
	@%p290 bra 	$L__BB9_25;
	and.b16  	%rs317, %rs369, 255;
	setp.eq.s16 	%p291, %rs317, 0;
	and.b16  	%rs318, %rs18, 255;
	setp.eq.s16 	%p292, %rs318, 0;
	or.pred  	%p293, %p291, %p292;
	@%p293 bra 	$L__BB9_24;
	min.s64 	%rd438, %rd26, %rd438;
	mov.b16 	%rs369, 1;
	bra.uni 	$L__BB9_25;
$L__BB9_24:
	setp.eq.s16 	%p294, %rs317, 0;
	selp.b64 	%rd438, %rd26, %rd438, %p294;
	selp.b16 	%rs369, %rs18, %rs369, %p294;
$L__BB9_25:
	cvt.u32.u16 	%r392, %rs369;
	and.b32  	%r373, %r392, 255;
	mov.b32 	%r389, 4;
	mov.b32 	%r390, 31;
	mov.b32 	%r391, -1;
	// begin inline asm
	shfl.sync.down.b32 %r372, %r373, %r389, %r390, %r391;
	// end inline asm
	// begin inline asm
	shfl.sync.down.b32 %r377, %r378, %r389, %r390, %r391;
	// end inline asm
	mov.b64 	{%r383, %r388}, %rd438;
	// begin inline asm
	shfl.sync.down.b32 %r382, %r383, %r389, %r390, %r391;
	// end inline asm
	// begin inline asm
	shfl.sync.down.b32 %r387, %r388, %r389, %r390, %r391;
	// end inline asm
	mov.b64 	%rd30, {%r382, %r387};
	cvt.u16.u32 	%rs21, %r372;
	setp.gt.s32 	%p295, %r329, 27;
	@%p295 bra 	$L__BB9_29;
	and.b16  	%rs321, %rs369, 255;
	setp.eq.s16 	%p296, %rs321, 0;
	and.b16  	%rs322, %rs21, 255;
	setp.eq.s16 	%p297, %rs322, 0;
	or.pred  	%p298, %p296, %p297;
	@%p298 bra 	$L__BB9_28;
	min.s64 	%rd438, %rd30, %rd438;
	mov.b16 	%rs369, 1;
	bra.uni 	$L__BB9_29;
$L__BB9_28:
	setp.eq.s16 	%p299, %rs321, 0;
	selp.b16 	%rs369, %rs21, %rs369, %p299;
	selp.b64 	%rd438, %rd30, %rd438, %p299;
$L__BB9_29:
	cvt.u32.u16 	%r413, %rs369;
	and.b32  	%r394, %r413, 255;
	mov.b32 	%r410, 8;
	mov.b32 	%r411, 31;
	mov.b32 	%r412, -1;
	// begin inline asm
	shfl.sync.down.b32 %r393, %r394, %r410, %r411, %r412;
	// end inline asm
	// begin inline asm
	shfl.sync.down.b32 %r398, %r399, %r410, %r411, %r412;
	// end inline asm
	mov.b64 	{%r404, %r409}, %rd438;
	// begin inline asm
	shfl.sync.down.b32 %r403, %r404, %r410, %r411, %r412;
	// end inline asm
	// begin inline asm
	shfl.sync.down.b32 %r408, %r409, %r410, %r411, %r412;
	// end inline asm
	mov.b64 	%rd34, {%r403, %r408};
	cvt.u16.u32 	%rs24, %r393;
	setp.gt.s32 	%p300, %r329, 23;
	@%p300 bra 	$L__BB9_33;
	and.b16  	%rs325, %rs369, 255;
	setp.eq.s16 	%p301, %rs325, 0;
	and.b16  	%rs326, %rs24, 255;
	setp.eq.s16 	%p302, %rs326, 0;
	or.pred  	%p303, %p301, %p302;
	@%p303 bra 	$L__BB9_32;
	min.s64 	%rd438, %rd34, %rd438;
	mov.b16 	%rs369, 1;
	bra.uni 	$L__BB9_33;
$L__BB9_32:
	setp.eq.s16 	%p304, %rs325, 0;
	selp.b16 	%rs369, %rs24, %rs369, %p304;
	selp.b64 	%rd438, %rd34, %rd438, %p304;
$L__BB9_33:
	cvt.u32.u16 	%r434, %rs369;
	and.b32  	%r415, %r434, 255;
	mov.b32 	%r431, 16;
	mov.b32 	%r432, 31;
	mov.b32 	%r433, -1;
	// begin inline asm
	shfl.sync.down.b32 %r414, %r415, %r431, %r432, %r433;
	// end inline asm
	// begin inline asm
	shfl.sync.down.b32 %r419, %r420, %r431, %r432, %r433;
	// end inline asm
	mov.b64 	{%r425, %r430}, %rd438;
	// begin inline asm
	shfl.sync.down.b32 %r424, %r425, %r431, %r432, %r433;
	// end inline asm
	// begin inline asm
	shfl.sync.down.b32 %r429, %r430, %r431, %r432, %r433;
	// end inline asm
	mov.b64 	%rd38, {%r424, %r429};
	cvt.u16.u32 	%rs27, %r414;
	setp.gt.s32 	%p305, %r329, 15;
	@%p305 bra 	$L__BB9_37;
	and.b16  	%rs329, %rs369, 255;
	setp.eq.s16 	%p306, %rs329, 0;
	and.b16  	%rs330, %rs27, 255;
	setp.eq.s16 	%p307, %rs330, 0;
	or.pred  	%p308, %p306, %p307;
	@%p308 bra 	$L__BB9_36;
	min.s64 	%rd438, %rd38, %rd438;
	mov.b16 	%rs369, 1;
	bra.uni 	$L__BB9_37;
$L__BB9_36:
	setp.eq.s16 	%p309, %rs329, 0;
	selp.b16 	%rs369, %rs27, %rs369, %p309;
	selp.b64 	%rd438, %rd38, %rd438, %p309;
$L__BB9_37:
	setp.ne.s32 	%p310, %r329, 0;
	@%p310 bra 	$L__BB9_39;
	shr.u32 	%r435, %r5, 1;
	and.b32  	%r436, %r435, 496;
	mov.u32 	%r437, _ZZN3cub18CUB_300001_SM_10006detail6reduce18DeviceReduceKernelINS2_10policy_hubIN4cuda3std3__45tupleIJblEEEyN6thrust24THRUST_300001_SM_1000_NS8cuda_cub9__find_if7functorIS9_EEE10Policy1000ENSB_12zip_iteratorINS8_IJNSD_26transform_input_iterator_tIbNSC_6detail35transform_pair_of_input_iterators_tIbNSB_6detail15normal_iteratorINSB_10device_ptrIKfEEEESR_NS7_8equal_toIfEEEENS7_10__not_fn_tINS7_10__identityEEEEENSB_17counting_iteratorIlNSB_11use_defaultES10_S10_EEEEEEEySF_S9_SW_EEvT0_PT3_T1_NS0_13GridEvenShareIS17_EET2_T4_E12temp_storage;
	add.s32 	%r438, %r437, %r436;
	st.shared.u8 	[%r438+8], %rs369;
	st.shared.u64 	[%r438+16], %rd438;
$L__BB9_39:
	bar.sync 	0;
	setp.ne.s32 	%p311, %r5, 0;
	@%p311 bra 	$L__BB9_122;
	ld.shared.u8 	%rs333, [_ZZN3cub18CUB_300001_SM_10006detail6reduce18DeviceReduceKernelINS2_10policy_hubIN4cuda3std3__45tupleIJblEEEyN6thrust24THRUST_300001_SM_1000_NS8cuda_cub9__find_if7functorIS9_EEE10Policy1000ENSB_12zip_iteratorINS8_IJNSD_26transform_input_iterator_tIbNSC_6detail35transform_pair_of_input_iterators_tIbNSB_6detail15normal_iteratorINSB_10device_ptrIKfEEEESR_NS7_8equal_toIfEEEENS7_10__not_fn_tINS7_10__identityEEEEENSB_17counting_iteratorIlNSB_11use_defaultES10_S10_EEEEEEEySF_S9_SW_EEvT0_PT3_T1_NS0_13GridEvenShareIS17_EET2_T4_E12temp_storage+24];
	ld.shared.u64 	%rd398, [_ZZN3cub18CUB_300001_SM_10006detail6reduce18DeviceReduceKernelINS2_10policy_hubIN4cuda3std3__45tupleIJblEEEyN6thrust24THRUST_300001_SM_1000_NS8cuda_cub9__find_if7functorIS9_EEE10Policy1000ENSB_12zip_iteratorINS8_IJNSD_26transform_input_iterator_tIbNSC_6detail35transform_pair_of_input_iterators_tIbNSB_6detail15normal_iteratorINSB_10device_ptrIKfEEEESR_NS7_8equal_toIfEEEENS7_10__not_fn_tINS7_10__identityEEEEENSB_17counting_iteratorIlNSB_11use_defaultES10_S10_EEEEEEEySF_S9_SW_EEvT0_PT3_T1_NS0_13GridEvenShareIS17_EET2_T4_E12temp_storage+32];
	and.b16  	%rs334, %rs369, 255;
	setp.eq.s16 	%p312, %rs334, 0;
	setp.eq.s16 	%p313, %rs333, 0;
	min.s64 	%rd399, %rd398, %rd438;
	selp.b16 	%rs335, %rs369, 1, %p313;
	selp.b16 	%rs336, %rs333, %rs335, %p312;
	and.b16  	%rs337, %rs336, 255;
	selp.b64 	%rd400, %rd438, %rd399, %p313;
	selp.b64 	%rd401, %rd398, %rd400, %p312;
	ld.shared.u8 	%rs338, [_ZZN3cub18CUB_300001_SM_10006detail6reduce18DeviceReduceKernelINS2_10policy_hubIN4cuda3std3__45tupleIJblEEEyN6thrust24THRUST_300001_SM_1000_NS8cuda_cub9__find_if7functorIS9_EEE10Policy1000ENSB_12zip_iteratorINS8_IJNSD_26transform_input_iterator_tIbNSC_6detail35transform_pair_of_input_iterators_tIbNSB_6detail15normal_iteratorINSB_10device_ptrIKfEEEESR_NS7_8equal_toIfEEEENS7_10__not_fn_tINS7_10__identityEEEEENSB_17counting_iteratorIlNSB_11use_defaultES10_S10_EEEEEEEySF_S9_SW_EEvT0_PT3_T1_NS0_13GridEvenShareIS17_EET2_T4_E12temp_storage+40];
	ld.shared.u64 	%rd402, [_ZZN3cub18CUB_300001_SM_10006detail6reduce18DeviceReduceKernelINS2_10policy_hubIN4cuda3std3__45tupleIJblEEEyN6thrust24THRUST_300001_SM_1000_NS8cuda_cub9__find_if7functorIS9_EEE10Policy1000ENSB_12zip_iteratorINS8_IJNSD_26transform_input_iterator_tIbNSC_6detail35transform_pair_of_input_iterators_tIbNSB_6detail15normal_iteratorINSB_10device_ptrIKfEEEESR_NS7_8equal_toIfEEEENS7_10__not_fn_tINS7_10__identityEEEEENSB_17counting_iteratorIlNSB_11use_defaultES10_S10_EEEEEEEySF_S9_SW_EEvT0_PT3_T1_NS0_13GridEvenShareIS17_EET2_T4_E12temp_storage+48];
	setp.eq.s16 	%p314, %rs337, 0;
	setp.eq.s16 	%p315, %rs338, 0;
	min.s64 	%rd403, %rd402, %rd401;
	selp.b16 	%rs339, %rs336, 1, %p315;
	selp.b16 	%rs340, %rs338, %rs339, %p314;
	and.b16  	%rs341, %rs340, 255;
	selp.b64 	%rd404, %rd401, %rd403, %p315;
	selp.b64 	%rd405, %rd402, %rd404, %p314;
	ld.shared.u8 	%rs342, [_ZZN3cub18CUB_300001_SM_10006detail6reduce18DeviceReduceKernelINS2_10policy_hubIN4cuda3std3__45tupleIJblEEEyN6thrust24THRUST_300001_SM_1000_NS8cuda_cub9__find_if7functorIS9_EEE10Policy1000ENSB_12zip_iteratorINS8_IJNSD_26transform_input_iterator_tIbNSC_6detail35transform_pair_of_input_iterators_tIbNSB_6detail15normal_iteratorINSB_10device_ptrIKfEEEESR_NS7_8equal_toIfEEEENS7_10__not_fn_tINS7_10__identityEEEEENSB_17counting_iteratorIlNSB_11use_defaultES10_S10_EEEEEEEySF_S9_SW_EEvT0_PT3_T1_NS0_13GridEvenShareIS17_EET2_T4_E12temp_storage+56];
	ld.shared.u64 	%rd406, [_ZZN3cub18CUB_300001_SM_10006detail6reduce18DeviceReduceKernelINS2_10policy_hubIN4cuda3std3__45tupleIJblEEEyN6thrust24THRUST_300001_SM_1000_NS8cuda_cub9__find_if7functorIS9_EEE10Policy1000ENSB_12zip_iteratorINS8_IJNSD_26transform_input_iterator_tIbNSC_6detail35transform_pair_of_input_iterators_tIbNSB_6detail15normal_iteratorINSB_10device_ptrIKfEEEESR_NS7_8equal_toIfEEEENS7_10__not_fn_tINS7_10__identityEEEEENSB_17counting_iteratorIlNSB_11use_defaultES10_S10_EEEEEEEySF_S9_SW_EEvT0_PT3_T1_NS0_13GridEvenShareIS17_EET2_T4_E12temp_storage+64];
	setp.eq.s16 	%p316, %rs341, 0;
	setp.eq.s16 	%p317, %rs342, 0;
	min.s64 	%rd407, %rd406, %rd405;
	selp.b16 	%rs343, %rs340, 1, %p317;
	selp.b16 	%rs344, %rs342, %rs343, %p316;
	and.b16  	%rs345, %rs344, 255;
	selp.b64 	%rd408, %rd405, %rd407, %p317;
	selp.b64 	%rd409, %rd406, %rd408, %p316;
	ld.shared.u8 	%rs346, [_ZZN3cub18CUB_300001_SM_10006detail6reduce18DeviceReduceKernelINS2_10policy_hubIN4cuda3std3__45tupleIJblEEEyN6thrust24THRUST_300001_SM_1000_NS8cuda_cub9__find_if7functorIS9_EEE10Policy1000ENSB_12zip_iteratorINS8_IJNSD_26transform_input_iterator_tIbNSC_6detail35transform_pair_of_input_iterators_tIbNSB_6detail15normal_iteratorINSB_10device_ptrIKfEEEESR_NS7_8equal_toIfEEEENS7_10__not_fn_tINS7_10__identityEEEEENSB_17counting_iteratorIlNSB_11use_defaultES10_S10_EEEEEEEySF_S9_SW_EEvT0_PT3_T1_NS0_13GridEvenShareIS17_EET2_T4_E12temp_storage+72];
	ld.shared.u64 	%rd410, [_ZZN3cub18CUB_300001_SM_10006detail6reduce18DeviceReduceKernelINS2_10policy_hubIN4cuda3std3__45tupleIJblEEEyN6thrust24THRUST_300001_SM_1000_NS8cuda_cub9__find_if7functorIS9_EEE10Policy1000ENSB_12zip_iteratorINS8_IJNSD_26transform_input_iterator_tIbNSC_6detail35transform_pair_of_input_iterators_tIbNSB_6detail15normal_iteratorINSB_10device_ptrIKfEEEESR_NS7_8equal_toIfEEEENS7_10__not_fn_tINS7_10__identityEEEEENSB_17counting_iteratorIlNSB_11use_defaultES10_S10_EEEEEEEySF_S9_SW_EEvT0_PT3_T1_NS0_13GridEvenShareIS17_EET2_T4_E12temp_storage+80];
	setp.eq.s16 	%p318, %rs345, 0;
	setp.eq.s16 	%p319, %rs346, 0;
	min.s64 	%rd411, %rd410, %rd409;
	selp.b16 	%rs347, %rs344, 1, %p319;
	selp.b16 	%rs348, %rs346, %rs347, %p318;
	and.b16  	%rs349, %rs348, 255;
	selp.b64 	%rd412, %rd409, %rd411, %p319;
	selp.b64 	%rd413, %rd410, %rd412, %p318;
	ld.shared.u8 	%rs350, [_ZZN3cub18CUB_300001_SM_10006detail6reduce18DeviceReduceKernelINS2_10policy_hubIN4cuda3std3__45tupleIJblEEEyN6thrust24THRUST_300001_SM_1000_NS8cuda_cub9__find_if7functorIS9_EEE10Policy1000ENSB_12zip_iteratorINS8_IJNSD_26transform_input_iterator_tIbNSC_6detail35transform_pair_of_input_iterators_tIbNSB_6detail15normal_iteratorINSB_10device_ptrIKfEEEESR_NS7_8equal_toIfEEEENS7_10__not_fn_tINS7_10__identityEEEEENSB_17counting_iteratorIlNSB_11use_defaultES10_S10_EEEEEEEySF_S9_SW_EEvT0_PT3_T1_NS0_13GridEvenShareIS17_EET2_T4_E12temp_storage+88];
	ld.shared.u64 	%rd414, [_ZZN3cub18CUB_300001_SM_10006detail6reduce18DeviceReduceKernelINS2_10policy_hubIN4cuda3std3__45tupleIJblEEEyN6thrust24THRUST_300001_SM_1000_NS8cuda_cub9__find_if7functorIS9_EEE10Policy1000ENSB_12zip_iteratorINS8_IJNSD_26transform_input_iterator_tIbNSC_6detail35transform_pair_of_input_iterators_tIbNSB_6detail15normal_iteratorINSB_10device_ptrIKfEEEESR_NS7_8equal_toIfEEEENS7_10__not_fn_tINS7_10__identityEEEEENSB_17counting_iteratorIlNSB_11use_defaultES10_S10_EEEEEEEySF_S9_SW_EEvT0_PT3_T1_NS0_13GridEvenShareIS17_EET2_T4_E12temp_storage+96];
	setp.eq.s16 	%p320, %rs349, 0;
	setp.eq.s16 	%p321, %rs350, 0;
	min.s64 	%rd415, %rd414, %rd413;
	selp.b16 	%rs351, %rs348, 1, %p321;
	selp.b16 	%rs352, %rs350, %rs351, %p320;
	and.b16  	%rs353, %rs352, 255;
	selp.b64 	%rd416, %rd413, %rd415, %p321;
	selp.b64 	%rd417, %rd414, %rd416, %p320;
	ld.shared.u8 	%rs354, [_ZZN3cub18CUB_300001_SM_10006detail6reduce18DeviceReduceKernelINS2_10policy_hubIN4cuda3std3__45tupleIJblEEEyN6thrust24THRUST_300001_SM_1000_NS8cuda_cub9__find_if7functorIS9_EEE10Policy1000ENSB_12zip_iteratorINS8_IJNSD_26transform_input_iterator_tIbNSC_6detail35transform_pair_of_input_iterators_tIbNSB_6detail15normal_iteratorINSB_10device_ptrIKfEEEESR_NS7_8equal_toIfEEEENS7_10__not_fn_tINS7_10__identityEEEEENSB_17counting_iteratorIlNSB_11use_defaultES10_S10_EEEEEEEySF_S9_SW_EEvT0_PT3_T1_NS0_13GridEvenShareIS17_EET2_T4_E12temp_storage+104];
	ld.shared.u64 	%rd418, [_ZZN3cub18CUB_300001_SM_10006detail6reduce18DeviceReduceKernelINS2_10policy_hubIN4cuda3std3__45tupleIJblEEEyN6thrust24THRUST_300001_SM_1000_NS8cuda_cub9__find_if7functorIS9_EEE10Policy1000ENSB_12zip_iteratorINS8_IJNSD_26transform_input_iterator_tIbNSC_6detail35transform_pair_of_input_iterators_tIbNSB_6detail15normal_iteratorINSB_10device_ptrIKfEEEESR_NS7_8equal_toIfEEEENS7_10__not_fn_tINS7_10__identityEEEEENSB_17counting_iteratorIlNSB_11use_defaultES10_S10_EEEEEEEySF_S9_SW_EEvT0_PT3_T1_NS0_13GridEvenShareIS17_EET2_T4_E12temp_storage+112];
	setp.eq.s16 	%p322, %rs353, 0;
	setp.eq.s16 	%p323, %rs354, 0;
	min.s64 	%rd419, %rd418, %rd417;
	selp.b16 	%rs355, %rs352, 1, %p323;
	selp.b16 	%rs356, %rs354, %rs355, %p322;
	and.b16  	%rs357, %rs356, 255;
	selp.b64 	%rd420, %rd417, %rd419, %p323;
	selp.b64 	%rd421, %rd418, %rd420, %p322;
	ld.shared.u8 	%rs358, [_ZZN3cub18CUB_300001_SM_10006detail6reduce18DeviceReduceKernelINS2_10policy_hubIN4cuda3std3__45tupleIJblEEEyN6thrust24THRUST_300001_SM_1000_NS8cuda_cub9__find_if7functorIS9_EEE10Policy1000ENSB_12zip_iteratorINS8_IJNSD_26transform_input_iterator_tIbNSC_6detail35transform_pair_of_input_iterators_tIbNSB_6detail15normal_iteratorINSB_10device_ptrIKfEEEESR_NS7_8equal_toIfEEEENS7_10__not_fn_tINS7_10__identityEEEEENSB_17counting_iteratorIlNSB_11use_defaultES10_S10_EEEEEEEySF_S9_SW_EEvT0_PT3_T1_NS0_13GridEvenShareIS17_EET2_T4_E12temp_storage+120];
	ld.shared.u64 	%rd422, [_ZZN3cub18CUB_300001_SM_10006detail6reduce18DeviceReduceKernelINS2_10policy_hubIN4cuda3std3__45tupleIJblEEEyN6thrust24THRUST_300001_SM_1000_NS8cuda_cub9__find_if7functorIS9_EEE10Policy1000ENSB_12zip_iteratorINS8_IJNSD_26transform_input_iterator_tIbNSC_6detail35transform_pair_of_input_iterators_tIbNSB_6detail15normal_iteratorINSB_10device_ptrIKfEEEESR_NS7_8equal_toIfEEEENS7_10__not_fn_tINS7_10__identityEEEEENSB_17counting_iteratorIlNSB_11use_defaultES10_S10_EEEEEEEySF_S9_SW_EEvT0_PT3_T1_NS0_13GridEvenShareIS17_EET2_T4_E12temp_storage+128];
	setp.eq.s16 	%p324, %rs357, 0;
	setp.eq.s16 	%p325, %rs358, 0;
	min.s64 	%rd423, %rd422, %rd421;
	selp.b16 	%rs359, %rs356, 1, %p325;
	selp.b16 	%rs369, %rs358, %rs359, %p324;
	selp.b64 	%rd424, %rd421, %rd423, %p325;
	selp.b64 	%rd438, %rd422, %rd424, %p324;
	bra.uni 	$L__BB9_122;
$L__BB9_41:
	// begin inline asm
	mov.u32 %r211, %laneid;
	// end inline asm
	and.b32  	%r232, %r5, 992;
	add.s32 	%r233, %r232, 32;
	setp.gt.s32 	%p236, %r233, %r4;
	not.b32 	%r234, %r232;
	add.s32 	%r235, %r4, %r234;
	selp.b32 	%r230, %r235, 31, %p236;
	cvt.u32.u16 	%r236, %rs369;
	and.b32  	%r213, %r236, 255;
	mov.b32 	%r229, 1;
	mov.b32 	%r231, -1;
	// begin inline asm
	shfl.sync.down.b32 %r212, %r213, %r229, %r230, %r231;
	// end inline asm
	// begin inline asm
	shfl.sync.down.b32 %r217, %r218, %r229, %r230, %r231;
	// end inline asm
	mov.b64 	{%r223, %r228}, %rd438;
	// begin inline asm
	shfl.sync.down.b32 %r222, %r223, %r229, %r230, %r231;
	// end inline asm
	// begin inline asm
	shfl.sync.down.b32 %r227, %r228, %r229, %r230, %r231;
	// end inline asm
	mov.b64 	%rd43, {%r222, %r227};
	cvt.u16.u32 	%rs31, %r212;
	setp.ge.s32 	%p237, %r211, %r230;
	@%p237 bra 	$L__BB9_45;
	and.b16  	%rs272, %rs369, 255;
	setp.eq.s16 	%p238, %rs272, 0;
	and.b16  	%rs273, %rs31, 255;
	setp.eq.s16 	%p239, %rs273, 0;
	or.pred  	%p240, %p238, %p239;
	@%p240 bra 	$L__BB9_44;
	min.s64 	%rd438, %rd43, %rd438;
	mov.b16 	%rs369, 1;
	bra.uni 	$L__BB9_45;
$L__BB9_44:
	setp.eq.s16 	%p241, %rs272, 0;
	selp.b16 	%rs369, %rs31, %rs369, %p241;
	selp.b64 	%rd438, %rd43, %rd438, %p241;
$L__BB9_45:
	cvt.u32.u16 	%r257, %rs369;
	and.b32  	%r238, %r257, 255;
	mov.b32 	%r254, 2;
	mov.b32 	%r256, -1;
	// begin inline asm
	shfl.sync.down.b32 %r237, %r238, %r254, %r230, %r256;
	// end inline asm
	// begin inline asm
	shfl.sync.down.b32 %r242, %r243, %r254, %r230, %r256;
	// end inline asm
	mov.b64 	{%r248, %r253}, %rd438;
	// begin inline asm
	shfl.sync.down.b32 %r247, %r248, %r254, %r230, %r256;
	// end inline asm
	// begin inline asm
	shfl.sync.down.b32 %r252, %r253, %r254, %r230, %r256;
	// end inline asm
	mov.b64 	%rd47, {%r247, %r252};
	cvt.u16.u32 	%rs34, %r237;
	add.s32 	%r258, %r211, 2;
	setp.gt.s32 	%p242, %r258, %r230;
	@%p242 bra 	$L__BB9_49;
	and.b16  	%rs276, %rs369, 255;
	setp.eq.s16 	%p243, %rs276, 0;
	and.b16  	%rs277, %rs34, 255;
	setp.eq.s16 	%p244, %rs277, 0;
	or.pred  	%p245, %p243, %p244;
	@%p245 bra 	$L__BB9_48;
	min.s64 	%rd438, %rd47, %rd438;
	mov.b16 	%rs369, 1;
	bra.uni 	$L__BB9_49;
$L__BB9_48:
	setp.eq.s16 	%p246, %rs276, 0;
	selp.b16 	%rs369, %rs34, %rs369, %p246;
	selp.b64 	%rd438, %rd47, %rd438, %p246;
$L__BB9_49:
	cvt.u32.u16 	%r279, %rs369;
	and.b32  	%r260, %r279, 255;
	mov.b32 	%r276, 4;
	mov.b32 	%r278, -1;
	// begin inline asm
	shfl.sync.down.b32 %r259, %r260, %r276, %r230, %r278;
	// end inline asm
	// begin inline asm
	shfl.sync.down.b32 %r264, %r265, %r276, %r230, %r278;
	// end inline asm
	mov.b64 	{%r270, %r275}, %rd438;
	// begin inline asm
	shfl.sync.down.b32 %r269, %r270, %r276, %r230, %r278;
	// end inline asm
	// begin inline asm
	shfl.sync.down.b32 %r274, %r275, %r276, %r230, %r278;
	// end inline asm
	mov.b64 	%rd51, {%r269, %r274};
	cvt.u16.u32 	%rs37, %r259;
	add.s32 	%r280, %r211, 4;
	setp.gt.s32 	%p247, %r280, %r230;
	@%p247 bra 	$L__BB9_53;
	and.b16  	%rs280, %rs369, 255;
	setp.eq.s16 	%p248, %rs280, 0;
	and.b16  	%rs281, %rs37, 255;
	setp.eq.s16 	%p249, %rs281, 0;
	or.pred  	%p250, %p248, %p249;
	@%p250 bra 	$L__BB9_52;
	min.s64 	%rd438, %rd51, %rd438;
	mov.b16 	%rs369, 1;
	bra.uni 	$L__BB9_53;
$L__BB9_52:
	setp.eq.s16 	%p251, %rs280, 0;
	selp.b16 	%rs369, %rs37, %rs369, %p251;
	selp.b64 	%rd438, %rd51, %rd438, %p251;
$L__BB9_53:
	cvt.u32.u16 	%r301, %rs369;
	and.b32  	%r282, %r301, 255;
	mov.b32 	%r298, 8;
	mov.b32 	%r300, -1;
	// begin inline asm
	shfl.sync.down.b32 %r281, %r282, %r298, %r230, %r300;
	// end inline asm
	// begin inline asm
	shfl.sync.down.b32 %r286, %r287, %r298, %r230, %r300;
	// end inline asm
	mov.b64 	{%r292, %r297}, %rd438;
	// begin inline asm
	shfl.sync.down.b32 %r291, %r292, %r298, %r230, %r300;
	// end inline asm
	// begin inline asm
	shfl.sync.down.b32 %r296, %r297, %r298, %r230, %r300;
	// end inline asm
	mov.b64 	%rd55, {%r291, %r296};
	cvt.u16.u32 	%rs40, %r281;
	add.s32 	%r302, %r211, 8;
	setp.gt.s32 	%p252, %r302, %r230;
	@%p252 bra 	$L__BB9_57;
	and.b16  	%rs284, %rs369, 255;
	setp.eq.s16 	%p253, %rs284, 0;
	and.b16  	%rs285, %rs40, 255;
	setp.eq.s16 	%p254, %rs285, 0;
	or.pred  	%p255, %p253, %p254;
	@%p255 bra 	$L__BB9_56;
	min.s64 	%rd438, %rd55, %rd438;
	mov.b16 	%rs369, 1;
	bra.uni 	$L__BB9_57;
$L__BB9_56:
	setp.eq.s16 	%p256, %rs284, 0;
	selp.b16 	%rs369, %rs40, %rs369, %p256;
	selp.b64 	%rd438, %rd55, %rd438, %p256;
$L__BB9_57:
	cvt.u32.u16 	%r323, %rs369;
	and.b32  	%r304, %r323, 255;
	mov.b32 	%r320, 16;
	mov.b32 	%r322, -1;
	// begin inline asm
	shfl.sync.down.b32 %r303, %r304, %r320, %r230, %r322;
	// end inline asm
	// begin inline asm
	shfl.sync.down.b32 %r308, %r309, %r320, %r230, %r322;
	// end inline asm
	mov.b64 	{%r314, %r319}, %rd438;
	// begin inline asm
	shfl.sync.down.b32 %r313, %r314, %r320, %r230, %r322;
	// end inline asm
	// begin inline asm
	shfl.sync.down.b32 %r318, %r319, %r320, %r230, %r322;
	// end inline asm
	mov.b64 	%rd59, {%r313, %r318};
	cvt.u16.u32 	%rs43, %r303;
	add.s32 	%r324, %r211, 16;
	setp.gt.s32 	%p257, %r324, %r230;
	@%p257 bra 	$L__BB9_61;
	and.b16  	%rs288, %rs369, 255;
	setp.eq.s16 	%p258, %rs288, 0;
	and.b16  	%rs289, %rs43, 255;
	setp.eq.s16 	%p259, %rs289, 0;
	or.pred  	%p260, %p258, %p259;
	@%p260 bra 	$L__BB9_60;
	min.s64 	%rd438, %rd59, %rd438;
	mov.b16 	%rs369, 1;
	bra.uni 	$L__BB9_61;
$L__BB9_60:
	setp.eq.s16 	%p261, %rs288, 0;
	selp.b16 	%rs369, %rs43, %rs369, %p261;
	selp.b64 	%rd438, %rd59, %rd438, %p261;
$L__BB9_61:
	setp.ne.s32 	%p262, %r211, 0;
	@%p262 bra 	$L__BB9_63;
	shr.u32 	%r325, %r5, 1;
	and.b32  	%r326, %r325, 496;
	mov.u32 	%r327, _ZZN3cub18CUB_300001_SM_10006detail6reduce18DeviceReduceKernelINS2_10policy_hubIN4cuda3std3__45tupleIJblEEEyN6thrust24THRUST_300001_SM_1000_NS8cuda_cub9__find_if7functorIS9_EEE10Policy1000ENSB_12zip_iteratorINS8_IJNSD_26transform_input_iterator_tIbNSC_6detail35transform_pair_of_input_iterators_tIbNSB_6detail15normal_iteratorINSB_10device_ptrIKfEEEESR_NS7_8equal_toIfEEEENS7_10__not_fn_tINS7_10__identityEEEEENSB_17counting_iteratorIlNSB_11use_defaultES10_S10_EEEEEEEySF_S9_SW_EEvT0_PT3_T1_NS0_13GridEvenShareIS17_EET2_T4_E12temp_storage;
	add.s32 	%r328, %r327, %r326;
	st.shared.u8 	[%r328+8], %rs369;
	st.shared.u64 	[%r328+16], %rd438;
$L__BB9_63:
	bar.sync 	0;
	setp.ne.s32 	%p263, %r5, 0;
	@%p263 bra 	$L__BB9_122;
	setp.lt.s32 	%p264, %r4, 33;
	@%p264 bra 	$L__BB9_66;
	ld.shared.u8 	%rs292, [_ZZN3cub18CUB_300001_SM_10006detail6reduce18DeviceReduceKernelINS2_10policy_hubIN4cuda3std3__45tupleIJblEEEyN6thrust24THRUST_300001_SM_1000_NS8cuda_cub9__find_if7functorIS9_EEE10Policy1000ENSB_12zip_iteratorINS8_IJNSD_26transform_input_iterator_tIbNSC_6detail35transform_pair_of_input_iterators_tIbNSB_6detail15normal_iteratorINSB_10device_ptrIKfEEEESR_NS7_8equal_toIfEEEENS7_10__not_fn_tINS7_10__identityEEEEENSB_17counting_iteratorIlNSB_11use_defaultES10_S10_EEEEEEEySF_S9_SW_EEvT0_PT3_T1_NS0_13GridEvenShareIS17_EET2_T4_E12temp_storage+24];
	ld.shared.u64 	%rd377, [_ZZN3cub18CUB_300001_SM_10006detail6reduce18DeviceReduceKernelINS2_10policy_hubIN4cuda3std3__45tupleIJblEEEyN6thrust24THRUST_300001_SM_1000_NS8cuda_cub9__find_if7functorIS9_EEE10Policy1000ENSB_12zip_iteratorINS8_IJNSD_26transform_input_iterator_tIbNSC_6detail35transform_pair_of_input_iterators_tIbNSB_6detail15normal_iteratorINSB_10device_ptrIKfEEEESR_NS7_8equal_toIfEEEENS7_10__not_fn_tINS7_10__identityEEEEENSB_17counting_iteratorIlNSB_11use_defaultES10_S10_EEEEEEEySF_S9_SW_EEvT0_PT3_T1_NS0_13GridEvenShareIS17_EET2_T4_E12temp_storage+32];
	and.b16  	%rs293, %rs369, 255;
	setp.eq.s16 	%p265, %rs293, 0;
	setp.eq.s16 	%p266, %rs292, 0;
	min.s64 	%rd378, %rd377, %rd438;
	selp.b16 	%rs294, %rs369, 1, %p266;
	selp.b16 	%rs369, %rs292, %rs294, %p265;
	selp.b64 	%rd379, %rd438, %rd378, %p266;
	selp.b64 	%rd438, %rd377, %rd379, %p265;
$L__BB9_66:
	setp.lt.s32 	%p267, %r4, 65;
	@%p267 bra 	$L__BB9_68;
	ld.shared.u8 	%rs295, [_ZZN3cub18CUB_300001_SM_10006detail6reduce18DeviceReduceKernelINS2_10policy_hubIN4cuda3std3__45tupleIJblEEEyN6thrust24THRUST_300001_SM_1000_NS8cuda_cub9__find_if7functorIS9_EEE10Policy1000ENSB_12zip_iteratorINS8_IJNSD_26transform_input_iterator_tIbNSC_6detail35transform_pair_of_input_iterators_tIbNSB_6detail15normal_iteratorINSB_10device_ptrIKfEEEESR_NS7_8equal_toIfEEEENS7_10__not_fn_tINS7_10__identityEEEEENSB_17counting_iteratorIlNSB_11use_defaultES10_S10_EEEEEEEySF_S9_SW_EEvT0_PT3_T1_NS0_13GridEvenShareIS17_EET2_T4_E12temp_storage+40];
	ld.shared.u64 	%rd380, [_ZZN3cub18CUB_300001_SM_10006detail6reduce18DeviceReduceKernelINS2_10policy_hubIN4cuda3std3__45tupleIJblEEEyN6thrust24THRUST_300001_SM_1000_NS8cuda_cub9__find_if7functorIS9_EEE10Policy1000ENSB_12zip_iteratorINS8_IJNSD_26transform_input_iterator_tIbNSC_6detail35transform_pair_of_input_iterators_tIbNSB_6detail15normal_iteratorINSB_10device_ptrIKfEEEESR_NS7_8equal_toIfEEEENS7_10__not_fn_tINS7_10__identityEEEEENSB_17counting_iteratorIlNSB_11use_defaultES10_S10_EEEEEEEySF_S9_SW_EEvT0_PT3_T1_NS0_13GridEvenShareIS17_EET2_T4_E12temp_storage+48];
	and.b16  	%rs296, %rs369, 255;
	setp.eq.s16 	%p268, %rs296, 0;
	setp.eq.s16 	%p269, %rs295, 0;
	min.s64 	%rd381, %rd380, %rd438;
	selp.b16 	%rs297, %rs369, 1, %p269;
	selp.b16 	%rs369, %rs295, %rs297, %p268;
	selp.b64 	%rd382, %rd438, %rd381, %p269;
	selp.b64 	%rd438, %rd380, %rd382, %p268;
$L__BB9_68:
	setp.lt.s32 	%p270, %r4, 97;
	@%p270 bra 	$L__BB9_70;
	ld.shared.u8 	%rs298, [_ZZN3cub18CUB_300001_SM_10006detail6reduce18DeviceReduceKernelINS2_10policy_hubIN4cuda3std3__45tupleIJblEEEyN6thrust24THRUST_300001_SM_1000_NS8cuda_cub9__find_if7functorIS9_EEE10Policy1000ENSB_12zip_iteratorINS8_IJNSD_26transform_input_iterator_tIbNSC_6detail35transform_pair_of_input_iterators_tIbNSB_6detail15normal_iteratorINSB_10device_ptrIKfEEEESR_NS7_8equal_toIfEEEENS7_10__not_fn_tINS7_10__identityEEEEENSB_17counting_iteratorIlNSB_11use_defaultES10_S10_EEEEEEEySF_S9_SW_EEvT0_PT3_T1_NS0_13GridEvenShareIS17_EET2_T4_E12temp_storage+56];
	ld.shared.u64 	%rd383, [_ZZN3cub18CUB_300001_SM_10006detail6reduce18DeviceReduceKernelINS2_10policy_hubIN4cuda3std3__45tupleIJblEEEyN6thrust24THRUST_300001_SM_1000_NS8cuda_cub9__find_if7functorIS9_EEE10Policy1000ENSB_12zip_iteratorINS8_IJNSD_26transform_input_iterator_tIbNSC_6detail35transform_pair_of_input_iterators_tIbNSB_6detail15normal_iteratorINSB_10device_ptrIKfEEEESR_NS7_8equal_toIfEEEENS7_10__not_fn_tINS7_10__identityEEEEENSB_17counting_iteratorIlNSB_11use_defaultES10_S10_EEEEEEEySF_S9_SW_EEvT0_PT3_T1_NS0_13GridEvenShareIS17_EET2_T4_E12temp_storage+64];
	and.b16  	%rs299, %rs369, 255;
	setp.eq.s16 	%p271, %rs299, 0;
	setp.eq.s16 	%p272, %rs298, 0;
	min.s64 	%rd384, %rd383, %rd438;
	selp.b16 	%rs300, %rs369, 1, %p272;
	selp.b16 	%rs369, %rs298, %rs300, %p271;
	selp.b64 	%rd385, %rd438, %rd384, %p272;
	selp.b64 	%rd438, %rd383, %rd385, %p271;
$L__BB9_70:
	setp.lt.s32 	%p273, %r4, 129;
	@%p273 bra 	$L__BB9_72;
	ld.shared.u8 	%rs301, [_ZZN3cub18CUB_300001_SM_10006detail6reduce18DeviceReduceKernelINS2_10policy_hubIN4cuda3std3__45tupleIJblEEEyN6thrust24THRUST_300001_SM_1000_NS8cuda_cub9__find_if7functorIS9_EEE10Policy1000ENSB_12zip_iteratorINS8_IJNSD_26transform_input_iterator_tIbNSC_6detail35transform_pair_of_input_iterators_tIbNSB_6detail15normal_iteratorINSB_10device_ptrIKfEEEESR_NS7_8equal_toIfEEEENS7_10__not_fn_tINS7_10__identityEEEEENSB_17counting_iteratorIlNSB_11use_defaultES10_S10_EEEEEEEySF_S9_SW_EEvT0_PT3_T1_NS0_13GridEvenShareIS17_EET2_T4_E12temp_storage+72];
	ld.shared.u64 	%rd386, [_ZZN3cub18CUB_300001_SM_10006detail6reduce18DeviceReduceKernelINS2_10policy_hubIN4cuda3std3__45tupleIJblEEEyN6thrust24THRUST_300001_SM_1000_NS8cuda_cub9__find_if7functorIS9_EEE10Policy1000ENSB_12zip_iteratorINS8_IJNSD_26transform_input_iterator_tIbNSC_6detail35transform_pair_of_input_iterators_tIbNSB_6detail15normal_iteratorINSB_10device_ptrIKfEEEESR_NS7_8equal_toIfEEEENS7_10__not_fn_tINS7_10__identityEEEEENSB_17counting_iteratorIlNSB_11use_defaultES10_S10_EEEEEEEySF_S9_SW_EEvT0_PT3_T1_NS0_13GridEvenShareIS17_EET2_T4_E12temp_storage+80];
	and.b16  	%rs302, %rs369, 255;
	setp.eq.s16 	%p274, %rs302, 0;
	setp.eq.s16 	%p275, %rs301, 0;
	min.s64 	%rd387, %rd386, %rd438;
	selp.b16 	%rs303, %rs369, 1, %p275;
	selp.b16 	%rs369, %rs301, %rs303, %p274;
	selp.b64 	%rd388, %rd438, %rd387, %p275;
	selp.b64 	%rd438, %rd386, %rd388, %p274;
$L__BB9_72:
	setp.lt.s32 	%p276, %r4, 161;
	@%p276 bra 	$L__BB9_74;
	ld.shared.u8 	%rs304, [_ZZN3cub18CUB_300001_SM_10006detail6reduce18DeviceReduceKernelINS2_10policy_hubIN4cuda3std3__45tupleIJblEEEyN6thrust24THRUST_300001_SM_1000_NS8cuda_cub9__find_if7functorIS9_EEE10Policy1000ENSB_12zip_iteratorINS8_IJNSD_26transform_input_iterator_tIbNSC_6detail35transform_pair_of_input_iterators_tIbNSB_6detail15normal_iteratorINSB_10device_ptrIKfEEEESR_NS7_8equal_toIfEEEENS7_10__not_fn_tINS7_10__identityEEEEENSB_17counting_iteratorIlNSB_11use_defaultES10_S10_EEEEEEEySF_S9_SW_EEvT0_PT3_T1_NS0_13GridEvenShareIS17_EET2_T4_E12temp_storage+88];
	ld.shared.u64 	%rd389, [_ZZN3cub18CUB_300001_SM_10006detail6reduce18DeviceReduceKernelINS2_10policy_hubIN4cuda3std3__45tupleIJblEEEyN6thrust24THRUST_300001_SM_1000_NS8cuda_cub9__find_if7functorIS9_EEE10Policy1000ENSB_12zip_iteratorINS8_IJNSD_26transform_input_iterator_tIbNSC_6detail35transform_pair_of_input_iterators_tIbNSB_6detail15normal_iteratorINSB_10device_ptrIKfEEEESR_NS7_8equal_toIfEEEENS7_10__not_fn_tINS7_10__identityEEEEENSB_17counting_iteratorIlNSB_11use_defaultES10_S10_EEEEEEEySF_S9_SW_EEvT0_PT3_T1_NS0_13GridEvenShareIS17_EET2_T4_E12temp_storage+96];
	and.b16  	%rs305, %rs369, 255;
	setp.eq.s16 	%p277, %rs305, 0;
	setp.eq.s16 	%p278, %rs304, 0;
	min.s64 	%rd390, %rd389, %rd438;
	selp.b16 	%rs306, %rs369, 1, %p278;
	selp.b16 	%rs369, %rs304, %rs306, %p277;
	selp.b64 	%rd391, %rd438, %rd390, %p278;
	selp.b64 	%rd438, %rd389, %rd391, %p277;
$L__BB9_74:
	setp.lt.s32 	%p279, %r4, 193;
	@%p279 bra 	$L__BB9_76;
	ld.shared.u8 	%rs307, [_ZZN3cub18CUB_300001_SM_10006detail6reduce18DeviceReduceKernelINS2_10policy_hubIN4cuda3std3__45tupleIJblEEEyN6thrust24THRUST_300001_SM_1000_NS8cuda_cub9__find_if7functorIS9_EEE10Policy1000ENSB_12zip_iteratorINS8_IJNSD_26transform_input_iterator_tIbNSC_6detail35transform_pair_of_input_iterators_tIbNSB_6detail15normal_iteratorINSB_10device_ptrIKfEEEESR_NS7_8equal_toIfEEEENS7_10__not_fn_tINS7_10__identityEEEEENSB_17counting_iteratorIlNSB_11use_defaultES10_S10_EEEEEEEySF_S9_SW_EEvT0_PT3_T1_NS0_13GridEvenShareIS17_EET2_T4_E12temp_storage+104];
	ld.shared.u64 	%rd392, [_ZZN3cub18CUB_300001_SM_10006detail6reduce18DeviceReduceKernelINS2_10policy_hubIN4cuda3std3__45tupleIJblEEEyN6thrust24THRUST_300001_SM_1000_NS8cuda_cub9__find_if7functorIS9_EEE10Policy1000ENSB_12zip_iteratorINS8_IJNSD_26transform_input_iterator_tIbNSC_6detail35transform_pair_of_input_iterators_tIbNSB_6detail15normal_iteratorINSB_10device_ptrIKfEEEESR_NS7_8equal_toIfEEEENS7_10__not_fn_tINS7_10__identityEEEEENSB_17counting_iteratorIlNSB_11use_defaultES10_S10_EEEEEEEySF_S9_SW_EEvT0_PT3_T1_NS0_13GridEvenShareIS17_EET2_T4_E12temp_storage+112];
	and.b16  	%rs308, %rs369, 255;
	setp.eq.s16 	%p280, %rs308, 0;
	setp.eq.s16 	%p281, %rs307, 0;
	min.s64 	%rd393, %rd392, %rd438;
	selp.b16 	%rs309, %rs369, 1, %p281;
	selp.b16 	%rs369, %rs307, %rs309, %p280;
	selp.b64 	%rd394, %rd438, %rd393, %p281;
	selp.b64 	%rd438, %rd392, %rd394, %p280;
$L__BB9_76:
	setp.lt.s32 	%p282, %r4, 225;
	@%p282 bra 	$L__BB9_122;
	ld.shared.u8 	%rs310, [_ZZN3cub18CUB_300001_SM_10006detail6reduce18DeviceReduceKernelINS2_10policy_hubIN4cuda3std3__45tupleIJblEEEyN6thrust24THRUST_300001_SM_1000_NS8cuda_cub9__find_if7functorIS9_EEE10Policy1000ENSB_12zip_iteratorINS8_IJNSD_26transform_input_iterator_tIbNSC_6detail35transform_pair_of_input_iterators_tIbNSB_6detail15normal_iteratorINSB_10device_ptrIKfEEEESR_NS7_8equal_toIfEEEENS7_10__not_fn_tINS7_10__identityEEEEENSB_17counting_iteratorIlNSB_11use_defaultES10_S10_EEEEEEEySF_S9_SW_EEvT0_PT3_T1_NS0_13GridEvenShareIS17_EET2_T4_E12temp_storage+120];
	ld.shared.u64 	%rd395, [_ZZN3cub18CUB_300001_SM_10006detail6reduce18DeviceReduceKernelINS2_10policy_hubIN4cuda3std3__45tupleIJblEEEyN6thrust24THRUST_300001_SM_1000_NS8cuda_cub9__find_if7functorIS9_EEE10Policy1000ENSB_12zip_iteratorINS8_IJNSD_26transform_input_iterator_tIbNSC_6detail35transform_pair_of_input_iterators_tIbNSB_6detail15normal_iteratorINSB_10device_ptrIKfEEEESR_NS7_8equal_toIfEEEENS7_10__not_fn_tINS7_10__identityEEEEENSB_17counting_iteratorIlNSB_11use_defaultES10_S10_EEEEEEEySF_S9_SW_EEvT0_PT3_T1_NS0_13GridEvenShareIS17_EET2_T4_E12temp_storage+128];
	and.b16  	%rs311, %rs369, 255;
	setp.eq.s16 	%p283, %rs311, 0;
	setp.eq.s16 	%p284, %rs310, 0;
	min.s64 	%rd396, %rd395, %rd438;
	selp.b16 	%rs312, %rs369, 1, %p284;
	selp.b16 	%rs369, %rs310, %rs312, %p283;
	selp.b64 	%rd397, %rd438, %rd396, %p284;
	selp.b64 	%rd438, %rd395, %rd397, %p283;
	bra.uni 	$L__BB9_122;
$L__BB9_78:
	mov.u32 	%r26, %tid.x;
	add.s64 	%rd122, %rd4, %rd6;
	cvt.u64.u32 	%rd76, %r26;
	add.s64 	%rd123, %rd76, %rd6;
	shl.b64 	%rd124, %rd123, 2;
	add.s64 	%rd125, %rd2, %rd124;
	add.s64 	%rd126, %rd3, %rd124;
	ld.global.f32 	%f9, [%rd125];
	ld.global.f32 	%f10, [%rd126];
	setp.eq.f32 	%p2, %f9, %f10;
	add.s32 	%r49, %r26, 256;
	cvt.u64.u32 	%rd127, %r49;
	ld.global.f32 	%f11, [%rd125+1024];
	ld.global.f32 	%f13, [%rd126+1024];
	setp.eq.f32 	%p3, %f11, %f13;
	add.s32 	%r50, %r26, 512;
	cvt.u64.u32 	%rd128, %r50;
	add.s64 	%rd129, %rd122, %rd128;
	ld.global.f32 	%f15, [%rd125+2048];
	ld.global.f32 	%f16, [%rd126+2048];
	setp.eq.f32 	%p4, %f15, %f16;
	add.s64 	%rd130, %rd129, 256;
	ld.global.f32 	%f17, [%rd125+3072];
	ld.global.f32 	%f18, [%rd126+3072];
	setp.neu.f32 	%p6, %f17, %f18;
	and.pred  	%p8, %p2, %p3;
	selp.b64 	%rd131, %rd127, %rd76, %p2;
	add.s64 	%rd132, %rd122, %rd131;
	min.s64 	%rd133, %rd129, %rd132;
	and.pred  	%p9, %p8, %p4;
	selp.b64 	%rd134, %rd132, %rd133, %p4;
	selp.b64 	%rd135, %rd129, %rd134, %p8;
	min.s64 	%rd136, %rd130, %rd135;
	not.pred 	%p10, %p9;
	or.pred  	%p11, %p10, %p6;
	selp.u16 	%rs369, 1, 0, %p11;
	selp.b64 	%rd137, %rd136, %rd135, %p6;
	selp.b64 	%rd438, %rd130, %rd137, %p9;
	setp.lt.u64 	%p12, %rd7, %rd5;
	@%p12 bra 	$L__BB9_98;
	cvt.u32.u64 	%r52, %rd5;
	cvt.u32.u64 	%r53, %rd6;
	cvt.u32.u64 	%r27, %rd1;
	not.b32 	%r54, %r26;
	add.s32 	%r55, %r54, %r27;
	sub.s32 	%r56, %r55, %r52;
	sub.s32 	%r446, %r56, %r53;
	mov.b32 	%r447, 0;
	mov.u64 	%rd455, %rd6;
$L__BB9_80:
	add.s64 	%rd455, %rd455, %rd5;
	add.s64 	%rd138, %rd1, -1024;
	setp.gt.u64 	%p13, %rd455, %rd138;
	@%p13 bra 	$L__BB9_86;
	add.s64 	%rd139, %rd455, %rd76;
	shl.b64 	%rd140, %rd139, 2;
	add.s64 	%rd141, %rd2, %rd140;
	add.s64 	%rd142, %rd3, %rd140;
	add.s64 	%rd81, %rd139, %rd4;
	ld.global.f32 	%f1, [%rd141];
	ld.global.f32 	%f2, [%rd142];
	ld.global.f32 	%f3, [%rd141+1024];
	ld.global.f32 	%f4, [%rd142+1024];
	ld.global.f32 	%f5, [%rd141+2048];
	ld.global.f32 	%f6, [%rd142+2048];
	ld.global.f32 	%f7, [%rd141+3072];
	ld.global.f32 	%f8, [%rd142+3072];
	and.b16  	%rs93, %rs369, 255;
	setp.eq.s16 	%p14, %rs93, 0;
	@%p14 bra 	$L__BB9_84;
	setp.eq.f32 	%p15, %f1, %f2;
	@%p15 bra 	$L__BB9_85;
	min.s64 	%rd438, %rd81, %rd438;
	mov.b16 	%rs369, 1;
	bra.uni 	$L__BB9_85;
$L__BB9_84:
	setp.neu.f32 	%p16, %f1, %f2;
	selp.u16 	%rs369, 1, 0, %p16;
	mov.u64 	%rd438, %rd81;
$L__BB9_85:
	add.s64 	%rd143, %rd455, %rd76;
	add.s64 	%rd144, %rd143, %rd4;
	add.s64 	%rd145, %rd144, 256;
	add.s64 	%rd146, %rd144, 512;
	add.s64 	%rd147, %rd144, 768;
	setp.neu.f32 	%p17, %f7, %f8;
	setp.neu.f32 	%p18, %f5, %f6;
	setp.neu.f32 	%p19, %f3, %f4;
	cvt.u32.u64 	%r57, %rd5;
	and.b16  	%rs95, %rs369, 255;
	setp.eq.s16 	%p20, %rs95, 0;
	min.s64 	%rd148, %rd145, %rd438;
	selp.b16 	%rs96, 1, %rs369, %p19;
	selp.u16 	%rs97, 1, 0, %p19;
	selp.b16 	%rs98, %rs97, %rs96, %p20;
	and.b16  	%rs99, %rs98, 255;
	selp.b64 	%rd149, %rd148, %rd438, %p19;
	selp.b64 	%rd150, %rd145, %rd149, %p20;
	setp.eq.s16 	%p21, %rs99, 0;
	min.s64 	%rd151, %rd146, %rd150;
	selp.b16 	%rs100, 1, %rs98, %p18;
	selp.u16 	%rs101, 1, 0, %p18;
	selp.b16 	%rs102, %rs101, %rs100, %p21;
	and.b16  	%rs103, %rs102, 255;
	selp.b64 	%rd152, %rd151, %rd150, %p18;
	selp.b64 	%rd153, %rd146, %rd152, %p21;
	setp.eq.s16 	%p22, %rs103, 0;
	min.s64 	%rd154, %rd147, %rd153;
	selp.b16 	%rs104, 1, %rs102, %p17;
	selp.u16 	%rs105, 1, 0, %p17;
	selp.b16 	%rs369, %rs105, %rs104, %p22;
	selp.b64 	%rd155, %rd154, %rd153, %p17;
	selp.b64 	%rd438, %rd147, %rd155, %p22;
	sub.s64 	%rd156, %rd1, %rd455;
	setp.lt.u64 	%p23, %rd156, %rd5;
	add.s32 	%r447, %r447, 1;
	sub.s32 	%r446, %r446, %r57;
	@%p23 bra 	$L__BB9_98;
	bra.uni 	$L__BB9_80;
$L__BB9_86:
	setp.le.u64 	%p24, %rd1, %rd455;
	cvt.u32.u64 	%r58, %rd455;
	cvt.u32.u64 	%r59, %rd1;
	sub.s32 	%r60, %r59, %r58;
	setp.ge.s32 	%p25, %r26, %r60;
	or.pred  	%p26, %p24, %p25;
	@%p26 bra 	$L__BB9_98;
	cvt.u32.u64 	%r62, %rd5;
	cvt.u32.u64 	%r63, %rd6;
	not.b32 	%r64, %r26;
	add.s32 	%r33, %r64, %r27;
	add.s32 	%r65, %r62, %r63;
	sub.s32 	%r66, %r33, %r65;
	mul.lo.s32 	%r67, %r1, %r447;
	shl.b32 	%r68, %r67, 10;
	sub.s32 	%r69, %r66, %r68;
	shr.u32 	%r70, %r69, 8;
	add.s32 	%r34, %r70, 1;
	and.b32  	%r35, %r34, 7;
	setp.lt.u32 	%p27, %r69, 1792;
	mov.u32 	%r450, %r26;
	@%p27 bra 	$L__BB9_90;
	shr.u32 	%r71, %r446, 8;
	add.s32 	%r72, %r71, 1;
	and.b32  	%r73, %r72, 33554424;
	neg.s32 	%r448, %r73;
	mov.u32 	%r450, %r26;
$L__BB9_89:
	.pragma "nounroll";
	cvt.u64.u32 	%rd158, %r450;
	add.s64 	%rd159, %rd455, %rd158;
	shl.b64 	%rd160, %rd159, 2;
	add.s64 	%rd161, %rd2, %rd160;
	add.s64 	%rd162, %rd3, %rd160;
	add.s64 	%rd163, %rd159, %rd4;
	ld.global.f32 	%f19, [%rd161];
	ld.global.f32 	%f20, [%rd162];
	setp.neu.f32 	%p28, %f19, %f20;
	selp.u16 	%rs107, 1, 0, %p28;
	and.b16  	%rs108, %rs369, 255;
	setp.ne.s16 	%p30, %rs108, 0;
	and.pred  	%p31, %p30, %p28;
	min.s64 	%rd164, %rd163, %rd438;
	setp.eq.s16 	%p32, %rs108, 0;
	selp.b16 	%rs109, %rs107, %rs369, %p32;
	selp.b64 	%rd165, %rd163, %rd438, %p32;
	selp.b16 	%rs110, 1, %rs109, %p31;
	and.b16  	%rs111, %rs110, 255;
	selp.b64 	%rd166, %rd164, %rd165, %p31;
	add.s64 	%rd167, %rd163, 256;
	ld.global.f32 	%f21, [%rd161+1024];
	ld.global.f32 	%f22, [%rd162+1024];
	setp.neu.f32 	%p33, %f21, %f22;
	selp.u16 	%rs112, 1, 0, %p33;
	setp.ne.s16 	%p35, %rs111, 0;
	and.pred  	%p36, %p35, %p33;
	min.s64 	%rd168, %rd167, %rd166;
	setp.eq.s16 	%p37, %rs111, 0;
	selp.b16 	%rs113, %rs112, %rs110, %p37;
	selp.b64 	%rd169, %rd167, %rd166, %p37;
	selp.b16 	%rs114, 1, %rs113, %p36;
	and.b16  	%rs115, %rs114, 255;
	selp.b64 	%rd170, %rd168, %rd169, %p36;
	add.s64 	%rd171, %rd163, 512;
	ld.global.f32 	%f23, [%rd161+2048];
	ld.global.f32 	%f24, [%rd162+2048];
	setp.neu.f32 	%p38, %f23, %f24;
	selp.u16 	%rs116, 1, 0, %p38;
	setp.ne.s16 	%p40, %rs115, 0;
	and.pred  	%p41, %p40, %p38;
	min.s64 	%rd172, %rd171, %rd170;
	setp.eq.s16 	%p42, %rs115, 0;
	selp.b16 	%rs117, %rs116, %rs114, %p42;
	selp.b64 	%rd173, %rd171, %rd170, %p42;
	selp.b16 	%rs118, 1, %rs117, %p41;
	and.b16  	%rs119, %rs118, 255;
	selp.b64 	%rd174, %rd172, %rd173, %p41;
	add.s64 	%rd175, %rd163, 768;
	ld.global.f32 	%f25, [%rd161+3072];
	ld.global.f32 	%f26, [%rd162+3072];
	setp.neu.f32 	%p43, %f25, %f26;
	selp.u16 	%rs120, 1, 0, %p43;
	setp.ne.s16 	%p45, %rs119, 0;
	and.pred  	%p46, %p45, %p43;
	min.s64 	%rd176, %rd175, %rd174;
	setp.eq.s16 	%p47, %rs119, 0;
	selp.b16 	%rs121, %rs120, %rs118, %p47;
	selp.b64 	%rd177, %rd175, %rd174, %p47;
	selp.b16 	%rs122, 1, %rs121, %p46;
	and.b16  	%rs123, %rs122, 255;
	selp.b64 	%rd178, %rd176, %rd177, %p46;
	add.s64 	%rd179, %rd163, 1024;
	ld.global.f32 	%f27, [%rd161+4096];
	ld.global.f32 	%f28, [%rd162+4096];
	setp.neu.f32 	%p48, %f27, %f28;
	selp.u16 	%rs124, 1, 0, %p48;
	setp.ne.s16 	%p50, %rs123, 0;
	and.pred  	%p51, %p50, %p48;
	min.s64 	%rd180, %rd179, %rd178;
	setp.eq.s16 	%p52, %rs123, 0;
	selp.b16 	%rs125, %rs124, %rs122, %p52;
	selp.b64 	%rd181, %rd179, %rd178, %p52;
	selp.b16 	%rs126, 1, %rs125, %p51;
	and.b16  	%rs127, %rs126, 255;
	selp.b64 	%rd182, %rd180, %rd181, %p51;
	add.s64 	%rd183, %rd163, 1280;
	ld.global.f32 	%f29, [%rd161+5120];
	ld.global.f32 	%f30, [%rd162+5120];
	setp.neu.f32 	%p53, %f29, %f30;
	selp.u16 	%rs128, 1, 0, %p53;
	setp.ne.s16 	%p55, %rs127, 0;
	and.pred  	%p56, %p55, %p53;
	min.s64 	%rd184, %rd183, %rd182;
	setp.eq.s16 	%p57, %rs127, 0;
	selp.b16 	%rs129, %rs128, %rs126, %p57;
	selp.b64 	%rd185, %rd183, %rd182, %p57;
	selp.b16 	%rs130, 1, %rs129, %p56;
	and.b16  	%rs131, %rs130, 255;
	selp.b64 	%rd186, %rd184, %rd185, %p56;
	add.s64 	%rd187, %rd163, 1536;
	ld.global.f32 	%f31, [%rd161+6144];
	ld.global.f32 	%f32, [%rd162+6144];
	setp.neu.f32 	%p58, %f31, %f32;
	selp.u16 	%rs132, 1, 0, %p58;
	setp.ne.s16 	%p60, %rs131, 0;
	and.pred  	%p61, %p60, %p58;
	min.s64 	%rd188, %rd187, %rd186;
	setp.eq.s16 	%p62, %rs131, 0;
	selp.b16 	%rs133, %rs132, %rs130, %p62;
	selp.b64 	%rd189, %rd187, %rd186, %p62;
	selp.b16 	%rs134, 1, %rs133, %p61;
	and.b16  	%rs135, %rs134, 255;
	selp.b64 	%rd190, %rd188, %rd189, %p61;
	add.s64 	%rd191, %rd163, 1792;
	ld.global.f32 	%f33, [%rd161+7168];
	ld.global.f32 	%f34, [%rd162+7168];
	setp.neu.f32 	%p63, %f33, %f34;
	selp.u16 	%rs136, 1, 0, %p63;
	setp.ne.s16 	%p65, %rs135, 0;
	and.pred  	%p66, %p65, %p63;
	min.s64 	%rd192, %rd191, %rd190;
	setp.eq.s16 	%p67, %rs135, 0;
	selp.b16 	%rs137, %rs136, %rs134, %p67;
	selp.b64 	%rd193, %rd191, %rd190, %p67;
	selp.b16 	%rs369, 1, %rs137, %p66;
	selp.b64 	%rd438, %rd192, %rd193, %p66;
	add.s32 	%r450, %r450, 2048;
	add.s32 	%r448, %r448, 8;
	setp.ne.s32 	%p68, %r448, 0;
	@%p68 bra 	$L__BB9_89;
$L__BB9_90:
	setp.eq.s32 	%p69, %r35, 0;
	@%p69 bra 	$L__BB9_98;
	setp.lt.u32 	%p70, %r35, 4;
	@%p70 bra 	$L__BB9_93;
	cvt.u64.u32 	%rd195, %r450;
	add.s64 	%rd196, %rd455, %rd195;
	shl.b64 	%rd197, %rd196, 2;
	add.s64 	%rd198, %rd2, %rd197;
	add.s64 	%rd199, %rd3, %rd197;
	add.s64 	%rd200, %rd196, %rd4;
	ld.global.f32 	%f35, [%rd198];
	ld.global.f32 	%f36, [%rd199];
	setp.neu.f32 	%p71, %f35, %f36;
	selp.u16 	%rs139, 1, 0, %p71;
	and.b16  	%rs140, %rs369, 255;
	setp.ne.s16 	%p73, %rs140, 0;
	and.pred  	%p74, %p73, %p71;
	min.s64 	%rd201, %rd200, %rd438;
	setp.eq.s16 	%p75, %rs140, 0;
	selp.b16 	%rs141, %rs139, %rs369, %p75;
	selp.b64 	%rd202, %rd200, %rd438, %p75;
	selp.b16 	%rs142, 1, %rs141, %p74;
	and.b16  	%rs143, %rs142, 255;
	selp.b64 	%rd203, %rd201, %rd202, %p74;
	add.s32 	%r74, %r450, 256;
	cvt.u64.u32 	%rd204, %r74;
	add.s64 	%rd205, %rd455, %rd204;
	add.s64 	%rd206, %rd205, %rd4;
	ld.global.f32 	%f37, [%rd198+1024];
	ld.global.f32 	%f38, [%rd199+1024];
	setp.neu.f32 	%p76, %f37, %f38;
	selp.u16 	%rs144, 1, 0, %p76;
	setp.ne.s16 	%p78, %rs143, 0;
	and.pred  	%p79, %p78, %p76;
	min.s64 	%rd207, %rd206, %rd203;
	setp.eq.s16 	%p80, %rs143, 0;
	selp.b16 	%rs145, %rs144, %rs142, %p80;
	selp.b64 	%rd208, %rd206, %rd203, %p80;
	selp.b16 	%rs146, 1, %rs145, %p79;
	and.b16  	%rs147, %rs146, 255;
	selp.b64 	%rd209, %rd207, %rd208, %p79;
	add.s32 	%r75, %r450, 512;
	cvt.u64.u32 	%rd210, %r75;
	add.s64 	%rd211, %rd455, %rd210;
	add.s64 	%rd212, %rd211, %rd4;
	ld.global.f32 	%f39, [%rd198+2048];
	ld.global.f32 	%f40, [%rd199+2048];
	setp.neu.f32 	%p81, %f39, %f40;
	selp.u16 	%rs148, 1, 0, %p81;
	setp.ne.s16 	%p83, %rs147, 0;
	and.pred  	%p84, %p83, %p81;
	min.s64 	%rd213, %rd212, %rd209;
	setp.eq.s16 	%p85, %rs147, 0;
	selp.b16 	%rs149, %rs148, %rs146, %p85;
	selp.b64 	%rd214, %rd212, %rd209, %p85;
	selp.b16 	%rs150, 1, %rs149, %p84;
	and.b16  	%rs151, %rs150, 255;
	selp.b64 	%rd215, %rd213, %rd214, %p84;
	add.s32 	%r76, %r450, 768;
	cvt.u64.u32 	%rd216, %r76;
	add.s64 	%rd217, %rd455, %rd216;
	add.s64 	%rd218, %rd217, %rd4;
	ld.global.f32 	%f41, [%rd198+3072];
	ld.global.f32 	%f42, [%rd199+3072];
	setp.neu.f32 	%p86, %f41, %f42;
	selp.u16 	%rs152, 1, 0, %p86;
	setp.ne.s16 	%p88, %rs151, 0;
	and.pred  	%p89, %p88, %p86;
	min.s64 	%rd219, %rd218, %rd215;
	setp.eq.s16 	%p90, %rs151, 0;
	selp.b16 	%rs153, %rs152, %rs150, %p90;
	selp.b64 	%rd220, %rd218, %rd215, %p90;
	selp.b16 	%rs369, 1, %rs153, %p89;
	selp.b64 	%rd438, %rd219, %rd220, %p89;
	add.s32 	%r450, %r450, 1024;
$L__BB9_93:
	and.b32  	%r77, %r34, 3;
	setp.eq.s32 	%p91, %r77, 0;
	@%p91 bra 	$L__BB9_98;
	setp.eq.s32 	%p92, %r77, 1;
	@%p92 bra 	$L__BB9_96;
	cvt.u64.u32 	%rd222, %r450;
	add.s64 	%rd223, %rd455, %rd222;
	shl.b64 	%rd224, %rd223, 2;
	add.s64 	%rd225, %rd2, %rd224;
	add.s64 	%rd226, %rd3, %rd224;
	add.s64 	%rd227, %rd223, %rd4;
	ld.global.f32 	%f43, [%rd225];
	ld.global.f32 	%f44, [%rd226];
	setp.neu.f32 	%p93, %f43, %f44;
	selp.u16 	%rs155, 1, 0, %p93;
	and.b16  	%rs156, %rs369, 255;
	setp.ne.s16 	%p95, %rs156, 0;
	and.pred  	%p96, %p95, %p93;
	min.s64 	%rd228, %rd227, %rd438;
	setp.eq.s16 	%p97, %rs156, 0;
	selp.b16 	%rs157, %rs155, %rs369, %p97;
	selp.b64 	%rd229, %rd227, %rd438, %p97;
	selp.b16 	%rs158, 1, %rs157, %p96;
	and.b16  	%rs159, %rs158, 255;
	selp.b64 	%rd230, %rd228, %rd229, %p96;
	add.s32 	%r78, %r450, 256;
	cvt.u64.u32 	%rd231, %r78;
	add.s64 	%rd232, %rd455, %rd231;
	add.s64 	%rd233, %rd232, %rd4;
	ld.global.f32 	%f45, [%rd225+1024];
	ld.global.f32 	%f46, [%rd226+1024];
	setp.neu.f32 	%p98, %f45, %f46;
	selp.u16 	%rs160, 1, 0, %p98;
	setp.ne.s16 	%p100, %rs159, 0;
	and.pred  	%p101, %p100, %p98;
	min.s64 	%rd234, %rd233, %rd230;
	setp.eq.s16 	%p102, %rs159, 0;
	selp.b16 	%rs161, %rs160, %rs158, %p102;
	selp.b64 	%rd235, %rd233, %rd230, %p102;
	selp.b16 	%rs369, 1, %rs161, %p101;
	selp.b64 	%rd438, %rd234, %rd235, %p101;
	add.s32 	%r450, %r450, 512;
$L__BB9_96:
	and.b32  	%r79, %r33, 256;
	setp.ne.s32 	%p103, %r79, 0;
	@%p103 bra 	$L__BB9_98;
	cvt.u64.u32 	%rd236, %r450;
	add.s64 	%rd237, %rd455, %rd236;
	shl.b64 	%rd238, %rd237, 2;
	add.s64 	%rd239, %rd2, %rd238;
	add.s64 	%rd240, %rd3, %rd238;
	add.s64 	%rd241, %rd237, %rd4;
	ld.global.f32 	%f47, [%rd239];
	ld.global.f32 	%f48, [%rd240];
	setp.neu.f32 	%p104, %f47, %f48;
	selp.u16 	%rs162, 1, 0, %p104;
	and.b16  	%rs163, %rs369, 255;
	setp.ne.s16 	%p106, %rs163, 0;
	and.pred  	%p107, %p106, %p104;
	min.s64 	%rd242, %rd241, %rd438;
	setp.eq.s16 	%p108, %rs163, 0;
	selp.b16 	%rs164, %rs162, %rs369, %p108;
	selp.b64 	%rd243, %rd241, %rd438, %p108;
	selp.b16 	%rs369, 1, %rs164, %p107;
	selp.b64 	%rd438, %rd242, %rd243, %p107;
$L__BB9_98:
	// begin inline asm
	mov.u32 %r80, %laneid;
	// end inline asm
	cvt.u32.u16 	%r101, %rs369;
	and.b32  	%r82, %r101, 255;
	mov.b32 	%r98, 1;
	mov.b32 	%r99, 31;
	mov.b32 	%r100, -1;
	// begin inline asm
	shfl.sync.down.b32 %r81, %r82, %r98, %r99, %r100;
	// end inline asm
	// begin inline asm
	shfl.sync.down.b32 %r86, %r87, %r98, %r99, %r100;
	// end inline asm
	mov.b64 	{%r92, %r97}, %rd438;
	// begin inline asm
	shfl.sync.down.b32 %r91, %r92, %r98, %r99, %r100;
	// end inline asm
	// begin inline asm
	shfl.sync.down.b32 %r96, %r97, %r98, %r99, %r100;
	// end inline asm
	mov.b64 	%rd97, {%r91, %r96};
	cvt.u16.u32 	%rs76, %r81;
	setp.gt.s32 	%p109, %r80, 30;
	@%p109 bra 	$L__BB9_102;
	and.b16  	%rs165, %rs369, 255;
	setp.eq.s16 	%p110, %rs165, 0;
	and.b16  	%rs166, %rs76, 255;
	setp.eq.s16 	%p111, %rs166, 0;
	or.pred  	%p112, %p110, %p111;
	@%p112 bra 	$L__BB9_101;
	min.s64 	%rd438, %rd97, %rd438;
	mov.b16 	%rs369, 1;
	bra.uni 	$L__BB9_102;
$L__BB9_101:
	setp.eq.s16 	%p113, %rs165, 0;
	selp.b16 	%rs369, %rs76, %rs369, %p113;
	selp.b64 	%rd438, %rd97, %rd438, %p113;
$L__BB9_102:
	cvt.u32.u16 	%r122, %rs369;
	and.b32  	%r103, %r122, 255;
	mov.b32 	%r119, 2;
	mov.b32 	%r120, 31;
	mov.b32 	%r121, -1;
	// begin inline asm
	shfl.sync.down.b32 %r102, %r103, %r119, %r120, %r121;
	// end inline asm
	// begin inline asm
	shfl.sync.down.b32 %r107, %r108, %r119, %r120, %r121;
	// end inline asm
	mov.b64 	{%r113, %r118}, %rd438;
	// begin inline asm
	shfl.sync.down.b32 %r112, %r113, %r119, %r120, %r121;
	// end inline asm
	// begin inline asm
	shfl.sync.down.b32 %r117, %r118, %r119, %r120, %r121;
	// end inline asm
	mov.b64 	%rd101, {%r112, %r117};
	cvt.u16.u32 	%rs79, %r102;
	setp.gt.s32 	%p114, %r80, 29;
	@%p114 bra 	$L__BB9_106;
	and.b16  	%rs169, %rs369, 255;
	setp.eq.s16 	%p115, %rs169, 0;
	and.b16  	%rs170, %rs79, 255;
	setp.eq.s16 	%p116, %rs170, 0;
	or.pred  	%p117, %p115, %p116;
	@%p117 bra 	$L__BB9_105;
	min.s64 	%rd438, %rd101, %rd438;
	mov.b16 	%rs369, 1;
	bra.uni 	$L__BB9_106;
$L__BB9_105:
	setp.eq.s16 	%p118, %rs169, 0;
	selp.b16 	%rs369, %rs79, %rs369, %p118;
	selp.b64 	%rd438, %rd101, %rd438, %p118;
$L__BB9_106:
	cvt.u32.u16 	%r143, %rs369;
	and.b32  	%r124, %r143, 255;
	mov.b32 	%r140, 4;
	mov.b32 	%r141, 31;
	mov.b32 	%r142, -1;
	// begin inline asm
	shfl.sync.down.b32 %r123, %r124, %r140, %r141, %r142;
	// end inline asm
	// begin inline asm
	shfl.sync.down.b32 %r128, %r129, %r140, %r141, %r142;
	// end inline asm
	mov.b64 	{%r134, %r139}, %rd438;
	// begin inline asm
	shfl.sync.down.b32 %r133, %r134, %r140, %r141, %r142;
	// end inline asm
	// begin inline asm
	shfl.sync.down.b32 %r138, %r139, %r140, %r141, %r142;
	// end inline asm
	mov.b64 	%rd105, {%r133, %r138};
	cvt.u16.u32 	%rs82, %r123;
	setp.gt.s32 	%p119, %r80, 27;
	@%p119 bra 	$L__BB9_110;
	and.b16  	%rs173, %rs369, 255;
	setp.eq.s16 	%p120, %rs173, 0;
	and.b16  	%rs174, %rs82, 255;
	setp.eq.s16 	%p121, %rs174, 0;
	or.pred  	%p122, %p120, %p121;
	@%p122 bra 	$L__BB9_109;
	min.s64 	%rd438, %rd105, %rd438;
	mov.b16 	%rs369, 1;
	bra.uni 	$L__BB9_110;
$L__BB9_109:
	setp.eq.s16 	%p123, %rs173, 0;
	selp.b16 	%rs369, %rs82, %rs369, %p123;
	selp.b64 	%rd438, %rd105, %rd438, %p123;
$L__BB9_110:
	cvt.u32.u16 	%r164, %rs369;
	and.b32  	%r145, %r164, 255;
	mov.b32 	%r161, 8;
	mov.b32 	%r162, 31;
	mov.b32 	%r163, -1;
	// begin inline asm
	shfl.sync.down.b32 %r144, %r145, %r161, %r162, %r163;
	// end inline asm
	// begin inline asm
	shfl.sync.down.b32 %r149, %r150, %r161, %r162, %r163;
	// end inline asm
	mov.b64 	{%r155, %r160}, %rd438;
	// begin inline asm
	shfl.sync.down.b32 %r154, %r155, %r161, %r162, %r163;
	// end inline asm
	// begin inline asm
	shfl.sync.down.b32 %r159, %r160, %r161, %r162, %r163;
	// end inline asm
	mov.b64 	%rd109, {%r154, %r159};
	cvt.u16.u32 	%rs85, %r144;
	setp.gt.s32 	%p124, %r80, 23;
	@%p124 bra 	$L__BB9_114;
	and.b16  	%rs177, %rs369, 255;
	setp.eq.s16 	%p125, %rs177, 0;
	and.b16  	%rs178, %rs85, 255;
	setp.eq.s16 	%p126, %rs178, 0;
	or.pred  	%p127, %p125, %p126;
	@%p127 bra 	$L__BB9_113;
	min.s64 	%rd438, %rd109, %rd438;
	mov.b16 	%rs369, 1;
	bra.uni 	$L__BB9_114;
$L__BB9_113:
	setp.eq.s16 	%p128, %rs177, 0;
	selp.b16 	%rs369, %rs85, %rs369, %p128;
	selp.b64 	%rd438, %rd109, %rd438, %p128;
$L__BB9_114:
	cvt.u32.u16 	%r185, %rs369;
	and.b32  	%r166, %r185, 255;
	mov.b32 	%r182, 16;
	mov.b32 	%r183, 31;
	mov.b32 	%r184, -1;
	// begin inline asm
	shfl.sync.down.b32 %r165, %r166, %r182, %r183, %r184;
	// end inline asm
	// begin inline asm
	shfl.sync.down.b32 %r170, %r171, %r182, %r183, %r184;
	// end inline asm
	mov.b64 	{%r176, %r181}, %rd438;
	// begin inline asm
	shfl.sync.down.b32 %r175, %r176, %r182, %r183, %r184;
	// end inline asm
	// begin inline asm
	shfl.sync.down.b32 %r180, %r181, %r182, %r183, %r184;
	// end inline asm
	mov.b64 	%rd113, {%r175, %r180};
	cvt.u16.u32 	%rs88, %r165;
	setp.gt.s32 	%p129, %r80, 15;
	@%p129 bra 	$L__BB9_118;
	and.b16  	%rs181, %rs369, 255;
	setp.eq.s16 	%p130, %rs181, 0;
	and.b16  	%rs182, %rs88, 255;
	setp.eq.s16 	%p131, %rs182, 0;
	or.pred  	%p132, %p130, %p131;
	@%p132 bra 	$L__BB9_117;
	min.s64 	%rd438, %rd113, %rd438;
	mov.b16 	%rs369, 1;
	bra.uni 	$L__BB9_118;
$L__BB9_117:
	setp.eq.s16 	%p133, %rs181, 0;
	selp.b16 	%rs369, %rs88, %rs369, %p133;
	selp.b64 	%rd438, %rd113, %rd438, %p133;
$L__BB9_118:
	setp.ne.s32 	%p134, %r80, 0;
	@%p134 bra 	$L__BB9_120;
	shr.u32 	%r186, %r26, 1;
	and.b32  	%r187, %r186, 496;
	mov.u32 	%r188, _ZZN3cub18CUB_300001_SM_10006detail6reduce18DeviceReduceKernelINS2_10policy_hubIN4cuda3std3__45tupleIJblEEEyN6thrust24THRUST_300001_SM_1000_NS8cuda_cub9__find_if7functorIS9_EEE10Policy1000ENSB_12zip_iteratorINS8_IJNSD_26transform_input_iterator_tIbNSC_6detail35transform_pair_of_input_iterators_tIbNSB_6detail15normal_iteratorINSB_10device_ptrIKfEEEESR_NS7_8equal_toIfEEEENS7_10__not_fn_tINS7_10__identityEEEEENSB_17counting_iteratorIlNSB_11use_defaultES10_S10_EEEEEEEySF_S9_SW_EEvT0_PT3_T1_NS0_13GridEvenShareIS17_EET2_T4_E12temp_storage;
	add.s32 	%r189, %r188, %r187;
	st.shared.u8 	[%r189+8], %rs369;
	st.shared.u64 	[%r189+16], %rd438;
$L__BB9_120:
	bar.sync 	0;
	setp.ne.s32 	%p135, %r26, 0;
	@%p135 bra 	$L__BB9_122;
	ld.shared.u8 	%rs185, [_ZZN3cub18CUB_300001_SM_10006detail6reduce18DeviceReduceKernelINS2_10policy_hubIN4cuda3std3__45tupleIJblEEEyN6thrust24THRUST_300001_SM_1000_NS8cuda_cub9__find_if7functorIS9_EEE10Policy1000ENSB_12zip_iteratorINS8_IJNSD_26transform_input_iterator_tIbNSC_6detail35transform_pair_of_input_iterators_tIbNSB_6detail15normal_iteratorINSB_10device_ptrIKfEEEESR_NS7_8equal_toIfEEEENS7_10__not_fn_tINS7_10__identityEEEEENSB_17counting_iteratorIlNSB_11use_defaultES10_S10_EEEEEEEySF_S9_SW_EEvT0_PT3_T1_NS0_13GridEvenShareIS17_EET2_T4_E12temp_storage+24];
	ld.shared.u64 	%rd244, [_ZZN3cub18CUB_300001_SM_10006detail6reduce18DeviceReduceKernelINS2_10policy_hubIN4cuda3std3__45tupleIJblEEEyN6thrust24THRUST_300001_SM_1000_NS8cuda_cub9__find_if7functorIS9_EEE10Policy1000ENSB_12zip_iteratorINS8_IJNSD_26transform_input_iterator_tIbNSC_6detail35transform_pair_of_input_iterators_tIbNSB_6detail15normal_iteratorINSB_10device_ptrIKfEEEESR_NS7_8equal_toIfEEEENS7_10__not_fn_tINS7_10__identityEEEEENSB_17counting_iteratorIlNSB_11use_defaultES10_S10_EEEEEEEySF_S9_SW_EEvT0_PT3_T1_NS0_13GridEvenShareIS17_EET2_T4_E12temp_storage+32];
	and.b16  	%rs186, %rs369, 255;
	setp.eq.s16 	%p136, %rs186, 0;
	setp.eq.s16 	%p137, %rs185, 0;
	min.s64 	%rd245, %rd244, %rd438;
	selp.b16 	%rs187, %rs369, 1, %p137;
	selp.b16 	%rs188, %rs185, %rs187, %p136;
	and.b16  	%rs189, %rs188, 255;
	selp.b64 	%rd246, %rd438, %rd245, %p137;
	selp.b64 	%rd247, %rd244, %rd246, %p136;
	ld.shared.u8 	%rs190, [_ZZN3cub18CUB_300001_SM_10006detail6reduce18DeviceReduceKernelINS2_10policy_hubIN4cuda3std3__45tupleIJblEEEyN6thrust24THRUST_300001_SM_1000_NS8cuda_cub9__find_if7functorIS9_EEE10Policy1000ENSB_12zip_iteratorINS8_IJNSD_26transform_input_iterator_tIbNSC_6detail35transform_pair_of_input_iterators_tIbNSB_6detail15normal_iteratorINSB_10device_ptrIKfEEEESR_NS7_8equal_toIfEEEENS7_10__not_fn_tINS7_10__identityEEEEENSB_17counting_iteratorIlNSB_11use_defaultES10_S10_EEEEEEEySF_S9_SW_EEvT0_PT3_T1_NS0_13GridEvenShareIS17_EET2_T4_E12temp_storage+40];
	ld.shared.u64 	%rd248, [_ZZN3cub18CUB_300001_SM_10006detail6reduce18DeviceReduceKernelINS2_10policy_hubIN4cuda3std3__45tupleIJblEEEyN6thrust24THRUST_300001_SM_1000_NS8cuda_cub9__find_if7functorIS9_EEE10Policy1000ENSB_12zip_iteratorINS8_IJNSD_26transform_input_iterator_tIbNSC_6detail35transform_pair_of_input_iterators_tIbNSB_6detail15normal_iteratorINSB_10device_ptrIKfEEEESR_NS7_8equal_toIfEEEENS7_10__not_fn_tINS7_10__identityEEEEENSB_17counting_iteratorIlNSB_11use_defaultES10_S10_EEEEEEEySF_S9_SW_EEvT0_PT3_T1_NS0_13GridEvenShareIS17_EET2_T4_E12temp_storage+48];
	setp.eq.s16 	%p138, %rs189, 0;
	setp.eq.s16 	%p139, %rs190, 0;
	min.s64 	%rd249, %rd248, %rd247;
	selp.b16 	%rs191, %rs188, 1, %p139;
	selp.b16 	%rs192, %rs190, %rs191, %p138;
	and.b16  	%rs193, %rs192, 255;
	selp.b64 	%rd250, %rd247, %rd249, %p139;
	selp.b64 	%rd251, %rd248, %rd250, %p138;
	ld.shared.u8 	%rs194, [_ZZN3cub18CUB_300001_SM_10006detail6reduce18DeviceReduceKernelINS2_10policy_hubIN4cuda3std3__45tupleIJblEEEyN6thrust24THRUST_300001_SM_1000_NS8cuda_cub9__find_if7functorIS9_EEE10Policy1000ENSB_12zip_iteratorINS8_IJNSD_26transform_input_iterator_tIbNSC_6detail35transform_pair_of_input_iterators_tIbNSB_6detail15normal_iteratorINSB_10device_ptrIKfEEEESR_NS7_8equal_toIfEEEENS7_10__not_fn_tINS7_10__identityEEEEENSB_17counting_iteratorIlNSB_11use_defaultES10_S10_EEEEEEEySF_S9_SW_EEvT0_PT3_T1_NS0_13GridEvenShareIS17_EET2_T4_E12temp_storage+56];
	ld.shared.u64 	%rd252, [_ZZN3cub18CUB_300001_SM_10006detail6reduce18DeviceReduceKernelINS2_10policy_hubIN4cuda3std3__45tupleIJblEEEyN6thrust24THRUST_300001_SM_1000_NS8cuda_cub9__find_if7functorIS9_EEE10Policy1000ENSB_12zip_iteratorINS8_IJNSD_26transform_input_iterator_tIbNSC_6detail35transform_pair_of_input_iterators_tIbNSB_6detail15normal_iteratorINSB_10device_ptrIKfEEEESR_NS7_8equal_toIfEEEENS7_10__not_fn_tINS7_10__identityEEEEENSB_17counting_iteratorIlNSB_11use_defaultES10_S10_EEEEEEEySF_S9_SW_EEvT0_PT3_T1_NS0_13GridEvenShareIS17_EET2_T4_E12temp_storage+64];
	setp.eq.s16 	%p140, %rs193, 0;
	setp.eq.s16 	%p141, %rs194, 0;
	min.s64 	%rd253, %rd252, %rd251;
	selp.b16 	%rs195, %rs192, 1, %p141;
	selp.b16 	%rs196, %rs194, %rs195, %p140;
	and.b16  	%rs197, %rs196, 255;
	selp.b64 	%rd254, %rd251, %rd253, %p141;
	selp.b64 	%rd255, %rd252, %rd254, %p140;
	ld.shared.u8 	%rs198, [_ZZN3cub18CUB_300001_SM_10006detail6reduce18DeviceReduceKernelINS2_10policy_hubIN4cuda3std3__45tupleIJblEEEyN6thrust24THRUST_300001_SM_1000_NS8cuda_cub9__find_if7functorIS9_EEE10Policy1000ENSB_12zip_iteratorINS8_IJNSD_26transform_input_iterator_tIbNSC_6detail35transform_pair_of_input_iterators_tIbNSB_6detail15normal_iteratorINSB_10device_ptrIKfEEEESR_NS7_8equal_toIfEEEENS7_10__not_fn_tINS7_10__identityEEEEENSB_17counting_iteratorIlNSB_11use_defaultES10_S10_EEEEEEEySF_S9_SW_EEvT0_PT3_T1_NS0_13GridEvenShareIS17_EET2_T4_E12temp_storage+72];
	ld.shared.u64 	%rd256, [_ZZN3cub18CUB_300001_SM_10006detail6reduce18DeviceReduceKernelINS2_10policy_hubIN4cuda3std3__45tupleIJblEEEyN6thrust24THRUST_300001_SM_1000_NS8cuda_cub9__find_if7functorIS9_EEE10Policy1000ENSB_12zip_iteratorINS8_IJNSD_26transform_input_iterator_tIbNSC_6detail35transform_pair_of_input_iterators_tIbNSB_6detail15normal_iteratorINSB_10device_ptrIKfEEEESR_NS7_8equal_toIfEEEENS7_10__not_fn_tINS7_10__identityEEEEENSB_17counting_iteratorIlNSB_11use_defaultES10_S10_EEEEEEEySF_S9_SW_EEvT0_PT3_T1_NS0_13GridEvenShareIS17_EET2_T4_E12temp_storage+80];
	setp.eq.s16 	%p142, %rs197, 0;
	setp.eq.s16 	%p143, %rs198, 0;
	min.s64 	%rd257, %rd256, %rd255;
	selp.b16 	%rs199, %rs196, 1, %p143;
	selp.b16 	%rs200, %rs198, %rs199, %p142;
	and.b16  	%rs201, %rs200, 255;
	selp.b64 	%rd258, %rd255, %rd257, %p143;
	selp.b64 	%rd259, %rd256, %rd258, %p142;
	ld.shared.u8 	%rs202, [_ZZN3cub18CUB_300001_SM_10006detail6reduce18DeviceReduceKernelINS2_10policy_hubIN4cuda3std3__45tupleIJblEEEyN6thrust24THRUST_300001_SM_1000_NS8cuda_cub9__find_if7functorIS9_EEE10Policy1000ENSB_12zip_iteratorINS8_IJNSD_26transform_input_iterator_tIbNSC_6detail35transform_pair_of_input_iterators_tIbNSB_6detail15normal_iteratorINSB_10device_ptrIKfEEEESR_NS7_8equal_toIfEEEENS7_10__not_fn_tINS7_10__identityEEEEENSB_17counting_iteratorIlNSB_11use_defaultES10_S10_EEEEEEEySF_S9_SW_EEvT0_PT3_T1_NS0_13GridEvenShareIS17_EET2_T4_E12temp_storage+88];
	ld.shared.u64 	%rd260, [_ZZN3cub18CUB_300001_SM_10006detail6reduce18DeviceReduceKernelINS2_10policy_hubIN4cuda3std3__45tupleIJblEEEyN6thrust24THRUST_300001_SM_1000_NS8cuda_cub9__find_if7functorIS9_EEE10Policy1000ENSB_12zip_iteratorINS8_IJNSD_26transform_input_iterator_tIbNSC_6detail35transform_pair_of_input_iterators_tIbNSB_6detail15normal_iteratorINSB_10device_ptrIKfEEEESR_NS7_8equal_toIfEEEENS7_10__not_fn_tINS7_10__identityEEEEENSB_17counting_iteratorIlNSB_11use_defaultES10_S10_EEEEEEEySF_S9_SW_EEvT0_PT3_T1_NS0_13GridEvenShareIS17_EET2_T4_E12temp_storage+96];
	setp.eq.s16 	%p144, %rs201, 0;
	setp.eq.s16 	%p145, %rs202, 0;
	min.s64 	%rd261, %rd260, %rd259;
	selp.b16 	%rs203, %rs200, 1, %p145;
	selp.b16 	%rs204, %rs202, %rs203, %p144;
	and.b16  	%rs205, %rs204, 255;
	selp.b64 	%rd262, %rd259, %rd261, %p145;
	selp.b64 	%rd263, %rd260, %rd262, %p144;
	ld.shared.u8 	%rs206, [_ZZN3cub18CUB_300001_SM_10006detail6reduce18DeviceReduceKernelINS2_10policy_hubIN4cuda3std3__45tupleIJblEEEyN6thrust24THRUST_300001_SM_1000_NS8cuda_cub9__find_if7functorIS9_EEE10Policy1000ENSB_12zip_iteratorINS8_IJNSD_26transform_input_iterator_tIbNSC_6detail35transform_pair_of_input_iterators_tIbNSB_6detail15normal_iteratorINSB_10device_ptrIKfEEEESR_NS7_8equal_toIfEEEENS7_10__not_fn_tINS7_10__identityEEEEENSB_17counting_iteratorIlNSB_11use_defaultES10_S10_EEEEEEEySF_S9_SW_EEvT0_PT3_T1_NS0_13GridEvenShareIS17_EET2_T4_E12temp_storage+104];
	ld.shared.u64 	%rd264, [_ZZN3cub18CUB_300001_SM_10006detail6reduce18DeviceReduceKernelINS2_10policy_hubIN4cuda3std3__45tupleIJblEEEyN6thrust24THRUST_300001_SM_1000_NS8cuda_cub9__find_if7functorIS9_EEE10Policy1000ENSB_12zip_iteratorINS8_IJNSD_26transform_input_iterator_tIbNSC_6detail35transform_pair_of_input_iterators_tIbNSB_6detail15normal_iteratorINSB_10device_ptrIKfEEEESR_NS7_8equal_toIfEEEENS7_10__not_fn_tINS7_10__identityEEEEENSB_17counting_iteratorIlNSB_11use_defaultES10_S10_EEEEEEEySF_S9_SW_EEvT0_PT3_T1_NS0_13GridEvenShareIS17_EET2_T4_E12temp_storage+112];
	setp.eq.s16 	%p146, %rs205, 0;
	setp.eq.s16 	%p147, %rs206, 0;
	min.s64 	%rd265, %rd264, %rd263;
	selp.b16 	%rs207, %rs204, 1, %p147;
	selp.b16 	%rs208, %rs206, %rs207, %p146;
	and.b16  	%rs209, %rs208, 255;
	selp.b64 	%rd266, %rd263, %rd265, %p147;
	selp.b64 	%rd267, %rd264, %rd266, %p146;
	ld.shared.u8 	%rs210, [_ZZN3cub18CUB_300001_SM_10006detail6reduce18DeviceReduceKernelINS2_10policy_hubIN4cuda3std3__45tupleIJblEEEyN6thrust24THRUST_300001_SM_1000_NS8cuda_cub9__find_if7functorIS9_EEE10Policy1000ENSB_12zip_iteratorINS8_IJNSD_26transform_input_iterator_tIbNSC_6detail35transform_pair_of_input_iterators_tIbNSB_6detail15normal_iteratorINSB_10device_ptrIKfEEEESR_NS7_8equal_toIfEEEENS7_10__not_fn_tINS7_10__identityEEEEENSB_17counting_iteratorIlNSB_11use_defaultES10_S10_EEEEEEEySF_S9_SW_EEvT0_PT3_T1_NS0_13GridEvenShareIS17_EET2_T4_E12temp_storage+120];
	ld.shared.u64 	%rd268, [_ZZN3cub18CUB_300001_SM_10006detail6reduce18DeviceReduceKernelINS2_10policy_hubIN4cuda3std3__45tupleIJblEEEyN6thrust24THRUST_300001_SM_1000_NS8cuda_cub9__find_if7functorIS9_EEE10Policy1000ENSB_12zip_iteratorINS8_IJNSD_26transform_input_iterator_tIbNSC_6detail35transform_pair_of_input_iterators_tIbNSB_6detail15normal_iteratorINSB_10device_ptrIKfEEEESR_NS7_8equal_toIfEEEENS7_10__not_fn_tINS7_10__identityEEEEENSB_17counting_iteratorIlNSB_11use_defaultES10_S10_EEEEEEEySF_S9_SW_EEvT0_PT3_T1_NS0_13GridEvenShareIS17_EET2_T4_E12temp_storage+128];
	setp.eq.s16 	%p148, %rs209, 0;
	setp.eq.s16 	%p149, %rs210, 0;
	min.s64 	%rd269, %rd268, %rd267;
	selp.b16 	%rs211, %rs208, 1, %p149;
	selp.b16 	%rs369, %rs210, %rs211, %p148;
	selp.b64 	%rd270, %rd267, %rd269, %p149;
	selp.b64 	%rd438, %rd268, %rd270, %p148;
$L__BB9_122:
	mov.u32 	%r439, %tid.x;
	setp.ne.s32 	%p326, %r439, 0;
	@%p326 bra 	$L__BB9_124;
	ld.param.u64 	%rd428, [_ZN3cub18CUB_300001_SM_10006detail6reduce18DeviceReduceKernelINS2_10policy_hubIN4cuda3std3__45tupleIJblEEEyN6thrust24THRUST_300001_SM_1000_NS8cuda_cub9__find_if7functorIS9_EEE10Policy1000ENSB_12zip_iteratorINS8_IJNSD_26transform_input_iterator_tIbNSC_6detail35transform_pair_of_input_iterators_tIbNSB_6detail15normal_iteratorINSB_10device_ptrIKfEEEESR_NS7_8equal_toIfEEEENS7_10__not_fn_tINS7_10__identityEEEEENSB_17counting_iteratorIlNSB_11use_defaultES10_S10_EEEEEEEySF_S9_SW_EEvT0_PT3_T1_NS0_13GridEvenShareIS17_EET2_T4__param_1];
	cvta.to.global.u64 	%rd425, %rd428;
	mul.wide.u32 	%rd426, %r2, 16;
	add.s64 	%rd427, %rd425, %rd426;
	st.global.u8 	[%rd427], %rs369;
	st.global.u64 	[%rd427+8], %rd438;
$L__BB9_124:
	ret;

}
	// .globl	_ZN3cub18CUB_300001_SM_10006detail6reduce28DeviceReduceSingleTileKernelINS2_10policy_hubIN4cuda3std3__45tupleIJblEEEyN6thrust24THRUST_300001_SM_1000_NS8cuda_cub9__find_if7functorIS9_EEE10Policy1000EPS9_SI_iSF_S9_S9_NS7_10__identityEEEvT0_T1_T2_T3_T4_T6_
.visible .entry _ZN3cub18CUB_300001_SM_10006detail6reduce28DeviceReduceSingleTileKernelINS2_10policy_hubIN4cuda3std3__45tupleIJblEEEyN6thrust24THRUST_300001_SM_1000_NS8cuda_cub9__find_if7functorIS9_EEE10Policy1000EPS9_SI_iSF_S9_S9_NS7_10__identityEEEvT0_T1_T2_T3_T4_T6_(
	.param .u64 .ptr .align 1 _ZN3cub18CUB_300001_SM_10006detail6reduce28DeviceReduceSingleTileKernelINS2_10policy_hubIN4cuda3std3__45tupleIJblEEEyN6thrust24THRUST_300001_SM_1000_NS8cuda_cub9__find_if7functorIS9_EEE10Policy1000EPS9_SI_iSF_S9_S9_NS7_10__identityEEEvT0_T1_T2_T3_T4_T6__param_0,
	.param .u64 .ptr .align 1 _ZN3cub18CUB_300001_SM_10006detail6reduce28DeviceReduceSingleTileKernelINS2_10policy_hubIN4cuda3std3__45tupleIJblEEEyN6thrust24THRUST_300001_SM_1000_NS8cuda_cub9__find_if7functorIS9_EEE10Policy1000EPS9_SI_iSF_S9_S9_NS7_10__identityEEEvT0_T1_T2_T3_T4_T6__param_1,
	.param .u32 _ZN3cub18CUB_300001_SM_10006detail6reduce28DeviceReduceSingleTileKernelINS2_10policy_hubIN4cuda3std3__45tupleIJblEEEyN6thrust24THRUST_300001_SM_1000_NS8cuda_cub9__find_if7functorIS9_EEE10Policy1000EPS9_SI_iSF_S9_S9_NS7_10__identityEEEvT0_T1_T2_T3_T4_T6__param_2,
	.param .align 1 .b8 _ZN3cub18CUB_300001_SM_10006detail6reduce28DeviceReduceSingleTileKernelINS2_10policy_hubIN4cuda3std3__45tupleIJblEEEyN6thrust24THRUST_300001_SM_1000_NS8cuda_cub9__find_if7functorIS9_EEE10Policy1000EPS9_SI_iSF_S9_S9_NS7_10__identityEEEvT0_T1_T2_T3_T4_T6__param_3[1],
	.param .align 8 .b8 _ZN3cub18CUB_300001_SM_10006detail6reduce28DeviceReduceSingleTileKernelINS2_10policy_hubIN4cuda3std3__45tupleIJblEEEyN6thrust24THRUST_300001_SM_1000_NS8cuda_cub9__find_if7functorIS9_EEE10Policy1000EPS9_SI_iSF_S9_S9_NS7_10__identityEEEvT0_T1_T2_T3_T4_T6__param_4[16],
	.param .align 1 .b8 _ZN3cub18CUB_300001_SM_10006detail6reduce28DeviceReduceSingleTileKernelINS2_10policy_hubIN4cuda3std3__45tupleIJblEEEyN6thrust24THRUST_300001_SM_1000_NS8cuda_cub9__find_if7functorIS9_EEE10Policy1000EPS9_SI_iSF_S9_S9_NS7_10__identityEEEvT0_T1_T2_T3_T4_T6__param_5[1]
)
.maxntid 256
.minnctapersm 1
{
	.reg .pred 	%p<188>;
	.reg .b16 	%rs<340>;
	.reg .b32 	%r<406>;
	.reg .b64 	%rd<359>;
	// demoted variable
	.shared .align 8 .b8 _ZZN3cub18CUB_300001_SM_10006detail6reduce28DeviceReduceSingleTileKernelINS2_10policy_hubIN4cuda3std3__45tupleIJblEEEyN6thrust24THRUST_300001_SM_1000_NS8cuda_cub9__find_if7functorIS9_EEE10Policy1000EPS9_SI_iSF_S9_S9_NS7_10__identityEEEvT0_T1_T2_T3_T4_T6_E12temp_storage[152];
	ld.param.u64 	%rd106, [_ZN3cub18CUB_300001_SM_10006detail6reduce28DeviceReduceSingleTileKernelINS2_10policy_hubIN4cuda3std3__45tupleIJblEEEyN6thrust24THRUST_300001_SM_1000_NS8cuda_cub9__find_if7functorIS9_EEE10Policy1000EPS9_SI_iSF_S9_S9_NS7_10__identityEEEvT0_T1_T2_T3_T4_T6__param_4+8];
	ld.param.u64 	%rd105, [_ZN3cub18CUB_300001_SM_10006detail6reduce28DeviceReduceSingleTileKernelINS2_10policy_hubIN4cuda3std3__45tupleIJblEEEyN6thrust24THRUST_300001_SM_1000_NS8cuda_cub9__find_if7functorIS9_EEE10Policy1000EPS9_SI_iSF_S9_S9_NS7_10__identityEEEvT0_T1_T2_T3_T4_T6__param_0];
	ld.param.u64 	%rd107, [_ZN3cub18CUB_300001_SM_10006detail6reduce28DeviceReduceSingleTileKernelINS2_10policy_hubIN4cuda3std3__45tupleIJblEEEyN6thrust24THRUST_300001_SM_1000_NS8cuda_cub9__find_if7functorIS9_EEE10Policy1000EPS9_SI_iSF_S9_S9_NS7_10__identityEEEvT0_T1_T2_T3_T4_T6__param_1];
	ld.param.u32 	%r38, [_ZN3cub18CUB_300001_SM_10006detail6reduce28DeviceReduceSingleTileKernelINS2_10policy_hubIN4cuda3std3__45tupleIJblEEEyN6thrust24THRUST_300001_SM_1000_NS8cuda_cub9__find_if7functorIS9_EEE10Policy1000EPS9_SI_iSF_S9_S9_NS7_10__identityEEEvT0_T1_T2_T3_T4_T6__param_2];
	ld.param.u8 	%rs82, [_ZN3cub18CUB_300001_SM_10006detail6reduce28DeviceReduceSingleTileKernelINS2_10policy_hubIN4cuda3std3__45tupleIJblEEEyN6thrust24THRUST_300001_SM_1000_NS8cuda_cub9__find_if7functorIS9_EEE10Policy1000EPS9_SI_iSF_S9_S9_NS7_10__identityEEEvT0_T1_T2_T3_T4_T6__param_4];
	cvta.to.global.u64 	%rd1, %rd107;
	setp.ne.s32 	%p1, %r38, 0;
	@%p1 bra 	$L__BB10_3;
	mov.u32 	%r392, %tid.x;
	setp.ne.s32 	%p187, %r392, 0;
	@%p187 bra 	$L__BB10_112;
	st.global.u8 	[%rd1], %rs82;
	st.global.u64 	[%rd1+8], %rd106;
	bra.uni 	$L__BB10_112;
$L__BB10_3:
	setp.gt.s32 	%p2, %r38, 1023;
	@%p2 bra 	$L__BB10_74;
	mov.u32 	%r1, %tid.x;
	setp.ge.s32 	%p77, %r1, %r38;
	mov.b16 	%rs311, 0;
	mov.b64 	%rd329, 0;
	mov.u32 	%r396, %r1;
	@%p77 bra 	$L__BB10_6;
	mul.wide.u32 	%rd234, %r1, 16;
	add.s64 	%rd231, %rd105, %rd234;
	// begin inline asm
	ld.global.nc.u64 %rd230, [%rd231];
	// end inline asm
	add.s64 	%rd233, %rd231, 8;
	// begin inline asm
	ld.global.nc.u64 %rd329, [%rd233];
	// end inline asm
	cvt.u16.u64 	%rs311, %rd230;
	add.s32 	%r396, %r1, 256;
$L__BB10_6:
	setp.ge.s32 	%p78, %r396, %r38;
	@%p78 bra 	$L__BB10_12;
	not.b32 	%r158, %r396;
	add.s32 	%r4, %r38, %r158;
	and.b32  	%r159, %r4, 768;
	setp.eq.s32 	%p79, %r159, 768;
	@%p79 bra 	$L__BB10_10;
	mul.wide.u32 	%rd236, %r396, 16;
	add.s64 	%rd323, %rd105, %rd236;
	shr.u32 	%r160, %r4, 8;
	add.s32 	%r161, %r160, 1;
	and.b32  	%r162, %r161, 3;
	neg.s32 	%r394, %r162;
$L__BB10_9:
	.pragma "nounroll";
	// begin inline asm
	ld.global.nc.u64 %rd237, [%rd323];
	// end inline asm
	add.s64 	%rd240, %rd323, 8;
	// begin inline asm
	ld.global.nc.u64 %rd239, [%rd240];
	// end inline asm
	cvt.u16.u64 	%rs190, %rd237;
	and.b16  	%rs191, %rs190, 255;
	and.b16  	%rs192, %rs311, 255;
	setp.eq.s16 	%p80, %rs192, 0;
	setp.eq.s16 	%p81, %rs191, 0;
	min.s64 	%rd241, %rd239, %rd329;
	selp.b64 	%rd242, %rd329, %rd241, %p81;
	selp.b64 	%rd329, %rd239, %rd242, %p80;
	selp.b16 	%rs193, %rs311, 1, %p81;
	selp.b16 	%rs311, %rs190, %rs193, %p80;
	add.s32 	%r396, %r396, 256;
	add.s64 	%rd323, %rd323, 4096;
	add.s32 	%r394, %r394, 1;
	setp.ne.s32 	%p82, %r394, 0;
	@%p82 bra 	$L__BB10_9;
$L__BB10_10:
	setp.lt.u32 	%p83, %r4, 768;
	@%p83 bra 	$L__BB10_12;
$L__BB10_11:
	mul.wide.s32 	%rd259, %r396, 16;
	add.s64 	%rd244, %rd105, %rd259;
	// begin inline asm
	ld.global.nc.u64 %rd243, [%rd244];
	// end inline asm
	add.s64 	%rd246, %rd244, 8;
	// begin inline asm
	ld.global.nc.u64 %rd245, [%rd246];
	// end inline asm
	cvt.u16.u64 	%rs194, %rd243;
	and.b16  	%rs195, %rs194, 255;
	and.b16  	%rs196, %rs311, 255;
	setp.eq.s16 	%p84, %rs196, 0;
	setp.eq.s16 	%p85, %rs195, 0;
	min.s64 	%rd260, %rd245, %rd329;
	selp.b64 	%rd261, %rd329, %rd260, %p85;
	selp.b64 	%rd262, %rd245, %rd261, %p84;
	selp.b16 	%rs197, %rs311, 1, %p85;
	selp.b16 	%rs198, %rs194, %rs197, %p84;
	and.b16  	%rs199, %rs198, 255;
	add.s64 	%rd248, %rd244, 4096;
	// begin inline asm
	ld.global.nc.u64 %rd247, [%rd248];
	// end inline asm
	add.s64 	%rd250, %rd244, 4104;
	// begin inline asm
	ld.global.nc.u64 %rd249, [%rd250];
	// end inline asm
	cvt.u16.u64 	%rs200, %rd247;
	and.b16  	%rs201, %rs200, 255;
	setp.eq.s16 	%p86, %rs199, 0;
	setp.eq.s16 	%p87, %rs201, 0;
	min.s64 	%rd263, %rd249, %rd262;
	selp.b64 	%rd264, %rd262, %rd263, %p87;
	selp.b64 	%rd265, %rd249, %rd264, %p86;
	selp.b16 	%rs202, %rs198, 1, %p87;
	selp.b16 	%rs203, %rs200, %rs202, %p86;
	and.b16  	%rs204, %rs203, 255;
	add.s64 	%rd252, %rd244, 8192;
	// begin inline asm
	ld.global.nc.u64 %rd251, [%rd252];
	// end inline asm
	add.s64 	%rd254, %rd244, 8200;
	// begin inline asm
	ld.global.nc.u64 %rd253, [%rd254];
	// end inline asm
	cvt.u16.u64 	%rs205, %rd251;
	and.b16  	%rs206, %rs205, 255;
	setp.eq.s16 	%p88, %rs204, 0;
	setp.eq.s16 	%p89, %rs206, 0;
	min.s64 	%rd266, %rd253, %rd265;
	selp.b64 	%rd267, %rd265, %rd266, %p89;
	selp.b64 	%rd268, %rd253, %rd267, %p88;
	selp.b16 	%rs207, %rs203, 1, %p89;
	selp.b16 	%rs208, %rs205, %rs207, %p88;
	and.b16  	%rs209, %rs208, 255;
	add.s64 	%rd256, %rd244, 12288;
	// begin inline asm
	ld.global.nc.u64 %rd255, [%rd256];
	// end inline asm
	add.s64 	%rd258, %rd244, 12296;
	// begin inline asm
	ld.global.nc.u64 %rd257, [%rd258];
	// end inline asm
	cvt.u16.u64 	%rs210, %rd255;
	and.b16  	%rs211, %rs210, 255;
	setp.eq.s16 	%p90, %rs209, 0;
	setp.eq.s16 	%p91, %rs211, 0;
	min.s64 	%rd269, %rd257, %rd268;
	selp.b64 	%rd270, %rd268, %rd269, %p91;
	selp.b64 	%rd329, %rd257, %rd270, %p90;
	selp.b16 	%rs212, %rs208, 1, %p91;
	selp.b16 	%rs311, %rs210, %rs212, %p90;
	add.s32 	%r396, %r396, 1024;
	setp.lt.s32 	%p92, %r396, %r38;
	@%p92 bra 	$L__BB10_11;
$L__BB10_12:
	setp.lt.s32 	%p93, %r38, 256;
	@%p93 bra 	$L__BB10_37;
	// begin inline asm
	mov.u32 %r281, %laneid;
	// end inline asm
	cvt.u32.u16 	%r302, %rs311;
	and.b32  	%r283, %r302, 255;
	mov.b32 	%r299, 1;
	mov.b32 	%r300, 31;
	mov.b32 	%r301, -1;
	// begin inline asm
	shfl.sync.down.b32 %r282, %r283, %r299, %r300, %r301;
	// end inline asm
	// begin inline asm
	shfl.sync.down.b32 %r287, %r288, %r299, %r300, %r301;
	// end inline asm
	mov.b64 	{%r293, %r298}, %rd329;
	// begin inline asm
	shfl.sync.down.b32 %r292, %r293, %r299, %r300, %r301;
	// end inline asm
	// begin inline asm
	shfl.sync.down.b32 %r297, %r298, %r299, %r300, %r301;
	// end inline asm
	mov.b64 	%rd14, {%r292, %r297};
	cvt.u16.u32 	%rs10, %r282;
	setp.gt.s32 	%p143, %r281, 30;
	@%p143 bra 	$L__BB10_17;
	and.b16  	%rs254, %rs311, 255;
	setp.eq.s16 	%p144, %rs254, 0;
	and.b16  	%rs255, %rs10, 255;
	setp.eq.s16 	%p145, %rs255, 0;
	or.pred  	%p146, %p144, %p145;
	@%p146 bra 	$L__BB10_16;
	min.s64 	%rd329, %rd14, %rd329;
	mov.b16 	%rs311, 1;
	bra.uni 	$L__BB10_17;
$L__BB10_16:
	setp.eq.s16 	%p147, %rs254, 0;
	selp.b64 	%rd329, %rd14, %rd329, %p147;
	selp.b16 	%rs311, %rs10, %rs311, %p147;
$L__BB10_17:
	cvt.u32.u16 	%r323, %rs311;
	and.b32  	%r304, %r323, 255;
	mov.b32 	%r320, 2;
	mov.b32 	%r321, 31;
	mov.b32 	%r322, -1;
	// begin inline asm
	shfl.sync.down.b32 %r303, %r304, %r320, %r321, %r322;
	// end inline asm
	// begin inline asm
	shfl.sync.down.b32 %r308, %r309, %r320, %r321, %r322;
	// end inline asm
	mov.b64 	{%r314, %r319}, %rd329;
	// begin inline asm
	shfl.sync.down.b32 %r313, %r314, %r320, %r321, %r322;
	// end inline asm
	// begin inline asm
	shfl.sync.down.b32 %r318, %r319, %r320, %r321, %r322;
	// end inline asm
	mov.b64 	%rd18, {%r313, %r318};
	cvt.u16.u32 	%rs13, %r303;
	setp.gt.s32 	%p148, %r281, 29;
	@%p148 bra 	$L__BB10_21;
	and.b16  	%rs258, %rs311, 255;
	setp.eq.s16 	%p149, %rs258, 0;
	and.b16  	%rs259, %rs13, 255;
	setp.eq.s16 	%p150, %rs259, 0;
	or.pred  	%p151, %p149, %p150;
	@%p151 bra 	$L__BB10_20;
	min.s64 	%rd329, %rd18, %rd329;
	mov.b16 	%rs311, 1;
	bra.uni 	$L__BB10_21;
$L__BB10_20:
	setp.eq.s16 	%p152, %rs258, 0;
	selp.b64 	%rd329, %rd18, %rd329, %p152;
	selp.b16 	%rs311, %rs13, %rs311, %p152;
$L__BB10_21:
	cvt.u32.u16 	%r344, %rs311;
	and.b32  	%r325, %r344, 255;
	mov.b32 	%r341, 4;
	mov.b32 	%r342, 31;
	mov.b32 	%r343, -1;
	// begin inline asm
	shfl.sync.down.b32 %r324, %r325, %r341, %r342, %r343;
	// end inline asm
	// begin inline asm
	shfl.sync.down.b32 %r329, %r330, %r341, %r342, %r343;
	// end inline asm
	mov.b64 	{%r335, %r340}, %rd329;
	// begin inline asm
	shfl.sync.down.b32 %r334, %r335, %r341, %r342, %r343;
	// end inline asm
	// begin inline asm
	shfl.sync.down.b32 %r339, %r340, %r341, %r342, %r343;
	// end inline asm
	mov.b64 	%rd22, {%r334, %r339};
	cvt.u16.u32 	%rs16, %r324;
	setp.gt.s32 	%p153, %r281, 27;
	@%p153 bra 	$L__BB10_25;
	and.b16  	%rs262, %rs311, 255;
	setp.eq.s16 	%p154, %rs262, 0;
	and.b16  	%rs263, %rs16, 255;
	setp.eq.s16 	%p155, %rs263, 0;
	or.pred  	%p156, %p154, %p155;
	@%p156 bra 	$L__BB10_24;
	min.s64 	%rd329, %rd22, %rd329;
	mov.b16 	%rs311, 1;
	bra.uni 	$L__BB10_25;
$L__BB10_24:
	setp.eq.s16 	%p157, %rs262, 0;
	selp.b64 	%rd329, %rd22, %rd329, %p157;
	selp.b16 	%rs311, %rs16, %rs311, %p157;
$L__BB10_25:
	cvt.u32.u16 	%r365, %rs311;
	and.b32  	%r346, %r365, 255;
	mov.b32 	%r362, 8;
	mov.b32 	%r363, 31;
	mov.b32 	%r364, -1;
	// begin inline asm
	shfl.sync.down.b32 %r345, %r346, %r362, %r363, %r364;
	// end inline asm
	// begin inline asm
	shfl.sync.down.b32 %r350, %r351, %r362, %r363, %r364;
	// end inline asm
	mov.b64 	{%r356, %r361}, %rd329;
	// begin inline asm
	shfl.sync.down.b32 %r355, %r356, %r362, %r363, %r364;
	// end inline asm
	// begin inline asm
	shfl.sync.down.b32 %r360, %r361, %r362, %r363, %r364;
	// end inline asm
	mov.b64 	%rd26, {%r355, %r360};
	cvt.u16.u32 	%rs19, %r345;
	setp.gt.s32 	%p158, %r281, 23;
	@%p158 bra 	$L__BB10_29;
	and.b16  	%rs266, %rs311, 255;
	setp.eq.s16 	%p159, %rs266, 0;
	and.b16  	%rs267, %rs19, 255;
	setp.eq.s16 	%p160, %rs267, 0;
	or.pred  	%p161, %p159, %p160;
	@%p161 bra 	$L__BB10_28;
	min.s64 	%rd329, %rd26, %rd329;
	mov.b16 	%rs311, 1;
	bra.uni 	$L__BB10_29;
$L__BB10_28:
	setp.eq.s16 	%p162, %rs266, 0;
	selp.b64 	%rd329, %rd26, %rd329, %p162;
	selp.b16 	%rs311, %rs19, %rs311, %p162;
$L__BB10_29:
	cvt.u32.u16 	%r386, %rs311;
	and.b32  	%r367, %r386, 255;
	mov.b32 	%r383, 16;
	mov.b32 	%r384, 31;
	mov.b32 	%r385, -1;
	// begin inline asm
	shfl.sync.down.b32 %r366, %r367, %r383, %r384, %r385;
	// end inline asm
	// begin inline asm
	shfl.sync.down.b32 %r371, %r372, %r383, %r384, %r385;
	// end inline asm
	mov.b64 	{%r377, %r382}, %rd329;
	// begin inline asm
	shfl.sync.down.b32 %r376, %r377, %r383, %r384, %r385;
	// end inline asm
	// begin inline asm
	shfl.sync.down.b32 %r381, %r382, %r383, %r384, %r385;
	// end inline asm
	mov.b64 	%rd30, {%r376, %r381};
	cvt.u16.u32 	%rs22, %r366;
	setp.gt.s32 	%p163, %r281, 15;
	@%p163 bra 	$L__BB10_33;
	and.b16  	%rs270, %rs311, 255;
	setp.eq.s16 	%p164, %rs270, 0;
	and.b16  	%rs271, %rs22, 255;
	setp.eq.s16 	%p165, %rs271, 0;
	or.pred  	%p166, %p164, %p165;
	@%p166 bra 	$L__BB10_32;
	min.s64 	%rd329, %rd30, %rd329;
	mov.b16 	%rs311, 1;
	bra.uni 	$L__BB10_33;
$L__BB10_32:
	setp.eq.s16 	%p167, %rs270, 0;
	selp.b64 	%rd329, %rd30, %rd329, %p167;
	selp.b16 	%rs311, %rs22, %rs311, %p167;
$L__BB10_33:
	setp.ne.s32 	%p168, %r281, 0;
	@%p168 bra 	$L__BB10_35;
	shr.u32 	%r387, %r1, 1;
	and.b32  	%r388, %r387, 496;
	mov.u32 	%r389, _ZZN3cub18CUB_300001_SM_10006detail6reduce28DeviceReduceSingleTileKernelINS2_10policy_hubIN4cuda3std3__45tupleIJblEEEyN6thrust24THRUST_300001_SM_1000_NS8cuda_cub9__find_if7functorIS9_EEE10Policy1000EPS9_SI_iSF_S9_S9_NS7_10__identityEEEvT0_T1_T2_T3_T4_T6_E12temp_storage;
	add.s32 	%r390, %r389, %r388;
	st.shared.u8 	[%r390+8], %rs311;
	st.shared.u64 	[%r390+16], %rd329;
$L__BB10_35:
	bar.sync 	0;
	setp.ne.s32 	%p169, %r1, 0;
	@%p169 bra 	$L__BB10_110;
	ld.shared.u8 	%rs274, [_ZZN3cub18CUB_300001_SM_10006detail6reduce28DeviceReduceSingleTileKernelINS2_10policy_hubIN4cuda3std3__45tupleIJblEEEyN6thrust24THRUST_300001_SM_1000_NS8cuda_cub9__find_if7functorIS9_EEE10Policy1000EPS9_SI_iSF_S9_S9_NS7_10__identityEEEvT0_T1_T2_T3_T4_T6_E12temp_storage+24];
	ld.shared.u64 	%rd292, [_ZZN3cub18CUB_300001_SM_10006detail6reduce28DeviceReduceSingleTileKernelINS2_10policy_hubIN4cuda3std3__45tupleIJblEEEyN6thrust24THRUST_300001_SM_1000_NS8cuda_cub9__find_if7functorIS9_EEE10Policy1000EPS9_SI_iSF_S9_S9_NS7_10__identityEEEvT0_T1_T2_T3_T4_T6_E12temp_storage+32];
	and.b16  	%rs275, %rs311, 255;
	setp.eq.s16 	%p170, %rs275, 0;
	setp.eq.s16 	%p171, %rs274, 0;
	min.s64 	%rd293, %rd292, %rd329;
	selp.b64 	%rd294, %rd329, %rd293, %p171;
	selp.b64 	%rd295, %rd292, %rd294, %p170;
	selp.b16 	%rs276, %rs311, 1, %p171;
	selp.b16 	%rs277, %rs274, %rs276, %p170;
	and.b16  	%rs278, %rs277, 255;
	ld.shared.u8 	%rs279, [_ZZN3cub18CUB_300001_SM_10006detail6reduce28DeviceReduceSingleTileKernelINS2_10policy_hubIN4cuda3std3__45tupleIJblEEEyN6thrust24THRUST_300001_SM_1000_NS8cuda_cub9__find_if7functorIS9_EEE10Policy1000EPS9_SI_iSF_S9_S9_NS7_10__identityEEEvT0_T1_T2_T3_T4_T6_E12temp_storage+40];
	ld.shared.u64 	%rd296, [_ZZN3cub18CUB_300001_SM_10006detail6reduce28DeviceReduceSingleTileKernelINS2_10policy_hubIN4cuda3std3__45tupleIJblEEEyN6thrust24THRUST_300001_SM_1000_NS8cuda_cub9__find_if7functorIS9_EEE10Policy1000EPS9_SI_iSF_S9_S9_NS7_10__identityEEEvT0_T1_T2_T3_T4_T6_E12temp_storage+48];
	setp.eq.s16 	%p172, %rs278, 0;
	setp.eq.s16 	%p173, %rs279, 0;
	min.s64 	%rd297, %rd296, %rd295;
	selp.b64 	%rd298, %rd295, %rd297, %p173;
	selp.b64 	%rd299, %rd296, %rd298, %p172;
	selp.b16 	%rs280, %rs277, 1, %p173;
	selp.b16 	%rs281, %rs279, %rs280, %p172;
	and.b16  	%rs282, %rs281, 255;
	ld.shared.u8 	%rs283, [_ZZN3cub18CUB_300001_SM_10006detail6reduce28DeviceReduceSingleTileKernelINS2_10policy_hubIN4cuda3std3__45tupleIJblEEEyN6thrust24THRUST_300001_SM_1000_NS8cuda_cub9__find_if7functorIS9_EEE10Policy1000EPS9_SI_iSF_S9_S9_NS7_10__identityEEEvT0_T1_T2_T3_T4_T6_E12temp_storage+56];
	ld.shared.u64 	%rd300, [_ZZN3cub18CUB_300001_SM_10006detail6reduce28DeviceReduceSingleTileKernelINS2_10policy_hubIN4cuda3std3__45tupleIJblEEEyN6thrust24THRUST_300001_SM_1000_NS8cuda_cub9__find_if7functorIS9_EEE10Policy1000EPS9_SI_iSF_S9_S9_NS7_10__identityEEEvT0_T1_T2_T3_T4_T6_E12temp_storage+64];
	setp.eq.s16 	%p174, %rs282, 0;
	setp.eq.s16 	%p175, %rs283, 0;
	min.s64 	%rd301, %rd300, %rd299;
	selp.b16 	%rs284, %rs281, 1, %p175;
	selp.b16 	%rs285, %rs283, %rs284, %p174;
	and.b16  	%rs286, %rs285, 255;
	selp.b64 	%rd302, %rd299, %rd301, %p175;
	selp.b64 	%rd303, %rd300, %rd302, %p174;
	ld.shared.u8 	%rs287, [_ZZN3cub18CUB_300001_SM_10006detail6reduce28DeviceReduceSingleTileKernelINS2_10policy_hubIN4cuda3std3__45tupleIJblEEEyN6thrust24THRUST_300001_SM_1000_NS8cuda_cub9__find_if7functorIS9_EEE10Policy1000EPS9_SI_iSF_S9_S9_NS7_10__identityEEEvT0_T1_T2_T3_T4_T6_E12temp_storage+72];
	ld.shared.u64 	%rd304, [_ZZN3cub18CUB_300001_SM_10006detail6reduce28DeviceReduceSingleTileKernelINS2_10policy_hubIN4cuda3std3__45tupleIJblEEEyN6thrust24THRUST_300001_SM_1000_NS8cuda_cub9__find_if7functorIS9_EEE10Policy1000EPS9_SI_iSF_S9_S9_NS7_10__identityEEEvT0_T1_T2_T3_T4_T6_E12temp_storage+80];
	setp.eq.s16 	%p176, %rs286, 0;
	setp.eq.s16 	%p177, %rs287, 0;
	min.s64 	%rd305, %rd304, %rd303;
	selp.b16 	%rs288, %rs285, 1, %p177;
	selp.b16 	%rs289, %rs287, %rs288, %p176;
	and.b16  	%rs290, %rs289, 255;
	selp.b64 	%rd306, %rd303, %rd305, %p177;
	selp.b64 	%rd307, %rd304, %rd306, %p176;
	ld.shared.u8 	%rs291, [_ZZN3cub18CUB_300001_SM_10006detail6reduce28DeviceReduceSingleTileKernelINS2_10policy_hubIN4cuda3std3__45tupleIJblEEEyN6thrust24THRUST_300001_SM_1000_NS8cuda_cub9__find_if7functorIS9_EEE10Policy1000EPS9_SI_iSF_S9_S9_NS7_10__identityEEEvT0_T1_T2_T3_T4_T6_E12temp_storage+88];
	ld.shared.u64 	%rd308, [_ZZN3cub18CUB_300001_SM_10006detail6reduce28DeviceReduceSingleTileKernelINS2_10policy_hubIN4cuda3std3__45tupleIJblEEEyN6thrust24THRUST_300001_SM_1000_NS8cuda_cub9__find_if7functorIS9_EEE10Policy1000EPS9_SI_iSF_S9_S9_NS7_10__identityEEEvT0_T1_T2_T3_T4_T6_E12temp_storage+96];
	setp.eq.s16 	%p178, %rs290, 0;
	setp.eq.s16 	%p179, %rs291, 0;
	min.s64 	%rd309, %rd308, %rd307;
	selp.b16 	%rs292, %rs289, 1, %p179;
	selp.b16 	%rs293, %rs291, %rs292, %p178;
	and.b16  	%rs294, %rs293, 255;
	selp.b64 	%rd310, %rd307, %rd309, %p179;
	selp.b64 	%rd311, %rd308, %rd310, %p178;
	ld.shared.u8 	%rs295, [_ZZN3cub18CUB_300001_SM_10006detail6reduce28DeviceReduceSingleTileKernelINS2_10policy_hubIN4cuda3std3__45tupleIJblEEEyN6thrust24THRUST_300001_SM_1000_NS8cuda_cub9__find_if7functorIS9_EEE10Policy1000EPS9_SI_iSF_S9_S9_NS7_10__identityEEEvT0_T1_T2_T3_T4_T6_E12temp_storage+104];
	ld.shared.u64 	%rd312, [_ZZN3cub18CUB_300001_SM_10006detail6reduce28DeviceReduceSingleTileKernelINS2_10policy_hubIN4cuda3std3__45tupleIJblEEEyN6thrust24THRUST_300001_SM_1000_NS8cuda_cub9__find_if7functorIS9_EEE10Policy1000EPS9_SI_iSF_S9_S9_NS7_10__identityEEEvT0_T1_T2_T3_T4_T6_E12temp_storage+112];
	setp.eq.s16 	%p180, %rs294, 0;
	setp.eq.s16 	%p181, %rs295, 0;
	min.s64 	%rd313, %rd312, %rd311;
	selp.b16 	%rs296, %rs293, 1, %p181;
	selp.b16 	%rs297, %rs295, %rs296, %p180;
	and.b16  	%rs298, %rs297, 255;
	selp.b64 	%rd314, %rd311, %rd313, %p181;
	selp.b64 	%rd315, %rd312, %rd314, %p180;
	ld.shared.u8 	%rs299, [_ZZN3cub18CUB_300001_SM_10006detail6reduce28DeviceReduceSingleTileKernelINS2_10policy_hubIN4cuda3std3__45tupleIJblEEEyN6thrust24THRUST_300001_SM_1000_NS8cuda_cub9__find_if7functorIS9_EEE10Policy1000EPS9_SI_iSF_S9_S9_NS7_10__identityEEEvT0_T1_T2_T3_T4_T6_E12temp_storage+120];
	ld.shared.u64 	%rd316, [_ZZN3cub18CUB_300001_SM_10006detail6reduce28DeviceReduceSingleTileKernelINS2_10policy_hubIN4cuda3std3__45tupleIJblEEEyN6thrust24THRUST_300001_SM_1000_NS8cuda_cub9__find_if7functorIS9_EEE10Policy1000EPS9_SI_iSF_S9_S9_NS7_10__identityEEEvT0_T1_T2_T3_T4_T6_E12temp_storage+128];
	setp.eq.s16 	%p182, %rs298, 0;
	setp.eq.s16 	%p183, %rs299, 0;
	min.s64 	%rd317, %rd316, %rd315;
	selp.b16 	%rs300, %rs297, 1, %p183;
	selp.b16 	%rs311, %rs299, %rs300, %p182;
	selp.b64 	%rd318, %rd315, %rd317, %p183;
	selp.b64 	%rd329, %rd316, %rd318, %p182;
	bra.uni 	$L__BB10_110;
$L__BB10_37:
	// begin inline asm
	mov.u32 %r163, %laneid;
	// end inline asm
	and.b32  	%r184, %r1, 992;
	add.s32 	%r185, %r184, 32;
	setp.gt.s32 	%p94, %r185, %r38;
	not.b32 	%r186, %r184;
	add.s32 	%r187, %r38, %r186;
	selp.b32 	%r182, %r187, 31, %p94;
	cvt.u32.u16 	%r188, %rs311;
	and.b32  	%r165, %r188, 255;
	mov.b32 	%r181, 1;
	mov.b32 	%r183, -1;
	// begin inline asm
	shfl.sync.down.b32 %r164, %r165, %r181, %r182, %r183;
	// end inline asm
	// begin inline asm
	shfl.sync.down.b32 %r169, %r170, %r181, %r182, %r183;
	// end inline asm
	mov.b64 	{%r175, %r180}, %rd329;
	// begin inline asm
	shfl.sync.down.b32 %r174, %r175, %r181, %r182, %r183;
	// end inline asm
	// begin inline asm
	shfl.sync.down.b32 %r179, %r180, %r181, %r182, %r183;
	// end inline asm
	mov.b64 	%rd35, {%r174, %r179};
	cvt.u16.u32 	%rs26, %r164;
	setp.ge.s32 	%p95, %r163, %r182;
	@%p95 bra 	$L__BB10_41;
	and.b16  	%rs213, %rs311, 255;
	setp.eq.s16 	%p96, %rs213, 0;
	and.b16  	%rs214, %rs26, 255;
	setp.eq.s16 	%p97, %rs214, 0;
	or.pred  	%p98, %p96, %p97;
	@%p98 bra 	$L__BB10_40;
	min.s64 	%rd329, %rd35, %rd329;
	mov.b16 	%rs311, 1;
	bra.uni 	$L__BB10_41;
$L__BB10_40:
	setp.eq.s16 	%p99, %rs213, 0;
	selp.b16 	%rs311, %rs26, %rs311, %p99;
	selp.b64 	%rd329, %rd35, %rd329, %p99;
$L__BB10_41:
	cvt.u32.u16 	%r209, %rs311;
	and.b32  	%r190, %r209, 255;
	mov.b32 	%r206, 2;
	mov.b32 	%r208, -1;
	// begin inline asm
	shfl.sync.down.b32 %r189, %r190, %r206, %r182, %r208;
	// end inline asm
	// begin inline asm
	shfl.sync.down.b32 %r194, %r195, %r206, %r182, %r208;
	// end inline asm
	mov.b64 	{%r200, %r205}, %rd329;
	// begin inline asm
	shfl.sync.down.b32 %r199, %r200, %r206, %r182, %r208;
	// end inline asm
	// begin inline asm
	shfl.sync.down.b32 %r204, %r205, %r206, %r182, %r208;
	// end inline asm
	mov.b64 	%rd39, {%r199, %r204};
	cvt.u16.u32 	%rs29, %r189;
	add.s32 	%r210, %r163, 2;
	setp.gt.s32 	%p100, %r210, %r182;
	@%p100 bra 	$L__BB10_45;
	and.b16  	%rs217, %rs311, 255;
	setp.eq.s16 	%p101, %rs217, 0;
	and.b16  	%rs218, %rs29, 255;
	setp.eq.s16 	%p102, %rs218, 0;
	or.pred  	%p103, %p101, %p102;
	@%p103 bra 	$L__BB10_44;
	min.s64 	%rd329, %rd39, %rd329;
	mov.b16 	%rs311, 1;
	bra.uni 	$L__BB10_45;
$L__BB10_44:
	setp.eq.s16 	%p104, %rs217, 0;
	selp.b16 	%rs311, %rs29, %rs311, %p104;
	selp.b64 	%rd329, %rd39, %rd329, %p104;
$L__BB10_45:
	cvt.u32.u16 	%r231, %rs311;
	and.b32  	%r212, %r231, 255;
	mov.b32 	%r228, 4;
	mov.b32 	%r230, -1;
	// begin inline asm
	shfl.sync.down.b32 %r211, %r212, %r228, %r182, %r230;
	// end inline asm
	// begin inline asm
	shfl.sync.down.b32 %r216, %r217, %r228, %r182, %r230;
	// end inline asm
	mov.b64 	{%r222, %r227}, %rd329;
	// begin inline asm
	shfl.sync.down.b32 %r221, %r222, %r228, %r182, %r230;
	// end inline asm
	// begin inline asm
	shfl.sync.down.b32 %r226, %r227, %r228, %r182, %r230;
	// end inline asm
	mov.b64 	%rd43, {%r221, %r226};
	cvt.u16.u32 	%rs32, %r211;
	add.s32 	%r232, %r163, 4;
	setp.gt.s32 	%p105, %r232, %r182;
	@%p105 bra 	$L__BB10_49;
	and.b16  	%rs221, %rs311, 255;
	setp.eq.s16 	%p106, %rs221, 0;
	and.b16  	%rs222, %rs32, 255;
	setp.eq.s16 	%p107, %rs222, 0;
	or.pred  	%p108, %p106, %p107;
	@%p108 bra 	$L__BB10_48;
	min.s64 	%rd329, %rd43, %rd329;
	mov.b16 	%rs311, 1;
	bra.uni 	$L__BB10_49;
$L__BB10_48:
	setp.eq.s16 	%p109, %rs221, 0;
	selp.b16 	%rs311, %rs32, %rs311, %p109;
	selp.b64 	%rd329, %rd43, %rd329, %p109;
$L__BB10_49:
	cvt.u32.u16 	%r253, %rs311;
	and.b32  	%r234, %r253, 255;
	mov.b32 	%r250, 8;
	mov.b32 	%r252, -1;
	// begin inline asm
	shfl.sync.down.b32 %r233, %r234, %r250, %r182, %r252;
	// end inline asm
	// begin inline asm
	shfl.sync.down.b32 %r238, %r239, %r250, %r182, %r252;
	// end inline asm
	mov.b64 	{%r244, %r249}, %rd329;
	// begin inline asm
	shfl.sync.down.b32 %r243, %r244, %r250, %r182, %r252;
	// end inline asm
	// begin inline asm
	shfl.sync.down.b32 %r248, %r249, %r250, %r182, %r252;
	// end inline asm
	mov.b64 	%rd47, {%r243, %r248};
	cvt.u16.u32 	%rs35, %r233;
	add.s32 	%r254, %r163, 8;
	setp.gt.s32 	%p110, %r254, %r182;
	@%p110 bra 	$L__BB10_53;
	and.b16  	%rs225, %rs311, 255;
	setp.eq.s16 	%p111, %rs225, 0;
	and.b16  	%rs226, %rs35, 255;
	setp.eq.s16 	%p112, %rs226, 0;
	or.pred  	%p113, %p111, %p112;
	@%p113 bra 	$L__BB10_52;
	min.s64 	%rd329, %rd47, %rd329;
	mov.b16 	%rs311, 1;
	bra.uni 	$L__BB10_53;
$L__BB10_52:
	setp.eq.s16 	%p114, %rs225, 0;
	selp.b16 	%rs311, %rs35, %rs311, %p114;
	selp.b64 	%rd329, %rd47, %rd329, %p114;
$L__BB10_53:
	cvt.u32.u16 	%r275, %rs311;
	and.b32  	%r256, %r275, 255;
	mov.b32 	%r272, 16;
	mov.b32 	%r274, -1;
	// begin inline asm
	shfl.sync.down.b32 %r255, %r256, %r272, %r182, %r274;
	// end inline asm
	// begin inline asm
	shfl.sync.down.b32 %r260, %r261, %r272, %r182, %r274;
	// end inline asm
	mov.b64 	{%r266, %r271}, %rd329;
	// begin inline asm
	shfl.sync.down.b32 %r265, %r266, %r272, %r182, %r274;
	// end inline asm
	// begin inline asm
	shfl.sync.down.b32 %r270, %r271, %r272, %r182, %r274;
	// end inline asm
	mov.b64 	%rd51, {%r265, %r270};
	cvt.u16.u32 	%rs38, %r255;
	add.s32 	%r276, %r163, 16;
	setp.gt.s32 	%p115, %r276, %r182;
	@%p115 bra 	$L__BB10_57;
	and.b16  	%rs229, %rs311, 255;
	setp.eq.s16 	%p116, %rs229, 0;
	and.b16  	%rs230, %rs38, 255;
	setp.eq.s16 	%p117, %rs230, 0;
	or.pred  	%p118, %p116, %p117;
	@%p118 bra 	$L__BB10_56;
	min.s64 	%rd329, %rd51, %rd329;
	mov.b16 	%rs311, 1;
	bra.uni 	$L__BB10_57;
$L__BB10_56:
	setp.eq.s16 	%p119, %rs229, 0;
	selp.b16 	%rs311, %rs38, %rs311, %p119;
	selp.b64 	%rd329, %rd51, %rd329, %p119;
$L__BB10_57:
	setp.ne.s32 	%p120, %r163, 0;
	@%p120 bra 	$L__BB10_59;
	shr.u32 	%r277, %r1, 1;
	and.b32  	%r278, %r277, 496;
	mov.u32 	%r279, _ZZN3cub18CUB_300001_SM_10006detail6reduce28DeviceReduceSingleTileKernelINS2_10policy_hubIN4cuda3std3__45tupleIJblEEEyN6thrust24THRUST_300001_SM_1000_NS8cuda_cub9__find_if7functorIS9_EEE10Policy1000EPS9_SI_iSF_S9_S9_NS7_10__identityEEEvT0_T1_T2_T3_T4_T6_E12temp_storage;
	add.s32 	%r280, %r279, %r278;
	st.shared.u8 	[%r280+8], %rs311;
	st.shared.u64 	[%r280+16], %rd329;
$L__BB10_59:
	bar.sync 	0;
	setp.ne.s32 	%p121, %r1, 0;
	@%p121 bra 	$L__BB10_110;
	setp.lt.s32 	%p122, %r38, 33;
	@%p122 bra 	$L__BB10_62;
	ld.shared.u8 	%rs233, [_ZZN3cub18CUB_300001_SM_10006detail6reduce28DeviceReduceSingleTileKernelINS2_10policy_hubIN4cuda3std3__45tupleIJblEEEyN6thrust24THRUST_300001_SM_1000_NS8cuda_cub9__find_if7functorIS9_EEE10Policy1000EPS9_SI_iSF_S9_S9_NS7_10__identityEEEvT0_T1_T2_T3_T4_T6_E12temp_storage+24];
	ld.shared.u64 	%rd271, [_ZZN3cub18CUB_300001_SM_10006detail6reduce28DeviceReduceSingleTileKernelINS2_10policy_hubIN4cuda3std3__45tupleIJblEEEyN6thrust24THRUST_300001_SM_1000_NS8cuda_cub9__find_if7functorIS9_EEE10Policy1000EPS9_SI_iSF_S9_S9_NS7_10__identityEEEvT0_T1_T2_T3_T4_T6_E12temp_storage+32];
	and.b16  	%rs234, %rs311, 255;
	setp.eq.s16 	%p123, %rs234, 0;
	setp.eq.s16 	%p124, %rs233, 0;
	min.s64 	%rd272, %rd271, %rd329;
	selp.b16 	%rs235, %rs311, 1, %p124;
	selp.b16 	%rs311, %rs233, %rs235, %p123;
	selp.b64 	%rd273, %rd329, %rd272, %p124;
	selp.b64 	%rd329, %rd271, %rd273, %p123;
$L__BB10_62:
	setp.lt.s32 	%p125, %r38, 65;
	@%p125 bra 	$L__BB10_64;
	ld.shared.u8 	%rs236, [_ZZN3cub18CUB_300001_SM_10006detail6reduce28DeviceReduceSingleTileKernelINS2_10policy_hubIN4cuda3std3__45tupleIJblEEEyN6thrust24THRUST_300001_SM_1000_NS8cuda_cub9__find_if7functorIS9_EEE10Policy1000EPS9_SI_iSF_S9_S9_NS7_10__identityEEEvT0_T1_T2_T3_T4_T6_E12temp_storage+40];
	ld.shared.u64 	%rd274, [_ZZN3cub18CUB_300001_SM_10006detail6reduce28DeviceReduceSingleTileKernelINS2_10policy_hubIN4cuda3std3__45tupleIJblEEEyN6thrust24THRUST_300001_SM_1000_NS8cuda_cub9__find_if7functorIS9_EEE10Policy1000EPS9_SI_iSF_S9_S9_NS7_10__identityEEEvT0_T1_T2_T3_T4_T6_E12temp_storage+48];
	and.b16  	%rs237, %rs311, 255;
	setp.eq.s16 	%p126, %rs237, 0;
	setp.eq.s16 	%p127, %rs236, 0;
	min.s64 	%rd275, %rd274, %rd329;
	selp.b16 	%rs238, %rs311, 1, %p127;
	selp.b16 	%rs311, %rs236, %rs238, %p126;
	selp.b64 	%rd276, %rd329, %rd275, %p127;
	selp.b64 	%rd329, %rd274, %rd276, %p126;
$L__BB10_64:
	setp.lt.s32 	%p128, %r38, 97;
	@%p128 bra 	$L__BB10_66;
	ld.shared.u8 	%rs239, [_ZZN3cub18CUB_300001_SM_10006detail6reduce28DeviceReduceSingleTileKernelINS2_10policy_hubIN4cuda3std3__45tupleIJblEEEyN6thrust24THRUST_300001_SM_1000_NS8cuda_cub9__find_if7functorIS9_EEE10Policy1000EPS9_SI_iSF_S9_S9_NS7_10__identityEEEvT0_T1_T2_T3_T4_T6_E12temp_storage+56];
	ld.shared.u64 	%rd277, [_ZZN3cub18CUB_300001_SM_10006detail6reduce28DeviceReduceSingleTileKernelINS2_10policy_hubIN4cuda3std3__45tupleIJblEEEyN6thrust24THRUST_300001_SM_1000_NS8cuda_cub9__find_if7functorIS9_EEE10Policy1000EPS9_SI_iSF_S9_S9_NS7_10__identityEEEvT0_T1_T2_T3_T4_T6_E12temp_storage+64];
	and.b16  	%rs240, %rs311, 255;
	setp.eq.s16 	%p129, %rs240, 0;
	setp.eq.s16 	%p130, %rs239, 0;
	min.s64 	%rd278, %rd277, %rd329;
	selp.b16 	%rs241, %rs311, 1, %p130;
	selp.b16 	%rs311, %rs239, %rs241, %p129;
	selp.b64 	%rd279, %rd329, %rd278, %p130;
	selp.b64 	%rd329, %rd277, %rd279, %p129;
$L__BB10_66:
	setp.lt.s32 	%p131, %r38, 129;
	@%p131 bra 	$L__BB10_68;
	ld.shared.u8 	%rs242, [_ZZN3cub18CUB_300001_SM_10006detail6reduce28DeviceReduceSingleTileKernelINS2_10policy_hubIN4cuda3std3__45tupleIJblEEEyN6thrust24THRUST_300001_SM_1000_NS8cuda_cub9__find_if7functorIS9_EEE10Policy1000EPS9_SI_iSF_S9_S9_NS7_10__identityEEEvT0_T1_T2_T3_T4_T6_E12temp_storage+72];
	ld.shared.u64 	%rd280, [_ZZN3cub18CUB_300001_SM_10006detail6reduce28DeviceReduceSingleTileKernelINS2_10policy_hubIN4cuda3std3__45tupleIJblEEEyN6thrust24THRUST_300001_SM_1000_NS8cuda_cub9__find_if7functorIS9_EEE10Policy1000EPS9_SI_iSF_S9_S9_NS7_10__identityEEEvT0_T1_T2_T3_T4_T6_E12temp_storage+80];
	and.b16  	%rs243, %rs311, 255;
	setp.eq.s16 	%p132, %rs243, 0;
	setp.eq.s16 	%p133, %rs242, 0;
	min.s64 	%rd281, %rd280, %rd329;
	selp.b16 	%rs244, %rs311, 1, %p133;
	selp.b16 	%rs311, %rs242, %rs244, %p132;
	selp.b64 	%rd282, %rd329, %rd281, %p133;
	selp.b64 	%rd329, %rd280, %rd282, %p132;
$L__BB10_68:
	setp.lt.s32 	%p134, %r38, 161;
	@%p134 bra 	$L__BB10_70;
	ld.shared.u8 	%rs245, [_ZZN3cub18CUB_300001_SM_10006detail6reduce28DeviceReduceSingleTileKernelINS2_10policy_hubIN4cuda3std3__45tupleIJblEEEyN6thrust24THRUST_300001_SM_1000_NS8cuda_cub9__find_if7functorIS9_EEE10Policy1000EPS9_SI_iSF_S9_S9_NS7_10__identityEEEvT0_T1_T2_T3_T4_T6_E12temp_storage+88];
	ld.shared.u64 	%rd283, [_ZZN3cub18CUB_300001_SM_10006detail6reduce28DeviceReduceSingleTileKernelINS2_10policy_hubIN4cuda3std3__45tupleIJblEEEyN6thrust24THRUST_300001_SM_1000_NS8cuda_cub9__find_if7functorIS9_EEE10Policy1000EPS9_SI_iSF_S9_S9_NS7_10__identityEEEvT0_T1_T2_T3_T4_T6_E12temp_storage+96];
	and.b16  	%rs246, %rs311, 255;
	setp.eq.s16 	%p135, %rs246, 0;
	setp.eq.s16 	%p136, %rs245, 0;
	min.s64 	%rd284, %rd283, %rd329;
	selp.b16 	%rs247, %rs311, 1, %p136;
	selp.b16 	%rs311, %rs245, %rs247, %p135;
	selp.b64 	%rd285, %rd329, %rd284, %p136;
	selp.b64 	%rd329, %rd283, %rd285, %p135;
$L__BB10_70:
	setp.lt.s32 	%p137, %r38, 193;
	@%p137 bra 	$L__BB10_72;
	ld.shared.u8 	%rs248, [_ZZN3cub18CUB_300001_SM_10006detail6reduce28DeviceReduceSingleTileKernelINS2_10policy_hubIN4cuda3std3__45tupleIJblEEEyN6thrust24THRUST_300001_SM_1000_NS8cuda_cub9__find_if7functorIS9_EEE10Policy1000EPS9_SI_iSF_S9_S9_NS7_10__identityEEEvT0_T1_T2_T3_T4_T6_E12temp_storage+104];
	ld.shared.u64 	%rd286, [_ZZN3cub18CUB_300001_SM_10006detail6reduce28DeviceReduceSingleTileKernelINS2_10policy_hubIN4cuda3std3__45tupleIJblEEEyN6thrust24THRUST_300001_SM_1000_NS8cuda_cub9__find_if7functorIS9_EEE10Policy1000EPS9_SI_iSF_S9_S9_NS7_10__identityEEEvT0_T1_T2_T3_T4_T6_E12temp_storage+112];
	and.b16  	%rs249, %rs311, 255;
	setp.eq.s16 	%p138, %rs249, 0;
	setp.eq.s16 	%p139, %rs248, 0;
	min.s64 	%rd287, %rd286, %rd329;
	selp.b16 	%rs250, %rs311, 1, %p139;
	selp.b16 	%rs311, %rs248, %rs250, %p138;
	selp.b64 	%rd288, %rd329, %rd287, %p139;
	selp.b64 	%rd329, %rd286, %rd288, %p138;
$L__BB10_72:
	setp.lt.s32 	%p140, %r38, 225;
	@%p140 bra 	$L__BB10_110;
	ld.shared.u8 	%rs251, [_ZZN3cub18CUB_300001_SM_10006detail6reduce28DeviceReduceSingleTileKernelINS2_10policy_hubIN4cuda3std3__45tupleIJblEEEyN6thrust24THRUST_300001_SM_1000_NS8cuda_cub9__find_if7functorIS9_EEE10Policy1000EPS9_SI_iSF_S9_S9_NS7_10__identityEEEvT0_T1_T2_T3_T4_T6_E12temp_storage+120];
	ld.shared.u64 	%rd289, [_ZZN3cub18CUB_300001_SM_10006detail6reduce28DeviceReduceSingleTileKernelINS2_10policy_hubIN4cuda3std3__45tupleIJblEEEyN6thrust24THRUST_300001_SM_1000_NS8cuda_cub9__find_if7functorIS9_EEE10Policy1000EPS9_SI_iSF_S9_S9_NS7_10__identityEEEvT0_T1_T2_T3_T4_T6_E12temp_storage+128];
	and.b16  	%rs252, %rs311, 255;
	setp.eq.s16 	%p141, %rs252, 0;
	setp.eq.s16 	%p142, %rs251, 0;
	min.s64 	%rd290, %rd289, %rd329;
	selp.b16 	%rs253, %rs311, 1, %p142;
	selp.b16 	%rs311, %rs251, %rs253, %p141;
	selp.b64 	%rd291, %rd329, %rd290, %p142;
	selp.b64 	%rd329, %rd289, %rd291, %p141;
	bra.uni 	$L__BB10_110;
$L__BB10_74:
	mov.u32 	%r16, %tid.x;
	mul.wide.u32 	%rd124, %r16, 16;
	add.s64 	%rd109, %rd105, %rd124;
	// begin inline asm
	ld.global.nc.u64 %rd108, [%rd109];
	// end inline asm
	add.s64 	%rd111, %rd109, 8;
	// begin inline asm
	ld.global.nc.u64 %rd110, [%rd111];
	// end inline asm
	cvt.u16.u64 	%rs83, %rd108;
	and.b16  	%rs84, %rs83, 255;
	add.s64 	%rd113, %rd109, 4096;
	// begin inline asm
	ld.global.nc.u64 %rd112, [%rd113];
	// end inline asm
	add.s64 	%rd115, %rd109, 4104;
	// begin inline asm
	ld.global.nc.u64 %rd114, [%rd115];
	// end inline asm
	cvt.u16.u64 	%rs85, %rd112;
	and.b16  	%rs86, %rs85, 255;
	add.s64 	%rd117, %rd109, 8192;
	// begin inline asm
	ld.global.nc.u64 %rd116, [%rd117];
	// end inline asm
	add.s64 	%rd119, %rd109, 8200;
	// begin inline asm
	ld.global.nc.u64 %rd118, [%rd119];
	// end inline asm
	cvt.u16.u64 	%rs87, %rd116;
	and.b16  	%rs88, %rs87, 255;
	add.s64 	%rd121, %rd109, 12288;
	// begin inline asm
	ld.global.nc.u64 %rd120, [%rd121];
	// end inline asm
	add.s64 	%rd123, %rd109, 12296;
	// begin inline asm
	ld.global.nc.u64 %rd122, [%rd123];
	// end inline asm
	cvt.u16.u64 	%rs89, %rd120;
	and.b16  	%rs90, %rs89, 255;
	setp.eq.s16 	%p3, %rs84, 0;
	setp.eq.s16 	%p4, %rs86, 0;
	min.s64 	%rd125, %rd114, %rd110;
	selp.b16 	%rs91, %rs83, 1, %p4;
	selp.b64 	%rd126, %rd110, %rd125, %p4;
	selp.b16 	%rs92, %rs85, %rs91, %p3;
	and.b16  	%rs93, %rs92, 255;
	selp.b64 	%rd127, %rd114, %rd126, %p3;
	setp.eq.s16 	%p5, %rs93, 0;
	setp.eq.s16 	%p6, %rs88, 0;
	min.s64 	%rd128, %rd118, %rd127;
	selp.b16 	%rs94, %rs92, 1, %p6;
	selp.b64 	%rd129, %rd127, %rd128, %p6;
	selp.b16 	%rs95, %rs87, %rs94, %p5;
	and.b16  	%rs96, %rs95, 255;
	selp.b64 	%rd130, %rd118, %rd129, %p5;
	setp.eq.s16 	%p7, %rs96, 0;
	setp.eq.s16 	%p8, %rs90, 0;
	min.s64 	%rd131, %rd122, %rd130;
	selp.b16 	%rs97, %rs95, 1, %p8;
	selp.b64 	%rd132, %rd130, %rd131, %p8;
	selp.b16 	%rs311, %rs89, %rs97, %p7;
	selp.b64 	%rd329, %rd122, %rd132, %p7;
	setp.lt.u32 	%p9, %r38, 2048;
	mov.b32 	%r399, 1024;
	@%p9 bra 	$L__BB10_78;
	add.s32 	%r17, %r38, -1024;
	mov.b32 	%r399, 1024;
$L__BB10_76:
	mul.wide.s32 	%rd149, %r399, 16;
	add.s64 	%rd134, %rd109, %rd149;
	// begin inline asm
	ld.global.nc.u64 %rd133, [%rd134];
	// end inline asm
	add.s64 	%rd136, %rd134, 8;
	// begin inline asm
	ld.global.nc.u64 %rd135, [%rd136];
	// end inline asm
	cvt.u16.u64 	%rs98, %rd133;
	and.b16  	%rs99, %rs98, 255;
	add.s64 	%rd138, %rd134, 4096;
	// begin inline asm
	ld.global.nc.u64 %rd137, [%rd138];
	// end inline asm
	add.s64 	%rd140, %rd134, 4104;
	// begin inline asm
	ld.global.nc.u64 %rd139, [%rd140];
	// end inline asm
	cvt.u16.u64 	%rs100, %rd137;
	and.b16  	%rs101, %rs100, 255;
	add.s64 	%rd142, %rd134, 8192;
	// begin inline asm
	ld.global.nc.u64 %rd141, [%rd142];
	// end inline asm
	add.s64 	%rd144, %rd134, 8200;
	// begin inline asm
	ld.global.nc.u64 %rd143, [%rd144];
	// end inline asm
	cvt.u16.u64 	%rs102, %rd141;
	and.b16  	%rs103, %rs102, 255;
	add.s64 	%rd146, %rd134, 12288;
	// begin inline asm
	ld.global.nc.u64 %rd145, [%rd146];
	// end inline asm
	add.s64 	%rd148, %rd134, 12296;
	// begin inline asm
	ld.global.nc.u64 %rd147, [%rd148];
	// end inline asm
	cvt.u16.u64 	%rs104, %rd145;
	and.b16  	%rs105, %rs104, 255;
	and.b16  	%rs106, %rs311, 255;
	setp.eq.s16 	%p10, %rs106, 0;
	setp.eq.s16 	%p11, %rs99, 0;
	min.s64 	%rd150, %rd135, %rd329;
	selp.b16 	%rs107, %rs311, 1, %p11;
	selp.b64 	%rd151, %rd329, %rd150, %p11;
	selp.b16 	%rs108, %rs98, %rs107, %p10;
	and.b16  	%rs109, %rs108, 255;
	selp.b64 	%rd152, %rd135, %rd151, %p10;
	setp.eq.s16 	%p12, %rs109, 0;
	setp.eq.s16 	%p13, %rs101, 0;
	min.s64 	%rd153, %rd139, %rd152;
	selp.b16 	%rs110, %rs108, 1, %p13;
	selp.b64 	%rd154, %rd152, %rd153, %p13;
	selp.b16 	%rs111, %rs100, %rs110, %p12;
	and.b16  	%rs112, %rs111, 255;
	selp.b64 	%rd155, %rd139, %rd154, %p12;
	setp.eq.s16 	%p14, %rs112, 0;
	setp.eq.s16 	%p15, %rs103, 0;
	min.s64 	%rd156, %rd143, %rd155;
	selp.b16 	%rs113, %rs111, 1, %p15;
	selp.b64 	%rd157, %rd155, %rd156, %p15;
	selp.b16 	%rs114, %rs102, %rs113, %p14;
	and.b16  	%rs115, %rs114, 255;
	selp.b64 	%rd158, %rd143, %rd157, %p14;
	setp.eq.s16 	%p16, %rs115, 0;
	setp.eq.s16 	%p17, %rs105, 0;
	min.s64 	%rd159, %rd147, %rd158;
	selp.b16 	%rs116, %rs114, 1, %p17;
	selp.b64 	%rd160, %rd158, %rd159, %p17;
	selp.b16 	%rs311, %rs104, %rs116, %p16;
	selp.b64 	%rd329, %rd147, %rd160, %p16;
	sub.s32 	%r41, %r38, %r399;
	setp.lt.s32 	%p18, %r41, 1024;
	@%p18 bra 	$L__BB10_86;
	add.s32 	%r399, %r399, 1024;
	setp.le.s32 	%p19, %r399, %r17;
	@%p19 bra 	$L__BB10_76;
$L__BB10_78:
	setp.le.s32 	%p20, %r38, %r399;
	@%p20 bra 	$L__BB10_86;
	sub.s32 	%r21, %r38, %r399;
	setp.ge.s32 	%p21, %r16, %r21;
	@%p21 bra 	$L__BB10_86;
	not.b32 	%r42, %r16;
	add.s32 	%r43, %r38, %r42;
	sub.s32 	%r22, %r43, %r399;
	and.b32  	%r44, %r22, 768;
	setp.eq.s32 	%p22, %r44, 768;
	mov.u32 	%r403, %r16;
	@%p22 bra 	$L__BB10_83;
	add.s32 	%r401, %r16, %r399;
	shr.u32 	%r45, %r22, 8;
	add.s32 	%r46, %r45, 1;
	and.b32  	%r47, %r46, 3;
	neg.s32 	%r400, %r47;
	mov.u32 	%r403, %r16;
$L__BB10_82:
	.pragma "nounroll";
	mul.wide.u32 	%rd166, %r401, 16;
	add.s64 	%rd163, %rd105, %rd166;
	// begin inline asm
	ld.global.nc.u64 %rd162, [%rd163];
	// end inline asm
	add.s64 	%rd165, %rd163, 8;
	// begin inline asm
	ld.global.nc.u64 %rd164, [%rd165];
	// end inline asm
	cvt.u16.u64 	%rs118, %rd162;
	and.b16  	%rs119, %rs118, 255;
	and.b16  	%rs120, %rs311, 255;
	setp.eq.s16 	%p23, %rs120, 0;
	setp.eq.s16 	%p24, %rs119, 0;
	min.s64 	%rd167, %rd164, %rd329;
	selp.b16 	%rs121, %rs311, 1, %p24;
	selp.b16 	%rs311, %rs118, %rs121, %p23;
	selp.b64 	%rd168, %rd329, %rd167, %p24;
	selp.b64 	%rd329, %rd164, %rd168, %p23;
	add.s32 	%r403, %r403, 256;
	add.s32 	%r401, %r401, 256;
	add.s32 	%r400, %r400, 1;
	setp.ne.s32 	%p25, %r400, 0;
	@%p25 bra 	$L__BB10_82;
$L__BB10_83:
	setp.lt.u32 	%p26, %r22, 768;
	@%p26 bra 	$L__BB10_86;
	cvt.u64.u32 	%rd169, %r403;
	cvt.u64.u32 	%rd170, %r399;
	add.s64 	%rd171, %rd169, %rd170;
	shl.b64 	%rd172, %rd171, 4;
	add.s64 	%rd173, %rd172, %rd105;
	add.s64 	%rd350, %rd173, 12296;
	add.s32 	%r404, %r403, %r399;
$L__BB10_85:
	mul.wide.u32 	%rd190, %r404, 16;
	add.s64 	%rd175, %rd105, %rd190;
	// begin inline asm
	ld.global.nc.u64 %rd174, [%rd175];
	// end inline asm
	add.s64 	%rd177, %rd175, 8;
	// begin inline asm
	ld.global.nc.u64 %rd176, [%rd177];
	// end inline asm
	cvt.u16.u64 	%rs122, %rd174;
	and.b16  	%rs123, %rs122, 255;
	and.b16  	%rs124, %rs311, 255;
	setp.eq.s16 	%p27, %rs124, 0;
	setp.eq.s16 	%p28, %rs123, 0;
	min.s64 	%rd191, %rd176, %rd329;
	selp.b16 	%rs125, %rs311, 1, %p28;
	selp.b16 	%rs126, %rs122, %rs125, %p27;
	and.b16  	%rs127, %rs126, 255;
	selp.b64 	%rd192, %rd329, %rd191, %p28;
	selp.b64 	%rd193, %rd176, %rd192, %p27;
	add.s64 	%rd179, %rd350, -8200;
	// begin inline asm
	ld.global.nc.u64 %rd178, [%rd179];
	// end inline asm
	add.s64 	%rd181, %rd350, -8192;
	// begin inline asm
	ld.global.nc.u64 %rd180, [%rd181];
	// end inline asm
	cvt.u16.u64 	%rs128, %rd178;
	and.b16  	%rs129, %rs128, 255;
	setp.eq.s16 	%p29, %rs127, 0;
	setp.eq.s16 	%p30, %rs129, 0;
	min.s64 	%rd194, %rd180, %rd193;
	selp.b16 	%rs130, %rs126, 1, %p30;
	selp.b16 	%rs131, %rs128, %rs130, %p29;
	and.b16  	%rs132, %rs131, 255;
	selp.b64 	%rd195, %rd193, %rd194, %p30;
	selp.b64 	%rd196, %rd180, %rd195, %p29;
	add.s64 	%rd183, %rd350, -4104;
	// begin inline asm
	ld.global.nc.u64 %rd182, [%rd183];
	// end inline asm
	add.s64 	%rd185, %rd350, -4096;
	// begin inline asm
	ld.global.nc.u64 %rd184, [%rd185];
	// end inline asm
	cvt.u16.u64 	%rs133, %rd182;
	and.b16  	%rs134, %rs133, 255;
	setp.eq.s16 	%p31, %rs132, 0;
	setp.eq.s16 	%p32, %rs134, 0;
	min.s64 	%rd197, %rd184, %rd196;
	selp.b16 	%rs135, %rs131, 1, %p32;
	selp.b16 	%rs136, %rs133, %rs135, %p31;
	and.b16  	%rs137, %rs136, 255;
	selp.b64 	%rd198, %rd196, %rd197, %p32;
	selp.b64 	%rd199, %rd184, %rd198, %p31;
	add.s64 	%rd187, %rd350, -8;
	// begin inline asm
	ld.global.nc.u64 %rd186, [%rd187];
	// end inline asm
	// begin inline asm
	ld.global.nc.u64 %rd188, [%rd350];
	// end inline asm
	cvt.u16.u64 	%rs138, %rd186;
	and.b16  	%rs139, %rs138, 255;
	setp.eq.s16 	%p33, %rs137, 0;
	setp.eq.s16 	%p34, %rs139, 0;
	min.s64 	%rd200, %rd188, %rd199;
	selp.b16 	%rs140, %rs136, 1, %p34;
	selp.b16 	%rs311, %rs138, %rs140, %p33;
	selp.b64 	%rd201, %rd199, %rd200, %p34;
	selp.b64 	%rd329, %rd188, %rd201, %p33;
	add.s32 	%r403, %r403, 1024;
	add.s64 	%rd350, %rd350, 16384;
	add.s32 	%r404, %r404, 1024;
	setp.lt.s32 	%p35, %r403, %r21;
	@%p35 bra 	$L__BB10_85;
$L__BB10_86:
	// begin inline asm
	mov.u32 %r48, %laneid;
	// end inline asm
	cvt.u32.u16 	%r69, %rs311;
	and.b32  	%r50, %r69, 255;
	mov.b32 	%r66, 1;
	mov.b32 	%r67, 31;
	mov.b32 	%r68, -1;
	// begin inline asm
	shfl.sync.down.b32 %r49, %r50, %r66, %r67, %r68;
	// end inline asm
	// begin inline asm
	shfl.sync.down.b32 %r54, %r55, %r66, %r67, %r68;
	// end inline asm
	mov.b64 	{%r60, %r65}, %rd329;
	// begin inline asm
	shfl.sync.down.b32 %r59, %r60, %r66, %r67, %r68;
	// end inline asm
	// begin inline asm
	shfl.sync.down.b32 %r64, %r65, %r66, %r67, %r68;
	// end inline asm
	mov.b64 	%rd83, {%r59, %r64};
	cvt.u16.u32 	%rs65, %r49;
	setp.gt.s32 	%p36, %r48, 30;
	@%p36 bra 	$L__BB10_90;
	and.b16  	%rs141, %rs311, 255;
	setp.eq.s16 	%p37, %rs141, 0;
	and.b16  	%rs142, %rs65, 255;
	setp.eq.s16 	%p38, %rs142, 0;
	or.pred  	%p39, %p37, %p38;
	@%p39 bra 	$L__BB10_89;
	min.s64 	%rd329, %rd83, %rd329;
	mov.b16 	%rs311, 1;
	bra.uni 	$L__BB10_90;
$L__BB10_89:
	setp.eq.s16 	%p40, %rs141, 0;
	selp.b16 	%rs311, %rs65, %rs311, %p40;
	selp.b64 	%rd329, %rd83, %rd329, %p40;
$L__BB10_90:
	cvt.u32.u16 	%r90, %rs311;
	and.b32  	%r71, %r90, 255;
	mov.b32 	%r87, 2;
	mov.b32 	%r88, 31;
	mov.b32 	%r89, -1;
	// begin inline asm
	shfl.sync.down.b32 %r70, %r71, %r87, %r88, %r89;
	// end inline asm
	// begin inline asm
	shfl.sync.down.b32 %r75, %r76, %r87, %r88, %r89;
	// end inline asm
	mov.b64 	{%r81, %r86}, %rd329;
	// begin inline asm
	shfl.sync.down.b32 %r80, %r81, %r87, %r88, %r89;
	// end inline asm
	// begin inline asm
	shfl.sync.down.b32 %r85, %r86, %r87, %r88, %r89;
	// end inline asm
	mov.b64 	%rd87, {%r80, %r85};
	cvt.u16.u32 	%rs68, %r70;
	setp.gt.s32 	%p41, %r48, 29;
	@%p41 bra 	$L__BB10_94;
	and.b16  	%rs145, %rs311, 255;
	setp.eq.s16 	%p42, %rs145, 0;
	and.b16  	%rs146, %rs68, 255;
	setp.eq.s16 	%p43, %rs146, 0;
	or.pred  	%p44, %p42, %p43;
	@%p44 bra 	$L__BB10_93;
	min.s64 	%rd329, %rd87, %rd329;
	mov.b16 	%rs311, 1;
	bra.uni 	$L__BB10_94;
$L__BB10_93:
	setp.eq.s16 	%p45, %rs145, 0;
	selp.b16 	%rs311, %rs68, %rs311, %p45;
	selp.b64 	%rd329, %rd87, %rd329, %p45;
$L__BB10_94:
	cvt.u32.u16 	%r111, %rs311;
	and.b32  	%r92, %r111, 255;
	mov.b32 	%r108, 4;
	mov.b32 	%r109, 31;
	mov.b32 	%r110, -1;
	// begin inline asm
	shfl.sync.down.b32 %r91, %r92, %r108, %r109, %r110;
	// end inline asm
	// begin inline asm
	shfl.sync.down.b32 %r96, %r97, %r108, %r109, %r110;
	// end inline asm
	mov.b64 	{%r102, %r107}, %rd329;
	// begin inline asm
	shfl.sync.down.b32 %r101, %r102, %r108, %r109, %r110;
	// end inline asm
	// begin inline asm
	shfl.sync.down.b32 %r106, %r107, %r108, %r109, %r110;
	// end inline asm
	mov.b64 	%rd91, {%r101, %r106};
	cvt.u16.u32 	%rs71, %r91;
	setp.gt.s32 	%p46, %r48, 27;
	@%p46 bra 	$L__BB10_98;
	and.b16  	%rs149, %rs311, 255;
	setp.eq.s16 	%p47, %rs149, 0;
	and.b16  	%rs150, %rs71, 255;
	setp.eq.s16 	%p48, %rs150, 0;
	or.pred  	%p49, %p47, %p48;
	@%p49 bra 	$L__BB10_97;
	min.s64 	%rd329, %rd91, %rd329;
	mov.b16 	%rs311, 1;
	bra.uni 	$L__BB10_98;
$L__BB10_97:
	setp.eq.s16 	%p50, %rs149, 0;
	selp.b16 	%rs311, %rs71, %rs311, %p50;
	selp.b64 	%rd329, %rd91, %rd329, %p50;
$L__BB10_98:
	cvt.u32.u16 	%r132, %rs311;
	and.b32  	%r113, %r132, 255;
	mov.b32 	%r129, 8;
	mov.b32 	%r130, 31;
	mov.b32 	%r131, -1;
	// begin inline asm
	shfl.sync.down.b32 %r112, %r113, %r129, %r130, %r131;
	// end inline asm
	// begin inline asm
	shfl.sync.down.b32 %r117, %r118, %r129, %r130, %r131;
	// end inline asm
	mov.b64 	{%r123, %r128}, %rd329;
	// begin inline asm
	shfl.sync.down.b32 %r122, %r123, %r129, %r130, %r131;
	// end inline asm
	// begin inline asm
	shfl.sync.down.b32 %r127, %r128, %r129, %r130, %r131;
	// end inline asm
	mov.b64 	%rd95, {%r122, %r127};
	cvt.u16.u32 	%rs74, %r112;
	setp.gt.s32 	%p51, %r48, 23;
	@%p51 bra 	$L__BB10_102;
	and.b16  	%rs153, %rs311, 255;
	setp.eq.s16 	%p52, %rs153, 0;
	and.b16  	%rs154, %rs74, 255;
	setp.eq.s16 	%p53, %rs154, 0;
	or.pred  	%p54, %p52, %p53;
	@%p54 bra 	$L__BB10_101;
	min.s64 	%rd329, %rd95, %rd329;
	mov.b16 	%rs311, 1;
	bra.uni 	$L__BB10_102;
$L__BB10_101:
	setp.eq.s16 	%p55, %rs153, 0;
	selp.b16 	%rs311, %rs74, %rs311, %p55;
	selp.b64 	%rd329, %rd95, %rd329, %p55;
$L__BB10_102:
	cvt.u32.u16 	%r153, %rs311;
	and.b32  	%r134, %r153, 255;
	mov.b32 	%r150, 16;
	mov.b32 	%r151, 31;
	mov.b32 	%r152, -1;
	// begin inline asm
	shfl.sync.down.b32 %r133, %r134, %r150, %r151, %r152;
	// end inline asm
	// begin inline asm
	shfl.sync.down.b32 %r138, %r139, %r150, %r151, %r152;
	// end inline asm
	mov.b64 	{%r144, %r149}, %rd329;
	// begin inline asm
	shfl.sync.down.b32 %r143, %r144, %r150, %r151, %r152;
	// end inline asm
	// begin inline asm
	shfl.sync.down.b32 %r148, %r149, %r150, %r151, %r152;
	// end inline asm
	mov.b64 	%rd99, {%r143, %r148};
	cvt.u16.u32 	%rs77, %r133;
	setp.gt.s32 	%p56, %r48, 15;
	@%p56 bra 	$L__BB10_106;
	and.b16  	%rs157, %rs311, 255;
	setp.eq.s16 	%p57, %rs157, 0;
	and.b16  	%rs158, %rs77, 255;
	setp.eq.s16 	%p58, %rs158, 0;
	or.pred  	%p59, %p57, %p58;
	@%p59 bra 	$L__BB10_105;
	min.s64 	%rd329, %rd99, %rd329;
	mov.b16 	%rs311, 1;
	bra.uni 	$L__BB10_106;
$L__BB10_105:
	setp.eq.s16 	%p60, %rs157, 0;
	selp.b16 	%rs311, %rs77, %rs311, %p60;
	selp.b64 	%rd329, %rd99, %rd329, %p60;
$L__BB10_106:
	setp.ne.s32 	%p61, %r48, 0;
	@%p61 bra 	$L__BB10_108;
	shr.u32 	%r154, %r16, 1;
	and.b32  	%r155, %r154, 496;
	mov.u32 	%r156, _ZZN3cub18CUB_300001_SM_10006detail6reduce28DeviceReduceSingleTileKernelINS2_10policy_hubIN4cuda3std3__45tupleIJblEEEyN6thrust24THRUST_300001_SM_1000_NS8cuda_cub9__find_if7functorIS9_EEE10Policy1000EPS9_SI_iSF_S9_S9_NS7_10__identityEEEvT0_T1_T2_T3_T4_T6_E12temp_storage;
	add.s32 	%r157, %r156, %r155;
	st.shared.u8 	[%r157+8], %rs311;
	st.shared.u64 	[%r157+16], %rd329;
$L__BB10_108:
	bar.sync 	0;
	setp.ne.s32 	%p62, %r16, 0;
	@%p62 bra 	$L__BB10_110;
	ld.shared.u8 	%rs161, [_ZZN3cub18CUB_300001_SM_10006detail6reduce28DeviceReduceSingleTileKernelINS2_10policy_hubIN4cuda3std3__45tupleIJblEEEyN6thrust24THRUST_300001_SM_1000_NS8cuda_cub9__find_if7functorIS9_EEE10Policy1000EPS9_SI_iSF_S9_S9_NS7_10__identityEEEvT0_T1_T2_T3_T4_T6_E12temp_storage+24];
	ld.shared.u64 	%rd202, [_ZZN3cub18CUB_300001_SM_10006detail6reduce28DeviceReduceSingleTileKernelINS2_10policy_hubIN4cuda3std3__45tupleIJblEEEyN6thrust24THRUST_300001_SM_1000_NS8cuda_cub9__find_if7functorIS9_EEE10Policy1000EPS9_SI_iSF_S9_S9_NS7_10__identityEEEvT0_T1_T2_T3_T4_T6_E12temp_storage+32];
	and.b16  	%rs162, %rs311, 255;
	setp.eq.s16 	%p63, %rs162, 0;
	setp.eq.s16 	%p64, %rs161, 0;
	min.s64 	%rd203, %rd202, %rd329;
	selp.b16 	%rs163, %rs311, 1, %p64;
	selp.b16 	%rs164, %rs161, %rs163, %p63;
	and.b16  	%rs165, %rs164, 255;
	selp.b64 	%rd204, %rd329, %rd203, %p64;
	selp.b64 	%rd205, %rd202, %rd204, %p63;
	ld.shared.u8 	%rs166, [_ZZN3cub18CUB_300001_SM_10006detail6reduce28DeviceReduceSingleTileKernelINS2_10policy_hubIN4cuda3std3__45tupleIJblEEEyN6thrust24THRUST_300001_SM_1000_NS8cuda_cub9__find_if7functorIS9_EEE10Policy1000EPS9_SI_iSF_S9_S9_NS7_10__identityEEEvT0_T1_T2_T3_T4_T6_E12temp_storage+40];
	ld.shared.u64 	%rd206, [_ZZN3cub18CUB_300001_SM_10006detail6reduce28DeviceReduceSingleTileKernelINS2_10policy_hubIN4cuda3std3__45tupleIJblEEEyN6thrust24THRUST_300001_SM_1000_NS8cuda_cub9__find_if7functorIS9_EEE10Policy1000EPS9_SI_iSF_S9_S9_NS7_10__identityEEEvT0_T1_T2_T3_T4_T6_E12temp_storage+48];
	setp.eq.s16 	%p65, %rs165, 0;
	setp.eq.s16 	%p66, %rs166, 0;
	min.s64 	%rd207, %rd206, %rd205;
	selp.b16 	%rs167, %rs164, 1, %p66;
	selp.b16 	%rs168, %rs166, %rs167, %p65;
	and.b16  	%rs169, %rs168, 255;
	selp.b64 	%rd208, %rd205, %rd207, %p66;
	selp.b64 	%rd209, %rd206, %rd208, %p65;
	ld.shared.u8 	%rs170, [_ZZN3cub18CUB_300001_SM_10006detail6reduce28DeviceReduceSingleTileKernelINS2_10policy_hubIN4cuda3std3__45tupleIJblEEEyN6thrust24THRUST_300001_SM_1000_NS8cuda_cub9__find_if7functorIS9_EEE10Policy1000EPS9_SI_iSF_S9_S9_NS7_10__identityEEEvT0_T1_T2_T3_T4_T6_E12temp_storage+56];
	ld.shared.u64 	%rd210, [_ZZN3cub18CUB_300001_SM_10006detail6reduce28DeviceReduceSingleTileKernelINS2_10policy_hubIN4cuda3std3__45tupleIJblEEEyN6thrust24THRUST_300001_SM_1000_NS8cuda_cub9__find_if7functorIS9_EEE10Policy1000EPS9_SI_iSF_S9_S9_NS7_10__identityEEEvT0_T1_T2_T3_T4_T6_E12temp_storage+64];
	setp.eq.s16 	%p67, %rs169, 0;
	setp.eq.s16 	%p68, %rs170, 0;
	min.s64 	%rd211, %rd210, %rd209;
	selp.b16 	%rs171, %rs168, 1, %p68;
	selp.b16 	%rs172, %rs170, %rs171, %p67;
	and.b16  	%rs173, %rs172, 255;
	selp.b64 	%rd212, %rd209, %rd211, %p68;
	selp.b64 	%rd213, %rd210, %rd212, %p67;
	ld.shared.u8 	%rs174, [_ZZN3cub18CUB_300001_SM_10006detail6reduce28DeviceReduceSingleTileKernelINS2_10policy_hubIN4cuda3std3__45tupleIJblEEEyN6thrust24THRUST_300001_SM_1000_NS8cuda_cub9__find_if7functorIS9_EEE10Policy1000EPS9_SI_iSF_S9_S9_NS7_10__identityEEEvT0_T1_T2_T3_T4_T6_E12temp_storage+72];
	ld.shared.u64 	%rd214, [_ZZN3cub18CUB_300001_SM_10006detail6reduce28DeviceReduceSingleTileKernelINS2_10policy_hubIN4cuda3std3__45tupleIJblEEEyN6thrust24THRUST_300001_SM_1000_NS8cuda_cub9__find_if7functorIS9_EEE10Policy1000EPS9_SI_iSF_S9_S9_NS7_10__identityEEEvT0_T1_T2_T3_T4_T6_E12temp_storage+80];
	setp.eq.s16 	%p69, %rs173, 0;
	setp.eq.s16 	%p70, %rs174, 0;
	min.s64 	%rd215, %rd214, %rd213;
	selp.b16 	%rs175, %rs172, 1, %p70;
	selp.b16 	%rs176, %rs174, %rs175, %p69;
	and.b16  	%rs177, %rs176, 255;
	selp.b64 	%rd216, %rd213, %rd215, %p70;
	selp.b64 	%rd217, %rd214, %rd216, %p69;
	ld.shared.u8 	%rs178, [_ZZN3cub18CUB_300001_SM_10006detail6reduce28DeviceReduceSingleTileKernelINS2_10policy_hubIN4cuda3std3__45tupleIJblEEEyN6thrust24THRUST_300001_SM_1000_NS8cuda_cub9__find_if7functorIS9_EEE10Policy1000EPS9_SI_iSF_S9_S9_NS7_10__identityEEEvT0_T1_T2_T3_T4_T6_E12temp_storage+88];
	ld.shared.u64 	%rd218, [_ZZN3cub18CUB_300001_SM_10006detail6reduce28DeviceReduceSingleTileKernelINS2_10policy_hubIN4cuda3std3__45tupleIJblEEEyN6thrust24THRUST_300001_SM_1000_NS8cuda_cub9__find_if7functorIS9_EEE10Policy1000EPS9_SI_iSF_S9_S9_NS7_10__identityEEEvT0_T1_T2_T3_T4_T6_E12temp_storage+96];
	setp.eq.s16 	%p71, %rs177, 0;
	setp.eq.s16 	%p72, %rs178, 0;
	min.s64 	%rd219, %rd218, %rd217;
	selp.b16 	%rs179, %rs176, 1, %p72;
	selp.b16 	%rs180, %rs178, %rs179, %p71;
	and.b16  	%rs181, %rs180, 255;
	selp.b64 	%rd220, %rd217, %rd219, %p72;
	selp.b64 	%rd221, %rd218, %rd220, %p71;
	ld.shared.u8 	%rs182, [_ZZN3cub18CUB_300001_SM_10006detail6reduce28DeviceReduceSingleTileKernelINS2_10policy_hubIN4cuda3std3__45tupleIJblEEEyN6thrust24THRUST_300001_SM_1000_NS8cuda_cub9__find_if7functorIS9_EEE10Policy1000EPS9_SI_iSF_S9_S9_NS7_10__identityEEEvT0_T1_T2_T3_T4_T6_E12temp_storage+104];
	ld.shared.u64 	%rd222, [_ZZN3cub18CUB_300001_SM_10006detail6reduce28DeviceReduceSingleTileKernelINS2_10policy_hubIN4cuda3std3__45tupleIJblEEEyN6thrust24THRUST_300001_SM_1000_NS8cuda_cub9__find_if7functorIS9_EEE10Policy1000EPS9_SI_iSF_S9_S9_NS7_10__identityEEEvT0_T1_T2_T3_T4_T6_E12temp_storage+112];
	setp.eq.s16 	%p73, %rs181, 0;
	setp.eq.s16 	%p74, %rs182, 0;
	min.s64 	%rd223, %rd222, %rd221;
	selp.b16 	%rs183, %rs180, 1, %p74;
	selp.b16 	%rs184, %rs182, %rs183, %p73;
	and.b16  	%rs185, %rs184, 255;
	selp.b64 	%rd224, %rd221, %rd223, %p74;
	selp.b64 	%rd225, %rd222, %rd224, %p73;
	ld.shared.u8 	%rs186, [_ZZN3cub18CUB_300001_SM_10006detail6reduce28DeviceReduceSingleTileKernelINS2_10policy_hubIN4cuda3std3__45tupleIJblEEEyN6thrust24THRUST_300001_SM_1000_NS8cuda_cub9__find_if7functorIS9_EEE10Policy1000EPS9_SI_iSF_S9_S9_NS7_10__identityEEEvT0_T1_T2_T3_T4_T6_E12temp_storage+120];
	ld.shared.u64 	%rd226, [_ZZN3cub18CUB_300001_SM_10006detail6reduce28DeviceReduceSingleTileKernelINS2_10policy_hubIN4cuda3std3__45tupleIJblEEEyN6thrust24THRUST_300001_SM_1000_NS8cuda_cub9__find_if7functorIS9_EEE10Policy1000EPS9_SI_iSF_S9_S9_NS7_10__identityEEEvT0_T1_T2_T3_T4_T6_E12temp_storage+128];
	setp.eq.s16 	%p75, %rs185, 0;
	setp.eq.s16 	%p76, %rs186, 0;
	min.s64 	%rd227, %rd226, %rd225;
	selp.b16 	%rs187, %rs184, 1, %p76;
	selp.b16 	%rs311, %rs186, %rs187, %p75;
	selp.b64 	%rd228, %rd225, %rd227, %p76;
	selp.b64 	%rd329, %rd226, %rd228, %p75;
$L__BB10_110:
	mov.u32 	%r391, %tid.x;
	setp.ne.s32 	%p184, %r391, 0;
	@%p184 bra 	$L__BB10_112;
	setp.eq.s16 	%p185, %rs82, 0;
	and.b16  	%rs302, %rs311, 255;
	setp.eq.s16 	%p186, %rs302, 0;
	min.s64 	%rd319, %rd329, %rd106;
	selp.b16 	%rs303, %rs82, 1, %p186;
	selp.b16 	%rs304, %rs311, %rs303, %p185;
	selp.b64 	%rd320, %rd106, %rd319, %p186;
	selp.b64 	%rd321, %rd329, %rd320, %p185;
	st.global.u8 	[%rd1], %rs304;
	st.global.u64 	[%rd1+8], %rd321;
$L__BB10_112:
	ret;

}


// ===== COMPILED SASS (sm_100) =====

	.target	sm_100

	.elftype	@"ET_EXEC"


//--------------------- .note.nv.tkinfo           --------------------------
	.section	.note.nv.tkinfo,"",@"SHT_NOTE"
	.sectionflags	@"SHF_NOTE_NV_TKINFO"
	.tkinfo
        /*0018*/ 	.word	0x00000002
        /*0030*/ 	.string	""
        /*0030*/ 	.string	"ptxas"
        /*0030*/ 	.string	"Cuda compilation tools, release 13.0, V13.0.88"
        /*0030*/ 	.string	"Build cuda_13.0.r13.0/compiler.36424714_0"
        /*0030*/ 	.string	"-arch sm_100 -m 64 "



//--------------------- .note.nv.cuinfo           --------------------------
	.section	.note.nv.cuinfo,"",@"SHT_NOTE"
	.sectionflags	@"SHF_NOTE_NV_CUINFO"
        /*0018*/ 	.short	0x0002
        /*001a*/ 	.short	0x0064
        /*001c*/ 	.short	0x0082
	.zero		2


//--------------------- .nv.info                  --------------------------
	.section	.nv.info,"",@"SHT_CUDA_INFO"
	.align	4


	//----- nvinfo : EIATTR_REGCOUNT
	.align		4
        /*0000*/ 	.byte	0x04, 0x2f
        /*0002*/ 	.short	(.L_44 - .L_43)
	.align		4
.L_43:
        /*0004*/ 	.word	index@(_Z4scanILi32EEvPfS0_i)
        /*0008*/ 	.word	0x0000000e


	//----- nvinfo : EIATTR_FRAME_SIZE
	.align		4
.L_44:
        /*000c*/ 	.byte	0x04, 0x11
        /*000e*/ 	.short	(.L_46 - .L_45)
	.align		4
.L_45:
        /*0010*/ 	.word	index@(_Z4scanILi32EEvPfS0_i)
        /*0014*/ 	.word	0x00000000


	//----- nvinfo : EIATTR_REGCOUNT
	.align		4
.L_46:
        /*0018*/ 	.byte	0x04, 0x2f
        /*001a*/ 	.short	(.L_48 - .L_47)
	.align		4
.L_47:
        /*001c*/ 	.word	index@(_Z19scan_work_efficientILi32EEvPfPKfi)
        /*0020*/ 	.word	0x00000010


	//----- nvinfo : EIATTR_FRAME_SIZE
	.align		4
.L_48:
        /*0024*/ 	.byte	0x04, 0x11
        /*0026*/ 	.short	(.L_50 - .L_49)
	.align		4
.L_49:
        /*0028*/ 	.word	index@(_Z19scan_work_efficientILi32EEvPfPKfi)
        /*002c*/ 	.word	0x00000000


	//----- nvinfo : EIATTR_REGCOUNT
	.align		4
.L_50:
        /*0030*/ 	.byte	0x04, 0x2f
        /*0032*/ 	.short	(.L_52 - .L_51)
	.align		4
.L_51:
        /*0034*/ 	.word	index@(_ZN3cub18CUB_300001_SM_10006detail11EmptyKernelIvEEvv)
        /*0038*/ 	.word	0x00000004


	//----- nvinfo : EIATTR_FRAME_SIZE
	.align		4
.L_52:
        /*003c*/ 	.byte	0x04, 0x11
        /*003e*/ 	.short	(.L_54 - .L_53)
	.align		4
.L_53:
        /*0040*/ 	.word	index@(_ZN3cub18CUB_300001_SM_10006detail11EmptyKernelIvEEvv)
        /*0044*/ 	.word	0x00000000


	//----- nvinfo : EIATTR_REGCOUNT
	.align		4
.L_54:
        /*0048*/ 	.byte	0x04, 0x2f
        /*004a*/ 	.short	(.L_56 - .L_55)
	.align		4
.L_55:
        /*004c*/ 	.word	index@(_ZN3cub18CUB_300001_SM_10006detail8for_each13static_kernelINS2_12policy_hub_t12policy_500_tEmN6thrust24THRUST_300001_SM_1000_NS8cuda_cub20__uninitialized_fill7functorINS7_10device_ptrIfEEfEEEEvT0_T1_)
        /*0050*/ 	.word	0x00000008


	//----- nvinfo : EIATTR_FRAME_SIZE
	.align		4
.L_56:
        /*0054*/ 	.byte	0x04, 0x11
        /*0056*/ 	.short	(.L_58 - .L_57)
	.align		4
.L_57:
        /*0058*/ 	.word	index@(_ZN3cub18CUB_300001_SM_10006detail8for_each13static_kernelINS2_12policy_hub_t12policy_500_tEmN6thrust24THRUST_300001_SM_1000_NS8cuda_cub20__uninitialized_fill7functorINS7_10device_ptrIfEEfEEEEvT0_T1_)
        /*005c*/ 	.word	0x00000000


	//----- nvinfo : EIATTR_REGCOUNT
	.align		4
.L_58:
        /*0060*/ 	.byte	0x04, 0x2f
        /*0062*/ 	.short	(.L_60 - .L_59)
	.align		4
.L_59:
        /*0064*/ 	.word	index@(_ZN3cub18CUB_300001_SM_10006detail8for_each13static_kernelINS2_12policy_hub_t12policy_500_tElN6thrust24THRUST_300001_SM_1000_NS8cuda_cub6__fill7functorINS7_6detail15normal_iteratorINS7_10device_ptrIfEEEEiEEEEvT0_T1_)
        /*0068*/ 	.word	0x00000008


	//----- nvinfo : EIATTR_FRAME_SIZE
	.align		4
.L_60:
        /*006c*/ 	.byte	0x04, 0x11
        /*006e*/ 	.short	(.L_62 - .L_61)
	.align		4
.L_61:
        /*0070*/ 	.word	index@(_ZN3cub18CUB_300001_SM_10006detail8for_each13static_kernelINS2_12policy_hub_t12policy_500_tElN6thrust24THRUST_300001_SM_1000_NS8cuda_cub6__fill7functorINS7_6detail15normal_iteratorINS7_10device_ptrIfEEEEiEEEEvT0_T1_)
        /*0074*/ 	.word	0x00000000


	//----- nvinfo : EIATTR_REGCOUNT
	.align		4
.L_62:
        /*0078*/ 	.byte	0x04, 0x2f
        /*007a*/ 	.short	(.L_64 - .L_63)
	.align		4
.L_63:
        /*007c*/ 	.word	index@(_ZN3cub18CUB_300001_SM_10006detail6reduce28DeviceReduceSingleTileKernelINS2_10policy_hubIN4cuda3std3__45tupleIJblEEEjN6thrust24THRUST_300001_SM_1000_NS8cuda_cub9__find_if7functorIS9_EEE10Policy1000ENSB_12zip_iteratorINS8_IJNSD_26transform_input_iterator_tIbNSC_6detail35transform_pair_of_input_iterators_tIbNSB_6detail15normal_iteratorINSB_10device_ptrIKfEEEESR_NS7_8equal_toIfEEEENS7_10__not_fn_tINS7_10__identityEEEEENSB_17counting_iteratorIlNSB_11use_defaultES10_S10_EEEEEEEPS9_jSF_S9_S9_SW_EEvT0_T1_T2_T3_T4_T6_)
        /*0080*/ 	.word	0x00000030


	//----- nvinfo : EIATTR_FRAME_SIZE
	.align		4
.L_64:
        /*0084*/ 	.byte	0x04, 0x11
        /*0086*/ 	.short	(.L_66 - .L_65)
	.align		4
.L_65:
        /*0088*/ 	.word	index@(_ZN3cub18CUB_300001_SM_10006detail6reduce28DeviceReduceSingleTileKernelINS2_10policy_hubIN4cuda3std3__45tupleIJblEEEjN6thrust24THRUST_300001_SM_1000_NS8cuda_cub9__find_if7functorIS9_EEE10Policy1000ENSB_12zip_iteratorINS8_IJNSD_26transform_input_iterator_tIbNSC_6detail35transform_pair_of_input_iterators_tIbNSB_6detail15normal_iteratorINSB_10device_ptrIKfEEEESR_NS7_8equal_toIfEEEENS7_10__not_fn_tINS7_10__identityEEEEENSB_17counting_iteratorIlNSB_11use_defaultES10_S10_EEEEEEEPS9_jSF_S9_S9_SW_EEvT0_T1_T2_T3_T4_T6_)
        /*008c*/ 	.word	0x00000000


	//----- nvinfo : EIATTR_REGCOUNT
	.align		4
.L_66:
        /*0090*/ 	.byte	0x04, 0x2f
        /*0092*/ 	.short	(.L_68 - .L_67)
	.align		4
.L_67:
        /*0094*/ 	.word	index@(_ZN3cub18CUB_300001_SM_10006detail6reduce18DeviceReduceKernelINS2_10policy_hubIN4cuda3std3__45tupleIJblEEEjN6thrust24THRUST_300001_SM_1000_NS8cuda_cub9__find_if7functorIS9_EEE10Policy1000ENSB_12zip_iteratorINS8_IJNSD_26transform_input_iterator_tIbNSC_6detail35transform_pair_of_input_iterators_tIbNSB_6detail15normal_iteratorINSB_10device_ptrIKfEEEESR_NS7_8equal_toIfEEEENS7_10__not_fn_tINS7_10__identityEEEEENSB_17counting_iteratorIlNSB_11use_defaultES10_S10_EEEEEEEjSF_S9_SW_EEvT0_PT3_T1_NS0_13GridEvenShareIS17_EET2_T4_)
        /*0098*/ 	.word	0x00000020


	//----- nvinfo : EIATTR_FRAME_SIZE
	.align		4
.L_68:
        /*009c*/ 	.byte	0x04, 0x11
        /*009e*/ 	.short	(.L_70 - .L_69)
	.align		4
.L_69:
        /*00a0*/ 	.word	index@(_ZN3cub18CUB_300001_SM_10006detail6reduce18DeviceReduceKernelINS2_10policy_hubIN4cuda3std3__45tupleIJblEEEjN6thrust24THRUST_300001_SM_1000_NS8cuda_cub9__find_if7functorIS9_EEE10Policy1000ENSB_12zip_iteratorINS8_IJNSD_26transform_input_iterator_tIbNSC_6detail35transform_pair_of_input_iterators_tIbNSB_6detail15normal_iteratorINSB_10device_ptrIKfEEEESR_NS7_8equal_toIfEEEENS7_10__not_fn_tINS7_10__identityEEEEENSB_17counting_iteratorIlNSB_11use_defaultES10_S10_EEEEEEEjSF_S9_SW_EEvT0_PT3_T1_NS0_13GridEvenShareIS17_EET2_T4_)
        /*00a4*/ 	.word	0x00000000


	//----- nvinfo : EIATTR_REGCOUNT
	.align		4
.L_70:
        /*00a8*/ 	.byte	0x04, 0x2f
        /*00aa*/ 	.short	(.L_72 - .L_71)
	.align		4
.L_71:
        /*00ac*/ 	.word	index@(_ZN3cub18CUB_300001_SM_10006detail6reduce28DeviceReduceSingleTileKernelINS2_10policy_hubIN4cuda3std3__45tupleIJblEEEjN6thrust24THRUST_300001_SM_1000_NS8cuda_cub9__find_if7functorIS9_EEE10Policy1000EPS9_SI_iSF_S9_S9_NS7_10__identityEEEvT0_T1_T2_T3_T4_T6_)
        /*00b0*/ 	.word	0x0000001c


	//----- nvinfo : EIATTR_FRAME_SIZE
	.align		4
.L_72:
        /*00b4*/ 	.byte	0x04, 0x11
        /*00b6*/ 	.short	(.L_74 - .L_73)
	.align		4
.L_73:
        /*00b8*/ 	.word	index@(_ZN3cub18CUB_300001_SM_10006detail6reduce28DeviceReduceSingleTileKernelINS2_10policy_hubIN4cuda3std3__45tupleIJblEEEjN6thrust24THRUST_300001_SM_1000_NS8cuda_cub9__find_if7functorIS9_EEE10Policy1000EPS9_SI_iSF_S9_S9_NS7_10__identityEEEvT0_T1_T2_T3_T4_T6_)
        /*00bc*/ 	.word	0x00000000


	//----- nvinfo : EIATTR_REGCOUNT
	.align		4
.L_74:
        /*00c0*/ 	.byte	0x04, 0x2f
        /*00c2*/ 	.short	(.L_76 - .L_75)
	.align		4
.L_75:
        /*00c4*/ 	.word	index@(_ZN3cub18CUB_300001_SM_10006detail6reduce28DeviceReduceSingleTileKernelINS2_10policy_hubIN4cuda3std3__45tupleIJblEEEyN6thrust24THRUST_300001_SM_1000_NS8cuda_cub9__find_if7functorIS9_EEE10Policy1000ENSB_12zip_iteratorINS8_IJNSD_26transform_input_iterator_tIbNSC_6detail35transform_pair_of_input_iterators_tIbNSB_6detail15normal_iteratorINSB_10device_ptrIKfEEEESR_NS7_8equal_toIfEEEENS7_10__not_fn_tINS7_10__identityEEEEENSB_17counting_iteratorIlNSB_11use_defaultES10_S10_EEEEEEEPS9_ySF_S9_S9_SW_EEvT0_T1_T2_T3_T4_T6_)
        /*00c8*/ 	.word	0x00000027


	//----- nvinfo : EIATTR_FRAME_SIZE
	.align		4
.L_76:
        /*00cc*/ 	.byte	0x04, 0x11
        /*00ce*/ 	.short	(.L_78 - .L_77)
	.align		4
.L_77:
        /*00d0*/ 	.word	index@(_ZN3cub18CUB_300001_SM_10006detail6reduce28DeviceReduceSingleTileKernelINS2_10policy_hubIN4cuda3std3__45tupleIJblEEEyN6thrust24THRUST_300001_SM_1000_NS8cuda_cub9__find_if7functorIS9_EEE10Policy1000ENSB_12zip_iteratorINS8_IJNSD_26transform_input_iterator_tIbNSC_6detail35transform_pair_of_input_iterators_tIbNSB_6detail15normal_iteratorINSB_10device_ptrIKfEEEESR_NS7_8equal_toIfEEEENS7_10__not_fn_tINS7_10__identityEEEEENSB_17counting_iteratorIlNSB_11use_defaultES10_S10_EEEEEEEPS9_ySF_S9_S9_SW_EEvT0_T1_T2_T3_T4_T6_)
        /*00d4*/ 	.word	0x00000000


	//----- nvinfo : EIATTR_REGCOUNT
	.align		4
.L_78:
        /*00d8*/ 	.byte	0x04, 0x2f
        /*00da*/ 	.short	(.L_80 - .L_79)
	.align		4
.L_79:
        /*00dc*/ 	.word	index@(_ZN3cub18CUB_300001_SM_10006detail6reduce18DeviceReduceKernelINS2_10policy_hubIN4cuda3std3__45tupleIJblEEEyN6thrust24THRUST_300001_SM_1000_NS8cuda_cub9__find_if7functorIS9_EEE10Policy1000ENSB_12zip_iteratorINS8_IJNSD_26transform_input_iterator_tIbNSC_6detail35transform_pair_of_input_iterators_tIbNSB_6detail15normal_iteratorINSB_10device_ptrIKfEEEESR_NS7_8equal_toIfEEEENS7_10__not_fn_tINS7_10__identityEEEEENSB_17counting_iteratorIlNSB_11use_defaultES10_S10_EEEEEEEySF_S9_SW_EEvT0_PT3_T1_NS0_13GridEvenShareIS17_EET2_T4_)
        /*00e0*/ 	.word	0x00000020


	//----- nvinfo : EIATTR_FRAME_SIZE
	.align		4
.L_80:
        /*00e4*/ 	.byte	0x04, 0x11
        /*00e6*/ 	.short	(.L_82 - .L_81)
	.align		4
.L_81:
        /*00e8*/ 	.word	index@(_ZN3cub18CUB_300001_SM_10006detail6reduce18DeviceReduceKernelINS2_10policy_hubIN4cuda3std3__45tupleIJblEEEyN6thrust24THRUST_300001_SM_1000_NS8cuda_cub9__find_if7functorIS9_EEE10Policy1000ENSB_12zip_iteratorINS8_IJNSD_26transform_input_iterator_tIbNSC_6detail35transform_pair_of_input_iterators_tIbNSB_6detail15normal_iteratorINSB_10device_ptrIKfEEEESR_NS7_8equal_toIfEEEENS7_10__not_fn_tINS7_10__identityEEEEENSB_17counting_iteratorIlNSB_11use_defaultES10_S10_EEEEEEEySF_S9_SW_EEvT0_PT3_T1_NS0_13GridEvenShareIS17_EET2_T4_)
        /*00ec*/ 	.word	0x00000000


	//----- nvinfo : EIATTR_REGCOUNT
	.align		4
.L_82:
        /*00f0*/ 	.byte	0x04, 0x2f
        /*00f2*/ 	.short	(.L_84 - .L_83)
	.align		4
.L_83:
        /*00f4*/ 	.word	index@(_ZN3cub18CUB_300001_SM_10006detail6reduce28DeviceReduceSingleTileKernelINS2_10policy_hubIN4cuda3std3__45tupleIJblEEEyN6thrust24THRUST_300001_SM_1000_NS8cuda_cub9__find_if7functorIS9_EEE10Policy1000EPS9_SI_iSF_S9_S9_NS7_10__identityEEEvT0_T1_T2_T3_T4_T6_)
        /*00f8*/ 	.word	0x0000001c


	//----- nvinfo : EIATTR_FRAME_SIZE
	.align		4
.L_84:
        /*00fc*/ 	.byte	0x04, 0x11
        /*00fe*/ 	.short	(.L_86 - .L_85)
	.align		4
.L_85:
        /*0100*/ 	.word	index@(_ZN3cub18CUB_300001_SM_10006detail6reduce28DeviceReduceSingleTileKernelINS2_10policy_hubIN4cuda3std3__45tupleIJblEEEyN6thrust24THRUST_300001_SM_1000_NS8cuda_cub9__find_if7functorIS9_EEE10Policy1000EPS9_SI_iSF_S9_S9_NS7_10__identityEEEvT0_T1_T2_T3_T4_T6_)
        /*0104*/ 	.word	0x00000000


	//----- nvinfo : EIATTR_MIN_STACK_SIZE
	.align		4
.L_86:
        /*0108*/ 	.byte	0x04, 0x12
        /*010a*/ 	.short	(.L_88 - .L_87)
	.align		4
.L_87:
        /*010c*/ 	.word	index@(_ZN3cub18CUB_300001_SM_10006detail6reduce28DeviceReduceSingleTileKernelINS2_10policy_hubIN4cuda3std3__45tupleIJblEEEyN6thrust24THRUST_300001_SM_1000_NS8cuda_cub9__find_if7functorIS9_EEE10Policy1000EPS9_SI_iSF_S9_S9_NS7_10__identityEEEvT0_T1_T2_T3_T4_T6_)
        /*0110*/ 	.word	0x00000000


	//----- nvinfo : EIATTR_MIN_STACK_SIZE
	.align		4
.L_88:
        /*0114*/ 	.byte	0x04, 0x12
        /*0116*/ 	.short	(.L_90 - .L_89)
	.align		4
.L_89:
        /*0118*/ 	.word	index@(_ZN3cub18CUB_300001_SM_10006detail6reduce18DeviceReduceKernelINS2_10policy_hubIN4cuda3std3__45tupleIJblEEEyN6thrust24THRUST_300001_SM_1000_NS8cuda_cub9__find_if7functorIS9_EEE10Policy1000ENSB_12zip_iteratorINS8_IJNSD_26transform_input_iterator_tIbNSC_6detail35transform_pair_of_input_iterators_tIbNSB_6detail15normal_iteratorINSB_10device_ptrIKfEEEESR_NS7_8equal_toIfEEEENS7_10__not_fn_tINS7_10__identityEEEEENSB_17counting_iteratorIlNSB_11use_defaultES10_S10_EEEEEEEySF_S9_SW_EEvT0_PT3_T1_NS0_13GridEvenShareIS17_EET2_T4_)
        /*011c*/ 	.word	0x00000000


	//----- nvinfo : EIATTR_MIN_STACK_SIZE
	.align		4
.L_90:
        /*0120*/ 	.byte	0x04, 0x12
        /*0122*/ 	.short	(.L_92 - .L_91)
	.align		4
.L_91:
        /*0124*/ 	.word	index@(_ZN3cub18CUB_300001_SM_10006detail6reduce28DeviceReduceSingleTileKernelINS2_10policy_hubIN4cuda3std3__45tupleIJblEEEyN6thrust24THRUST_300001_SM_1000_NS8cuda_cub9__find_if7functorIS9_EEE10Policy1000ENSB_12zip_iteratorINS8_IJNSD_26transform_input_iterator_tIbNSC_6detail35transform_pair_of_input_iterators_tIbNSB_6detail15normal_iteratorINSB_10device_ptrIKfEEEESR_NS7_8equal_toIfEEEENS7_10__not_fn_tINS7_10__identityEEEEENSB_17counting_iteratorIlNSB_11use_defaultES10_S10_EEEEEEEPS9_ySF_S9_S9_SW_EEvT0_T1_T2_T3_T4_T6_)
        /*0128*/ 	.word	0x00000000


	//----- nvinfo : EIATTR_MIN_STACK_SIZE
	.align		4
.L_92:
        /*012c*/ 	.byte	0x04, 0x12
        /*012e*/ 	.short	(.L_94 - .L_93)
	.align		4
.L_93:
        /*0130*/ 	.word	index@(_ZN3cub18CUB_300001_SM_10006detail6reduce28DeviceReduceSingleTileKernelINS2_10policy_hubIN4cuda3std3__45tupleIJblEEEjN6thrust24THRUST_300001_SM_1000_NS8cuda_cub9__find_if7functorIS9_EEE10Policy1000EPS9_SI_iSF_S9_S9_NS7_10__identityEEEvT0_T1_T2_T3_T4_T6_)
        /*0134*/ 	.word	0x00000000


	//----- nvinfo : EIATTR_MIN_STACK_SIZE
	.align		4
.L_94:
        /*0138*/ 	.byte	0x04, 0x12
        /*013a*/ 	.short	(.L_96 - .L_95)
	.align		4
.L_95:
        /*013c*/ 	.word	index@(_ZN3cub18CUB_300001_SM_10006detail6reduce18DeviceReduceKernelINS2_10policy_hubIN4cuda3std3__45tupleIJblEEEjN6thrust24THRUST_300001_SM_1000_NS8cuda_cub9__find_if7functorIS9_EEE10Policy1000ENSB_12zip_iteratorINS8_IJNSD_26transform_input_iterator_tIbNSC_6detail35transform_pair_of_input_iterators_tIbNSB_6detail15normal_iteratorINSB_10device_ptrIKfEEEESR_NS7_8equal_toIfEEEENS7_10__not_fn_tINS7_10__identityEEEEENSB_17counting_iteratorIlNSB_11use_defaultES10_S10_EEEEEEEjSF_S9_SW_EEvT0_PT3_T1_NS0_13GridEvenShareIS17_EET2_T4_)
        /*0140*/ 	.word	0x00000000


	//----- nvinfo : EIATTR_MIN_STACK_SIZE
	.align		4
.L_96:
        /*0144*/ 	.byte	0x04, 0x12
        /*0146*/ 	.short	(.L_98 - .L_97)
	.align		4
.L_97:
        /*0148*/ 	.word	index@(_ZN3cub18CUB_300001_SM_10006detail6reduce28DeviceReduceSingleTileKernelINS2_10policy_hubIN4cuda3std3__45tupleIJblEEEjN6thrust24THRUST_300001_SM_1000_NS8cuda_cub9__find_if7functorIS9_EEE10Policy1000ENSB_12zip_iteratorINS8_IJNSD_26transform_input_iterator_tIbNSC_6detail35transform_pair_of_input_iterators_tIbNSB_6detail15normal_iteratorINSB_10device_ptrIKfEEEESR_NS7_8equal_toIfEEEENS7_10__not_fn_tINS7_10__identityEEEEENSB_17counting_iteratorIlNSB_11use_defaultES10_S10_EEEEEEEPS9_jSF_S9_S9_SW_EEvT0_T1_T2_T3_T4_T6_)
        /*014c*/ 	.word	0x00000000


	//----- nvinfo : EIATTR_MIN_STACK_SIZE
	.align		4
.L_98:
        /*0150*/ 	.byte	0x04, 0x12
        /*0152*/ 	.short	(.L_100 - .L_99)
	.align		4
.L_99:
        /*0154*/ 	.word	index@(_ZN3cub18CUB_300001_SM_10006detail8for_each13static_kernelINS2_12policy_hub_t12policy_500_tElN6thrust24THRUST_300001_SM_1000_NS8cuda_cub6__fill7functorINS7_6detail15normal_iteratorINS7_10device_ptrIfEEEEiEEEEvT0_T1_)
        /*0158*/ 	.word	0x00000000


	//----- nvinfo : EIATTR_MIN_STACK_SIZE
	.align		4
.L_100:
        /*015c*/ 	.byte	0x04, 0x12
        /*015e*/ 	.short	(.L_102 - .L_101)
	.align		4
.L_101:
        /*0160*/ 	.word	index@(_ZN3cub18CUB_300001_SM_10006detail8for_each13static_kernelINS2_12policy_hub_t12policy_500_tEmN6thrust24THRUST_300001_SM_1000_NS8cuda_cub20__uninitialized_fill7functorINS7_10device_ptrIfEEfEEEEvT0_T1_)
        /*0164*/ 	.word	0x00000000


	//----- nvinfo : EIATTR_MIN_STACK_SIZE
	.align		4
.L_102:
        /*0168*/ 	.byte	0x04, 0x12
        /*016a*/ 	.short	(.L_104 - .L_103)
	.align		4
.L_103:
        /*016c*/ 	.word	index@(_ZN3cub18CUB_300001_SM_10006detail11EmptyKernelIvEEvv)
        /*0170*/ 	.word	0x00000000


	//----- nvinfo : EIATTR_MIN_STACK_SIZE
	.align		4
.L_104:
        /*0174*/ 	.byte	0x04, 0x12
        /*0176*/ 	.short	(.L_106 - .L_105)
	.align		4
.L_105:
        /*0178*/ 	.word	index@(_Z19scan_work_efficientILi32EEvPfPKfi)
        /*017c*/ 	.word	0x00000000


	//----- nvinfo : EIATTR_MIN_STACK_SIZE
	.align		4
.L_106:
        /*0180*/ 	.byte	0x04, 0x12
        /*0182*/ 	.short	(.L_108 - .L_107)
	.align		4
.L_107:
        /*0184*/ 	.word	index@(_Z4scanILi32EEvPfS0_i)
        /*0188*/ 	.word	0x00000000
.L_108:


//--------------------- .nv.compat                --------------------------
	.section	.nv.compat,"",@"SHT_CUDA_COMPAT_INFO"
	.align	4
        /*0000*/ 	.byte	0x02, 0x09, 0x00, 0x00, 0x02, 0x02, 0x01, 0x00, 0x02, 0x05, 0x05, 0x00, 0x03, 0x07, 0x01, 0x01
        /*0010*/ 	.byte	0x02, 0x03, 0x00, 0x00, 0x02, 0x06, 0x01, 0x00, 0x04, 0x0b, 0x08, 0x00, 0x09, 0x00, 0x00, 0x00
        /*0020*/ 	.byte	0x00, 0x00, 0x00, 0x00


//--------------------- .nv.info._ZN3cub18CUB_300001_SM_10006detail6reduce28DeviceReduceSingleTileKernelINS2_10policy_hubIN4cuda3std3__45tupleIJblEEEyN6thrust24THRUST_300001_SM_1000_NS8cuda_cub9__find_if7functorIS9_EEE10Policy1000EPS9_SI_iSF_S9_S9_NS7_10__identityEEEvT0_T1_T2_T3_T4_T6_ --------------------------
	.section	.nv.info._ZN3cub18CUB_300001_SM_10006detail6reduce28DeviceReduceSingleTileKernelINS2_10policy_hubIN4cuda3std3__45tupleIJblEEEyN6thrust24THRUST_300001_SM_1000_NS8cuda_cub9__find_if7functorIS9_EEE10Policy1000EPS9_SI_iSF_S9_S9_NS7_10__identityEEEvT0_T1_T2_T3_T4_T6_,"",@"SHT_CUDA_INFO"
	.sectionflags	@""
	.align	4


	//----- nvinfo : EIATTR_CUDA_API_VERSION
	.align		4
        /*0000*/ 	.byte	0x04, 0x37
        /*0002*/ 	.short	(.L_110 - .L_109)
.L_109:
        /*0004*/ 	.word	0x00000082


	//----- nvinfo : EIATTR_KPARAM_INFO
	.align		4
.L_110:
        /*0008*/ 	.byte	0x04, 0x17
        /*000a*/ 	.short	(.L_112 - .L_111)
.L_111:
        /*000c*/ 	.word	0x00000000
        /*0010*/ 	.short	0x0005
        /*0012*/ 	.short	0x0028
        /*0014*/ 	.byte	0x00, 0xf0, 0x05, 0x00


	//----- nvinfo : EIATTR_KPARAM_INFO
	.align		4
.L_112:
        /*0018*/ 	.byte	0x04, 0x17
        /*001a*/ 	.short	(.L_114 - .L_113)
.L_113:
        /*001c*/ 	.word	0x00000000
        /*0020*/ 	.short	0x0004
        /*0022*/ 	.short	0x0018
        /*0024*/ 	.byte	0x00, 0xf0, 0x41, 0x00


	//----- nvinfo : EIATTR_KPARAM_INFO
	.align		4
.L_114:
        /*0028*/ 	.byte	0x04, 0x17
        /*002a*/ 	.short	(.L_116 - .L_115)
.L_115:
        /*002c*/ 	.word	0x00000000
        /*0030*/ 	.short	0x0003
        /*0032*/ 	.short	0x0014
        /*0034*/ 	.byte	0x00, 0xf0, 0x05, 0x00


	//----- nvinfo : EIATTR_KPARAM_INFO
	.align		4
.L_116:
        /*0038*/ 	.byte	0x04, 0x17
        /*003a*/ 	.short	(.L_118 - .L_117)
.L_117:
        /*003c*/ 	.word	0x00000000
        /*0040*/ 	.short	0x0002
        /*0042*/ 	.short	0x0010
        /*0044*/ 	.byte	0x00, 0xf0, 0x11, 0x00


	//----- nvinfo : EIATTR_KPARAM_INFO
	.align		4
.L_118:
        /*0048*/ 	.byte	0x04, 0x17
        /*004a*/ 	.short	(.L_120 - .L_119)
.L_119:
        /*004c*/ 	.word	0x00000000
        /*0050*/ 	.short	0x0001
        /*0052*/ 	.short	0x0008
        /*0054*/ 	.byte	0x00, 0xf5, 0x21, 0x00


	//----- nvinfo : EIATTR_KPARAM_INFO
	.align		4
.L_120:
        /*0058*/ 	.byte	0x04, 0x17
        /*005a*/ 	.short	(.L_122 - .L_121)
.L_121:
        /*005c*/ 	.word	0x00000000
        /*0060*/ 	.short	0x0000
        /*0062*/ 	.short	0x0000
        /*0064*/ 	.byte	0x00, 0xf5, 0x21, 0x00


	//----- nvinfo : EIATTR_SPARSE_MMA_MASK
	.align		4
.L_122:
        /*0068*/ 	.byte	0x03, 0x50
        /*006a*/ 	.short	0x0000


	//----- nvinfo : EIATTR_MAXREG_COUNT
	.align		4
        /*006c*/ 	.byte	0x03, 0x1b
        /*006e*/ 	.short	0x00ff


	//----- nvinfo : EIATTR_NUM_BARRIERS
	.align		4
        /*0070*/ 	.byte	0x02, 0x4c
        /*0072*/ 	.byte	0x01
	.zero		1


	//----- nvinfo : EIATTR_MERCURY_ISA_VERSION
	.align		4
        /*0074*/ 	.byte	0x03, 0x5f
        /*0076*/ 	.short	0x0101


	//----- nvinfo : EIATTR_COOP_GROUP_MASK_REGIDS
	.align		4
        /*0078*/ 	.byte	0x04, 0x29
        /*007a*/ 	.short	(.L_124 - .L_123)


	//   ....[0]....
.L_123:
        /*007c*/ 	.word	0xffffffff


	//   ....[1]....
        /*0080*/ 	.word	0xffffffff


	//   ....[2]....
        /*0084*/ 	.word	0xffffffff


	//   ....[3]....
        /*0088*/ 	.word	0xffffffff


	//   ....[4]....
        /*008c*/ 	.word	0xffffffff


	//   ....[5]....
        /*0090*/ 	.word	0xffffffff


	//   ....[6]....
        /*0094*/ 	.word	0xffffffff


	//   ....[7]....
        /*0098*/ 	.word	0xffffffff


	//   ....[8]....
        /*009c*/ 	.word	0xffffffff


	//   ....[9]....
        /*00a0*/ 	.word	0xffffffff


	//   ....[10]....
        /*00a4*/ 	.word	0xffffffff


	//   ....[11]....
        /*00a8*/ 	.word	0xffffffff


	//   ....[12]....
        /*00ac*/ 	.word	0xffffffff


	//   ....[13]....
        /*00b0*/ 	.word	0xffffffff


	//   ....[14]....
        /*00b4*/ 	.word	0xffffffff


	//   ....[15]....
        /*00b8*/ 	.word	0xffffffff


	//   ....[16]....
        /*00bc*/ 	.word	0xffffffff


	//   ....[17]....
        /*00c0*/ 	.word	0xffffffff


	//   ....[18]....
        /*00c4*/ 	.word	0xffffffff


	//   ....[19]....
        /*00c8*/ 	.word	0xffffffff


	//   ....[20]....
        /*00cc*/ 	.word	0xffffffff


	//   ....[21]....
        /*00d0*/ 	.word	0xffffffff


	//   ....[22]....
        /*00d4*/ 	.word	0xffffffff


	//   ....[23]....
        /*00d8*/ 	.word	0xffffffff


	//   ....[24]....
        /*00dc*/ 	.word	0xffffffff


	//   ....[25]....
        /*00e0*/ 	.word	0xffffffff


	//   ....[26]....
        /*00e4*/ 	.word	0xffffffff


	//   ....[27]....
        /*00e8*/ 	.word	0xffffffff


	//   ....[28]....
        /*00ec*/ 	.word	0xffffffff


	//   ....[29]....
        /*00f0*/ 	.word	0xffffffff


	//   ....[30]....
        /*00f4*/ 	.word	0xffffffff


	//   ....[31]....
        /*00f8*/ 	.word	0xffffffff


	//   ....[32]....
        /*00fc*/ 	.word	0xffffffff


	//   ....[33]....
        /*0100*/ 	.word	0xffffffff


	//   ....[34]....
        /*0104*/ 	.word	0xffffffff


	//   ....[35]....
        /*0108*/ 	.word	0xffffffff


	//   ....[36]....
        /*010c*/ 	.word	0xffffffff


	//   ....[37]....
        /*0110*/ 	.word	0xffffffff


	//   ....[38]....
        /*0114*/ 	.word	0xffffffff


	//   ....[39]....
        /*0118*/ 	.word	0xffffffff


	//   ....[40]....
        /*011c*/ 	.word	0xffffffff


	//   ....[41]....
        /*0120*/ 	.word	0xffffffff


	//   ....[42]....
        /*0124*/ 	.word	0xffffffff


	//   ....[43]....
        /*0128*/ 	.word	0xffffffff


	//   ....[44]....
        /*012c*/ 	.word	0xffffffff


	//----- nvinfo : EIATTR_COOP_GROUP_INSTR_OFFSETS
	.align		4
.L_124:
        /*0130*/ 	.byte	0x04, 0x28
        /*0132*/ 	.short	(.L_126 - .L_125)


	//   ....[0]....
.L_125:
        /*0134*/ 	.word	0x000007d0


	//   ....[1]....
        /*0138*/ 	.word	0x000007e0


	//   ....[2]....
        /*013c*/ 	.word	0x000007f0


	//   ....[3]....
        /*0140*/ 	.word	0x00000940


	//   ....[4]....
        /*0144*/ 	.word	0x00000970


	//   ....[5]....
        /*0148*/ 	.word	0x000009a0


	//   ....[6]....
        /*014c*/ 	.word	0x00000ac0


	//   ....[7]....
        /*0150*/ 	.word	0x00000ae0


	//   ....[8]....
        /*0154*/ 	.word	0x00000af0


	//   ....[9]....
        /*0158*/ 	.word	0x00000c10


	//   ....[10]....
        /*015c*/ 	.word	0x00000c30


	//   ....[11]....
        /*0160*/ 	.word	0x00000c40


	//   ....[12]....
        /*0164*/ 	.word	0x00000d60


	//   ....[13]....
        /*0168*/ 	.word	0x00000d80


	//   ....[14]....
        /*016c*/ 	.word	0x00000d90


	//   ....[15]....
        /*0170*/ 	.word	0x00001520


	//   ....[16]....
        /*0174*/ 	.word	0x000015b0


	//   ....[17]....
        /*0178*/ 	.word	0x000015e0


	//   ....[18]....
        /*017c*/ 	.word	0x00001700


	//   ....[19]....
        /*0180*/ 	.word	0x00001730


	//   ....[20]....
        /*0184*/ 	.word	0x00001740


	//   ....[21]....
        /*0188*/ 	.word	0x00001860


	//   ....[22]....
        /*018c*/ 	.word	0x00001880


	//   ....[23]....
        /*0190*/ 	.word	0x00001890


	//   ....[24]....
        /*0194*/ 	.word	0x000019b0


	//   ....[25]....
        /*0198*/ 	.word	0x000019d0


	//   ....[26]....
        /*019c*/ 	.word	0x000019e0


	//   ....[27]....
        /*01a0*/ 	.word	0x00001b00


	//   ....[28]....
        /*01a4*/ 	.word	0x00001b20


	//   ....[29]....
        /*01a8*/ 	.word	0x00001b30


	//   ....[30]....
        /*01ac*/ 	.word	0x000031b0


	//   ....[31]....
        /*01b0*/ 	.word	0x000031c0


	//   ....[32]....
        /*01b4*/ 	.word	0x000031d0


	//   ....[33]....
        /*01b8*/ 	.word	0x00003320


	//   ....[34]....
        /*01bc*/ 	.word	0x00003350


	//   ....[35]....
        /*01c0*/ 	.word	0x00003380


	//   ....[36]....
        /*01c4*/ 	.word	0x000034a0


	//   ....[37]....
        /*01c8*/ 	.word	0x000034c0


	//   ....[38]....
        /*01cc*/ 	.word	0x000034d0


	//   ....[39]....
        /*01d0*/ 	.word	0x000035f0


	//   ....[40]....
        /*01d4*/ 	.word	0x00003610


	//   ....[41]....
        /*01d8*/ 	.word	0x00003620


	//   ....[42]....
        /*01dc*/ 	.word	0x00003740


	//   ....[43]....
        /*01e0*/ 	.word	0x00003760


	//   ....[44]....
        /*01e4*/ 	.word	0x00003770


	//----- nvinfo : EIATTR_VRC_CTA_INIT_COUNT
	.align		4
.L_126:
        /*01e8*/ 	.byte	0x02, 0x4a
	.zero		1
	.zero		1


	//----- nvinfo : EIATTR_EXIT_INSTR_OFFSETS
	.align		4
        /*01ec*/ 	.byte	0x04, 0x1c
        /*01ee*/ 	.short	(.L_128 - .L_127)


	//   ....[0]....
.L_127:
        /*01f0*/ 	.word	0x00000080


	//   ....[1]....
        /*01f4*/ 	.word	0x000000d0


	//   ....[2]....
        /*01f8*/ 	.word	0x00003e80


	//   ....[3]....
        /*01fc*/ 	.word	0x00003f70


	//----- nvinfo : EIATTR_MAX_THREADS
	.align		4
.L_128:
        /*0200*/ 	.byte	0x04, 0x05
        /*0202*/ 	.short	(.L_130 - .L_129)
.L_129:
        /*0204*/ 	.word	0x00000100
        /*0208*/ 	.word	0x00000001
        /*020c*/ 	.word	0x00000001


	//----- nvinfo : EIATTR_CRS_STACK_SIZE
	.align		4
.L_130:
        /*0210*/ 	.byte	0x04, 0x1e
        /*0212*/ 	.short	(.L_132 - .L_131)
.L_131:
        /*0214*/ 	.word	0x00000000


	//----- nvinfo : EIATTR_CBANK_PARAM_SIZE
	.align		4
.L_132:
        /*0218*/ 	.byte	0x03, 0x19
        /*021a*/ 	.short	0x0029


	//----- nvinfo : EIATTR_PARAM_CBANK
	.align		4
        /*021c*/ 	.byte	0x04, 0x0a
        /*021e*/ 	.short	(.L_134 - .L_133)
	.align		4
.L_133:
        /*0220*/ 	.word	index@(.nv.constant0._ZN3cub18CUB_300001_SM_10006detail6reduce28DeviceReduceSingleTileKernelINS2_10policy_hubIN4cuda3std3__45tupleIJblEEEyN6thrust24THRUST_300001_SM_1000_NS8cuda_cub9__find_if7functorIS9_EEE10Policy1000EPS9_SI_iSF_S9_S9_NS7_10__identityEEEvT0_T1_T2_T3_T4_T6_)
        /*0224*/ 	.short	0x0380
        /*0226*/ 	.short	0x0029


	//----- nvinfo : EIATTR_SW_WAR
	.align		4
.L_134:
        /*0228*/ 	.byte	0x04, 0x36
        /*022a*/ 	.short	(.L_136 - .L_135)
.L_135:
        /*022c*/ 	.word	0x00000008
.L_136:


//--------------------- .nv.info._ZN3cub18CUB_300001_SM_10006detail6reduce18DeviceReduceKernelINS2_10policy_hubIN4cuda3std3__45tupleIJblEEEyN6thrust24THRUST_300001_SM_1000_NS8cuda_cub9__find_if7functorIS9_EEE10Policy1000ENSB_12zip_iteratorINS8_IJNSD_26transform_input_iterator_tIbNSC_6detail35transform_pair_of_input_iterators_tIbNSB_6detail15normal_iteratorINSB_10device_ptrIKfEEEESR_NS7_8equal_toIfEEEENS7_10__not_fn_tINS7_10__identityEEEEENSB_17counting_iteratorIlNSB_11use_defaultES10_S10_EEEEEEEySF_S9_SW_EEvT0_PT3_T1_NS0_13GridEvenShareIS17_EET2_T4_ --------------------------
	.section	.nv.info._ZN3cub18CUB_300001_SM_10006detail6reduce18DeviceReduceKernelINS2_10policy_hubIN4cuda3std3__45tupleIJblEEEyN6thrust24THRUST_300001_SM_1000_NS8cuda_cub9__find_if7functorIS9_EEE10Policy1000ENSB_12zip_iteratorINS8_IJNSD_26transform_input_iterator_tIbNSC_6detail35transform_pair_of_input_iterators_tIbNSB_6detail15normal_iteratorINSB_10device_ptrIKfEEEESR_NS7_8equal_toIfEEEENS7_10__not_fn_tINS7_10__identityEEEEENSB_17counting_iteratorIlNSB_11use_defaultES10_S10_EEEEEEEySF_S9_SW_EEvT0_PT3_T1_NS0_13GridEvenShareIS17_EET2_T4_,"",@"SHT_CUDA_INFO"
	.sectionflags	@""
	.align	4


	//----- nvinfo : EIATTR_CUDA_API_VERSION
	.align		4
        /*0000*/ 	.byte	0x04, 0x37
        /*0002*/ 	.short	(.L_138 - .L_137)
.L_137:
        /*0004*/ 	.word	0x00000082


	//----- nvinfo : EIATTR_KPARAM_INFO
	.align		4
.L_138:
        /*0008*/ 	.byte	0x04, 0x17
        /*000a*/ 	.short	(.L_140 - .L_139)
.L_139:
        /*000c*/ 	.word	0x00000000
        /*0010*/ 	.short	0x0005
        /*0012*/ 	.short	0x0081
        /*0014*/ 	.byte	0x00, 0xf0, 0x05, 0x00


	//----- nvinfo : EIATTR_KPARAM_INFO
	.align		4
.L_140:
        /*0018*/ 	.byte	0x04, 0x17
        /*001a*/ 	.short	(.L_142 - .L_141)
.L_141:
        /*001c*/ 	.word	0x00000000
        /*0020*/ 	.short	0x0004
        /*0022*/ 	.short	0x0080
        /*0024*/ 	.byte	0x00, 0xf0, 0x05, 0x00


	//----- nvinfo : EIATTR_KPARAM_INFO
	.align		4
.L_142:
        /*0028*/ 	.byte	0x04, 0x17
        /*002a*/ 	.short	(.L_144 - .L_143)
.L_143:
        /*002c*/ 	.word	0x00000000
        /*0030*/ 	.short	0x0003
        /*0032*/ 	.short	0x0038
        /*0034*/ 	.byte	0x00, 0xf0, 0x21, 0x01


	//----- nvinfo : EIATTR_KPARAM_INFO
	.align		4
.L_144:
        /*0038*/ 	.byte	0x04, 0x17
        /*003a*/ 	.short	(.L_146 - .L_145)
.L_145:
        /*003c*/ 	.word	0x00000000
        /*0040*/ 	.short	0x0002
        /*0042*/ 	.short	0x0030
        /*0044*/ 	.byte	0x00, 0xf0, 0x21, 0x00


	//----- nvinfo : EIATTR_KPARAM_INFO
	.align		4
.L_146:
        /*0048*/ 	.byte	0x04, 0x17
        /*004a*/ 	.short	(.L_148 - .L_147)
.L_147:
        /*004c*/ 	.word	0x00000000
        /*0050*/ 	.short	0x0001
        /*0052*/ 	.short	0x0028
        /*0054*/ 	.byte	0x00, 0xf5, 0x21, 0x00


	//----- nvinfo : EIATTR_KPARAM_INFO
	.align		4
.L_148:
        /*0058*/ 	.byte	0x04, 0x17
        /*005a*/ 	.short	(.L_150 - .L_149)
.L_149:
        /*005c*/ 	.word	0x00000000
        /*0060*/ 	.short	0x0000
        /*0062*/ 	.short	0x0000
        /*0064*/ 	.byte	0x00, 0xf0, 0xa1, 0x00


	//----- nvinfo : EIATTR_SPARSE_MMA_MASK
	.align		4
.L_150:
        /*0068*/ 	.byte	0x03, 0x50
        /*006a*/ 	.short	0x0000


	//----- nvinfo : EIATTR_MAXREG_COUNT
	.align		4
        /*006c*/ 	.byte	0x03, 0x1b
        /*006e*/ 	.short	0x00ff


	//----- nvinfo : EIATTR_NUM_BARRIERS
	.align		4
        /*0070*/ 	.byte	0x02, 0x4c
        /*0072*/ 	.byte	0x01
	.zero		1


	//----- nvinfo : EIATTR_MERCURY_ISA_VERSION
	.align		4
        /*0074*/ 	.byte	0x03, 0x5f
        /*0076*/ 	.short	0x0101


	//----- nvinfo : EIATTR_COOP_GROUP_MASK_REGIDS
	.align		4
        /*0078*/ 	.byte	0x04, 0x29
        /*007a*/ 	.short	(.L_152 - .L_151)


	//   ....[0]....
.L_151:
        /*007c*/ 	.word	0xffffffff


	//   ....[1]....
        /*0080*/ 	.word	0xffffffff


	//   ....[2]....
        /*0084*/ 	.word	0xffffffff


	//   ....[3]....
        /*0088*/ 	.word	0xffffffff


	//   ....[4]....
        /*008c*/ 	.word	0xffffffff


	//   ....[5]....
        /*0090*/ 	.word	0xffffffff


	//   ....[6]....
        /*0094*/ 	.word	0xffffffff


	//   ....[7]....
        /*0098*/ 	.word	0xffffffff


	//   ....[8]....
        /*009c*/ 	.word	0xffffffff


	//   ....[9]....
        /*00a0*/ 	.word	0xffffffff


	//   ....[10]....
        /*00a4*/ 	.word	0xffffffff


	//   ....[11]....
        /*00a8*/ 	.word	0xffffffff


	//   ....[12]....
        /*00ac*/ 	.word	0xffffffff


	//   ....[13]....
        /*00b0*/ 	.word	0xffffffff


	//   ....[14]....
        /*00b4*/ 	.word	0xffffffff


	//   ....[15]....
        /*00b8*/ 	.word	0xffffffff


	//   ....[16]....
        /*00bc*/ 	.word	0xffffffff


	//   ....[17]....
        /*00c0*/ 	.word	0xffffffff


	//   ....[18]....
        /*00c4*/ 	.word	0xffffffff


	//   ....[19]....
        /*00c8*/ 	.word	0xffffffff


	//   ....[20]....
        /*00cc*/ 	.word	0xffffffff


	//   ....[21]....
        /*00d0*/ 	.word	0xffffffff


	//   ....[22]....
        /*00d4*/ 	.word	0xffffffff


	//   ....[23]....
        /*00d8*/ 	.word	0xffffffff


	//   ....[24]....
        /*00dc*/ 	.word	0xffffffff


	//   ....[25]....
        /*00e0*/ 	.word	0xffffffff


	//   ....[26]....
        /*00e4*/ 	.word	0xffffffff


	//   ....[27]....
        /*00e8*/ 	.word	0xffffffff


	//   ....[28]....
        /*00ec*/ 	.word	0xffffffff


	//   ....[29]....
        /*00f0*/ 	.word	0xffffffff


	//   ....[30]....
        /*00f4*/ 	.word	0xffffffff


	//   ....[31]....
        /*00f8*/ 	.word	0xffffffff


	//   ....[32]....
        /*00fc*/ 	.word	0xffffffff


	//   ....[33]....
        /*0100*/ 	.word	0xffffffff


	//   ....[34]....
        /*0104*/ 	.word	0xffffffff


	//   ....[35]....
        /*0108*/ 	.word	0xffffffff


	//   ....[36]....
        /*010c*/ 	.word	0xffffffff


	//   ....[37]....
        /*0110*/ 	.word	0xffffffff


	//   ....[38]....
        /*0114*/ 	.word	0xffffffff


	//   ....[39]....
        /*0118*/ 	.word	0xffffffff


	//   ....[40]....
        /*011c*/ 	.word	0xffffffff


	//   ....[41]....
        /*0120*/ 	.word	0xffffffff


	//   ....[42]....
        /*0124*/ 	.word	0xffffffff


	//   ....[43]....
        /*0128*/ 	.word	0xffffffff


	//   ....[44]....
        /*012c*/ 	.word	0xffffffff


	//----- nvinfo : EIATTR_COOP_GROUP_INSTR_OFFSETS
	.align		4
.L_152:
        /*0130*/ 	.byte	0x04, 0x28
        /*0132*/ 	.short	(.L_154 - .L_153)


	//   ....[0]....
.L_153:
        /*0134*/ 	.word	0x00001720


	//   ....[1]....
        /*0138*/ 	.word	0x00001730


	//   ....[2]....
        /*013c*/ 	.word	0x00001740


	//   ....[3]....
        /*0140*/ 	.word	0x00001890


	//   ....[4]....
        /*0144*/ 	.word	0x000018c0


	//   ....[5]....
        /*0148*/ 	.word	0x000018f0


	//   ....[6]....
        /*014c*/ 	.word	0x00001a10


	//   ....[7]....
        /*0150*/ 	.word	0x00001a30


	//   ....[8]....
        /*0154*/ 	.word	0x00001a40


	//   ....[9]....
        /*0158*/ 	.word	0x00001b60


	//   ....[10]....
        /*015c*/ 	.word	0x00001b80


	//   ....[11]....
        /*0160*/ 	.word	0x00001b90


	//   ....[12]....
        /*0164*/ 	.word	0x00001cb0


	//   ....[13]....
        /*0168*/ 	.word	0x00001cd0


	//   ....[14]....
        /*016c*/ 	.word	0x00001ce0


	//   ....[15]....
        /*0170*/ 	.word	0x00002470


	//   ....[16]....
        /*0174*/ 	.word	0x00002500


	//   ....[17]....
        /*0178*/ 	.word	0x00002530


	//   ....[18]....
        /*017c*/ 	.word	0x00002650


	//   ....[19]....
        /*0180*/ 	.word	0x00002680


	//   ....[20]....
        /*0184*/ 	.word	0x00002690


	//   ....[21]....
        /*0188*/ 	.word	0x000027b0


	//   ....[22]....
        /*018c*/ 	.word	0x000027d0


	//   ....[23]....
        /*0190*/ 	.word	0x000027e0


	//   ....[24]....
        /*0194*/ 	.word	0x00002900


	//   ....[25]....
        /*0198*/ 	.word	0x00002920


	//   ....[26]....
        /*019c*/ 	.word	0x00002930


	//   ....[27]....
        /*01a0*/ 	.word	0x00002a50


	//   ....[28]....
        /*01a4*/ 	.word	0x00002a70


	//   ....[29]....
        /*01a8*/ 	.word	0x00002a80


	//   ....[30]....
        /*01ac*/ 	.word	0x00005120


	//   ....[31]....
        /*01b0*/ 	.word	0x00005130


	//   ....[32]....
        /*01b4*/ 	.word	0x00005140


	//   ....[33]....
        /*01b8*/ 	.word	0x00005290


	//   ....[34]....
        /*01bc*/ 	.word	0x000052c0


	//   ....[35]....
        /*01c0*/ 	.word	0x000052f0


	//   ....[36]....
        /*01c4*/ 	.word	0x00005410


	//   ....[37]....
        /*01c8*/ 	.word	0x00005430


	//   ....[38]....
        /*01cc*/ 	.word	0x00005440


	//   ....[39]....
        /*01d0*/ 	.word	0x00005560


	//   ....[40]....
        /*01d4*/ 	.word	0x00005580


	//   ....[41]....
        /*01d8*/ 	.word	0x00005590


	//   ....[42]....
        /*01dc*/ 	.word	0x000056b0


	//   ....[43]....
        /*01e0*/ 	.word	0x000056d0


	//   ....[44]....
        /*01e4*/ 	.word	0x000056e0


	//----- nvinfo : EIATTR_VRC_CTA_INIT_COUNT
	.align		4
.L_154:
        /*01e8*/ 	.byte	0x02, 0x4a
	.zero		1
	.zero		1


	//----- nvinfo : EIATTR_EXIT_INSTR_OFFSETS
	.align		4
        /*01ec*/ 	.byte	0x04, 0x1c
        /*01ee*/ 	.short	(.L_156 - .L_155)


	//   ....[0]....
.L_155:
        /*01f0*/ 	.word	0x00005df0


	//   ....[1]....
        /*01f4*/ 	.word	0x00005e40


	//----- nvinfo : EIATTR_MAX_THREADS
	.align		4
.L_156:
        /*01f8*/ 	.byte	0x04, 0x05
        /*01fa*/ 	.short	(.L_158 - .L_157)
.L_157:
        /*01fc*/ 	.word	0x00000100
        /*0200*/ 	.word	0x00000001
        /*0204*/ 	.word	0x00000001


	//----- nvinfo : EIATTR_CRS_STACK_SIZE
	.align		4
.L_158:
        /*0208*/ 	.byte	0x04, 0x1e
        /*020a*/ 	.short	(.L_160 - .L_159)
.L_159:
        /*020c*/ 	.word	0x00000000


	//----- nvinfo : EIATTR_CBANK_PARAM_SIZE
	.align		4
.L_160:
        /*0210*/ 	.byte	0x03, 0x19
        /*0212*/ 	.short	0x0082


	//----- nvinfo : EIATTR_PARAM_CBANK
	.align		4
        /*0214*/ 	.byte	0x04, 0x0a
        /*0216*/ 	.short	(.L_162 - .L_161)
	.align		4
.L_161:
        /*0218*/ 	.word	index@(.nv.constant0._ZN3cub18CUB_300001_SM_10006detail6reduce18DeviceReduceKernelINS2_10policy_hubIN4cuda3std3__45tupleIJblEEEyN6thrust24THRUST_300001_SM_1000_NS8cuda_cub9__find_if7functorIS9_EEE10Policy1000ENSB_12zip_iteratorINS8_IJNSD_26transform_input_iterator_tIbNSC_6detail35transform_pair_of_input_iterators_tIbNSB_6detail15normal_iteratorINSB_10device_ptrIKfEEEESR_NS7_8equal_toIfEEEENS7_10__not_fn_tINS7_10__identityEEEEENSB_17counting_iteratorIlNSB_11use_defaultES10_S10_EEEEEEEySF_S9_SW_EEvT0_PT3_T1_NS0_13GridEvenShareIS17_EET2_T4_)
        /*021c*/ 	.short	0x0380
        /*021e*/ 	.short	0x0082


	//----- nvinfo : EIATTR_SW_WAR
	.align		4
.L_162:
        /*0220*/ 	.byte	0x04, 0x36
        /*0222*/ 	.short	(.L_164 - .L_163)
.L_163:
        /*0224*/ 	.word	0x00000008
.L_164:


//--------------------- .nv.info._ZN3cub18CUB_300001_SM_10006detail6reduce28DeviceReduceSingleTileKernelINS2_10policy_hubIN4cuda3std3__45tupleIJblEEEyN6thrust24THRUST_300001_SM_1000_NS8cuda_cub9__find_if7functorIS9_EEE10Policy1000ENSB_12zip_iteratorINS8_IJNSD_26transform_input_iterator_tIbNSC_6detail35transform_pair_of_input_iterators_tIbNSB_6detail15normal_iteratorINSB_10device_ptrIKfEEEESR_NS7_8equal_toIfEEEENS7_10__not_fn_tINS7_10__identityEEEEENSB_17counting_iteratorIlNSB_11use_defaultES10_S10_EEEEEEEPS9_ySF_S9_S9_SW_EEvT0_T1_T2_T3_T4_T6_ --------------------------
	.section	.nv.info._ZN3cub18CUB_300001_SM_10006detail6reduce28DeviceReduceSingleTileKernelINS2_10policy_hubIN4cuda3std3__45tupleIJblEEEyN6thrust24THRUST_300001_SM_1000_NS8cuda_cub9__find_if7functorIS9_EEE10Policy1000ENSB_12zip_iteratorINS8_IJNSD_26transform_input_iterator_tIbNSC_6detail35transform_pair_of_input_iterators_tIbNSB_6detail15normal_iteratorINSB_10device_ptrIKfEEEESR_NS7_8equal_toIfEEEENS7_10__not_fn_tINS7_10__identityEEEEENSB_17counting_iteratorIlNSB_11use_defaultES10_S10_EEEEEEEPS9_ySF_S9_S9_SW_EEvT0_T1_T2_T3_T4_T6_,"",@"SHT_CUDA_INFO"
	.sectionflags	@""
	.align	4


	//----- nvinfo : EIATTR_CUDA_API_VERSION
	.align		4
        /*0000*/ 	.byte	0x04, 0x37
        /*0002*/ 	.short	(.L_166 - .L_165)
.L_165:
        /*0004*/ 	.word	0x00000082


	//----- nvinfo : EIATTR_KPARAM_INFO
	.align		4
.L_166:
        /*0008*/ 	.byte	0x04, 0x17
        /*000a*/ 	.short	(.L_168 - .L_167)
.L_167:
        /*000c*/ 	.word	0x00000000
        /*0010*/ 	.short	0x0005
        /*0012*/ 	.short	0x0050
        /*0014*/ 	.byte	0x00, 0xf0, 0x05, 0x00


	//----- nvinfo : EIATTR_KPARAM_INFO
	.align		4
.L_168:
        /*0018*/ 	.byte	0x04, 0x17
        /*001a*/ 	.short	(.L_170 - .L_169)
.L_169:
        /*001c*/ 	.word	0x00000000
        /*0020*/ 	.short	0x0004
        /*0022*/ 	.short	0x0040
        /*0024*/ 	.byte	0x00, 0xf0, 0x41, 0x00


	//----- nvinfo : EIATTR_KPARAM_INFO
	.align		4
.L_170:
        /*0028*/ 	.byte	0x04, 0x17
        /*002a*/ 	.short	(.L_172 - .L_171)
.L_171:
        /*002c*/ 	.word	0x00000000
        /*0030*/ 	.short	0x0003
        /*0032*/ 	.short	0x0038
        /*0034*/ 	.byte	0x00, 0xf0, 0x05, 0x00


	//----- nvinfo : EIATTR_KPARAM_INFO
	.align		4
.L_172:
        /*0038*/ 	.byte	0x04, 0x17
        /*003a*/ 	.short	(.L_174 - .L_173)
.L_173:
        /*003c*/ 	.word	0x00000000
        /*0040*/ 	.short	0x0002
        /*0042*/ 	.short	0x0030
        /*0044*/ 	.byte	0x00, 0xf0, 0x21, 0x00


	//----- nvinfo : EIATTR_KPARAM_INFO
	.align		4
.L_174:
        /*0048*/ 	.byte	0x04, 0x17
        /*004a*/ 	.short	(.L_176 - .L_175)
.L_175:
        /*004c*/ 	.word	0x00000000
        /*0050*/ 	.short	0x0001
        /*0052*/ 	.short	0x0028
        /*0054*/ 	.byte	0x00, 0xf5, 0x21, 0x00


	//----- nvinfo : EIATTR_KPARAM_INFO
	.align		4
.L_176:
        /*0058*/ 	.byte	0x04, 0x17
        /*005a*/ 	.short	(.L_178 - .L_177)
.L_177:
        /*005c*/ 	.word	0x00000000
        /*0060*/ 	.short	0x0000
        /*0062*/ 	.short	0x0000
        /*0064*/ 	.byte	0x00, 0xf0, 0xa1, 0x00


	//----- nvinfo : EIATTR_SPARSE_MMA_MASK
	.align		4
.L_178:
        /*0068*/ 	.byte	0x03, 0x50
        /*006a*/ 	.short	0x0000


	//----- nvinfo : EIATTR_MAXREG_COUNT
	.align		4
        /*006c*/ 	.byte	0x03, 0x1b
        /*006e*/ 	.short	0x00ff


	//----- nvinfo : EIATTR_NUM_BARRIERS
	.align		4
        /*0070*/ 	.byte	0x02, 0x4c
        /*0072*/ 	.byte	0x01
	.zero		1


	//----- nvinfo : EIATTR_MERCURY_ISA_VERSION
	.align		4
        /*0074*/ 	.byte	0x03, 0x5f
        /*0076*/ 	.short	0x0101


	//----- nvinfo : EIATTR_COOP_GROUP_MASK_REGIDS
	.align		4
        /*0078*/ 	.byte	0x04, 0x29
        /*007a*/ 	.short	(.L_180 - .L_179)


	//   ....[0]....
.L_179:
        /*007c*/ 	.word	0xffffffff


	//   ....[1]....
        /*0080*/ 	.word	0xffffffff


	//   ....[2]....
        /*0084*/ 	.word	0xffffffff


	//   ....[3]....
        /*0088*/ 	.word	0xffffffff


	//   ....[4]....
        /*008c*/ 	.word	0xffffffff


	//   ....[5]....
        /*0090*/ 	.word	0xffffffff


	//   ....[6]....
        /*0094*/ 	.word	0xffffffff


	//   ....[7]....
        /*0098*/ 	.word	0xffffffff


	//   ....[8]....
        /*009c*/ 	.word	0xffffffff


	//   ....[9]....
        /*00a0*/ 	.word	0xffffffff


	//   ....[10]....
        /*00a4*/ 	.word	0xffffffff


	//   ....[11]....
        /*00a8*/ 	.word	0xffffffff


	//   ....[12]....
        /*00ac*/ 	.word	0xffffffff


	//   ....[13]....
        /*00b0*/ 	.word	0xffffffff


	//   ....[14]....
        /*00b4*/ 	.word	0xffffffff


	//   ....[15]....
        /*00b8*/ 	.word	0xffffffff


	//   ....[16]....
        /*00bc*/ 	.word	0xffffffff


	//   ....[17]....
        /*00c0*/ 	.word	0xffffffff


	//   ....[18]....
        /*00c4*/ 	.word	0xffffffff


	//   ....[19]....
        /*00c8*/ 	.word	0xffffffff


	//   ....[20]....
        /*00cc*/ 	.word	0xffffffff


	//   ....[21]....
        /*00d0*/ 	.word	0xffffffff


	//   ....[22]....
        /*00d4*/ 	.word	0xffffffff


	//   ....[23]....
        /*00d8*/ 	.word	0xffffffff


	//   ....[24]....
        /*00dc*/ 	.word	0xffffffff


	//   ....[25]....
        /*00e0*/ 	.word	0xffffffff


	//   ....[26]....
        /*00e4*/ 	.word	0xffffffff


	//   ....[27]....
        /*00e8*/ 	.word	0xffffffff


	//   ....[28]....
        /*00ec*/ 	.word	0xffffffff


	//   ....[29]....
        /*00f0*/ 	.word	0xffffffff


	//   ....[30]....
        /*00f4*/ 	.word	0xffffffff


	//   ....[31]....
        /*00f8*/ 	.word	0xffffffff


	//   ....[32]....
        /*00fc*/ 	.word	0xffffffff


	//   ....[33]....
        /*0100*/ 	.word	0xffffffff


	//   ....[34]....
        /*0104*/ 	.word	0xffffffff


	//   ....[35]....
        /*0108*/ 	.word	0xffffffff


	//   ....[36]....
        /*010c*/ 	.word	0xffffffff


	//   ....[37]....
        /*0110*/ 	.word	0xffffffff


	//   ....[38]....
        /*0114*/ 	.word	0xffffffff


	//   ....[39]....
        /*0118*/ 	.word	0xffffffff


	//   ....[40]....
        /*011c*/ 	.word	0xffffffff


	//   ....[41]....
        /*0120*/ 	.word	0xffffffff


	//   ....[42]....
        /*0124*/ 	.word	0xffffffff


	//   ....[43]....
        /*0128*/ 	.word	0xffffffff


	//   ....[44]....
        /*012c*/ 	.word	0xffffffff


	//----- nvinfo : EIATTR_COOP_GROUP_INSTR_OFFSETS
	.align		4
.L_180:
        /*0130*/ 	.byte	0x04, 0x28
        /*0132*/ 	.short	(.L_182 - .L_181)


	//   ....[0]....
.L_181:
        /*0134*/ 	.word	0x00001490


	//   ....[1]....
        /*0138*/ 	.word	0x000014a0


	//   ....[2]....
        /*013c*/ 	.word	0x000014b0


	//   ....[3]....
        /*0140*/ 	.word	0x00001600


	//   ....[4]....
        /*0144*/ 	.word	0x00001630


	//   ....[5]....
        /*0148*/ 	.word	0x00001660


	//   ....[6]....
        /*014c*/ 	.word	0x00001780


	//   ....[7]....
        /*0150*/ 	.word	0x000017a0


	//   ....[8]....
        /*0154*/ 	.word	0x000017b0


	//   ....[9]....
        /*0158*/ 	.word	0x000018d0


	//   ....[10]....
        /*015c*/ 	.word	0x000018f0


	//   ....[11]....
        /*0160*/ 	.word	0x00001900


	//   ....[12]....
        /*0164*/ 	.word	0x00001a20


	//   ....[13]....
        /*0168*/ 	.word	0x00001a40


	//   ....[14]....
        /*016c*/ 	.word	0x00001a50


	//   ....[15]....
        /*0170*/ 	.word	0x000021d0


	//   ....[16]....
        /*0174*/ 	.word	0x00002260


	//   ....[17]....
        /*0178*/ 	.word	0x00002290


	//   ....[18]....
        /*017c*/ 	.word	0x000023b0


	//   ....[19]....
        /*0180*/ 	.word	0x000023e0


	//   ....[20]....
        /*0184*/ 	.word	0x000023f0


	//   ....[21]....
        /*0188*/ 	.word	0x00002510


	//   ....[22]....
        /*018c*/ 	.word	0x00002530


	//   ....[23]....
        /*0190*/ 	.word	0x00002540


	//   ....[24]....
        /*0194*/ 	.word	0x00002660


	//   ....[25]....
        /*0198*/ 	.word	0x00002680


	//   ....[26]....
        /*019c*/ 	.word	0x00002690


	//   ....[27]....
        /*01a0*/ 	.word	0x000027b0


	//   ....[28]....
        /*01a4*/ 	.word	0x000027d0


	//   ....[29]....
        /*01a8*/ 	.word	0x000027e0


	//   ....[30]....
        /*01ac*/ 	.word	0x00004d70


	//   ....[31]....
        /*01b0*/ 	.word	0x00004d80


	//   ....[32]....
        /*01b4*/ 	.word	0x00004d90


	//   ....[33]....
        /*01b8*/ 	.word	0x00004ee0


	//   ....[34]....
        /*01bc*/ 	.word	0x00004f10


	//   ....[35]....
        /*01c0*/ 	.word	0x00004f40


	//   ....[36]....
        /*01c4*/ 	.word	0x00005060


	//   ....[37]....
        /*01c8*/ 	.word	0x00005080


	//   ....[38]....
        /*01cc*/ 	.word	0x00005090


	//   ....[39]....
        /*01d0*/ 	.word	0x000051b0


	//   ....[40]....
        /*01d4*/ 	.word	0x000051d0


	//   ....[41]....
        /*01d8*/ 	.word	0x000051e0


	//   ....[42]....
        /*01dc*/ 	.word	0x00005300


	//   ....[43]....
        /*01e0*/ 	.word	0x00005320


	//   ....[44]....
        /*01e4*/ 	.word	0x00005330


	//----- nvinfo : EIATTR_VRC_CTA_INIT_COUNT
	.align		4
.L_182:
        /*01e8*/ 	.byte	0x02, 0x4a
	.zero		1
	.zero		1


	//----- nvinfo : EIATTR_EXIT_INSTR_OFFSETS
	.align		4
        /*01ec*/ 	.byte	0x04, 0x1c
        /*01ee*/ 	.short	(.L_184 - .L_183)


	//   ....[0]....
.L_183:
        /*01f0*/ 	.word	0x00000090


	//   ....[1]....
        /*01f4*/ 	.word	0x000000e0


	//   ....[2]....
        /*01f8*/ 	.word	0x00005a30


	//   ....[3]....
        /*01fc*/ 	.word	0x00005b20


	//----- nvinfo : EIATTR_MAX_THREADS
	.align		4
.L_184:
        /*0200*/ 	.byte	0x04, 0x05
        /*0202*/ 	.short	(.L_186 - .L_185)
.L_185:
        /*0204*/ 	.word	0x00000100
        /*0208*/ 	.word	0x00000001
        /*020c*/ 	.word	0x00000001


	//----- nvinfo : EIATTR_CRS_STACK_SIZE
	.align		4
.L_186:
        /*0210*/ 	.byte	0x04, 0x1e
        /*0212*/ 	.short	(.L_188 - .L_187)
.L_187:
        /*0214*/ 	.word	0x00000000


	//----- nvinfo : EIATTR_CBANK_PARAM_SIZE
	.align		4
.L_188:
        /*0218*/ 	.byte	0x03, 0x19
        /*021a*/ 	.short	0x0051


	//----- nvinfo : EIATTR_PARAM_CBANK
	.align		4
        /*021c*/ 	.byte	0x04, 0x0a
        /*021e*/ 	.short	(.L_190 - .L_189)
	.align		4
.L_189:
        /*0220*/ 	.word	index@(.nv.constant0._ZN3cub18CUB_300001_SM_10006detail6reduce28DeviceReduceSingleTileKernelINS2_10policy_hubIN4cuda3std3__45tupleIJblEEEyN6thrust24THRUST_300001_SM_1000_NS8cuda_cub9__find_if7functorIS9_EEE10Policy1000ENSB_12zip_iteratorINS8_IJNSD_26transform_input_iterator_tIbNSC_6detail35transform_pair_of_input_iterators_tIbNSB_6detail15normal_iteratorINSB_10device_ptrIKfEEEESR_NS7_8equal_toIfEEEENS7_10__not_fn_tINS7_10__identityEEEEENSB_17counting_iteratorIlNSB_11use_defaultES10_S10_EEEEEEEPS9_ySF_S9_S9_SW_EEvT0_T1_T2_T3_T4_T6_)
        /*0224*/ 	.short	0x0380
        /*0226*/ 	.short	0x0051


	//----- nvinfo : EIATTR_SW_WAR
	.align		4
.L_190:
        /*0228*/ 	.byte	0x04, 0x36
        /*022a*/ 	.short	(.L_192 - .L_191)
.L_191:
        /*022c*/ 	.word	0x00000008
.L_192:


//--------------------- .nv.info._ZN3cub18CUB_300001_SM_10006detail6reduce28DeviceReduceSingleTileKernelINS2_10policy_hubIN4cuda3std3__45tupleIJblEEEjN6thrust24THRUST_300001_SM_1000_NS8cuda_cub9__find_if7functorIS9_EEE10Policy1000EPS9_SI_iSF_S9_S9_NS7_10__identityEEEvT0_T1_T2_T3_T4_T6_ --------------------------
	.section	.nv.info._ZN3cub18CUB_300001_SM_10006detail6reduce28DeviceReduceSingleTileKernelINS2_10policy_hubIN4cuda3std3__45tupleIJblEEEjN6thrust24THRUST_300001_SM_1000_NS8cuda_cub9__find_if7functorIS9_EEE10Policy1000EPS9_SI_iSF_S9_S9_NS7_10__identityEEEvT0_T1_T2_T3_T4_T6_,"",@"SHT_CUDA_INFO"
	.sectionflags	@""
	.align	4


	//----- nvinfo : EIATTR_CUDA_API_VERSION
	.align		4
        /*0000*/ 	.byte	0x04, 0x37
        /*0002*/ 	.short	(.L_194 - .L_193)
.L_193:
        /*0004*/ 	.word	0x00000082


	//----- nvinfo : EIATTR_KPARAM_INFO
	.align		4
.L_194:
        /*0008*/ 	.byte	0x04, 0x17
        /*000a*/ 	.short	(.L_196 - .L_195)
.L_195:
        /*000c*/ 	.word	0x00000000
        /*0010*/ 	.short	0x0005
        /*0012*/ 	.short	0x0028
        /*0014*/ 	.byte	0x00, 0xf0, 0x05, 0x00


	//----- nvinfo : EIATTR_KPARAM_INFO
	.align		4
.L_196:
        /*0018*/ 	.byte	0x04, 0x17
        /*001a*/ 	.short	(.L_198 - .L_197)
.L_197:
        /*001c*/ 	.word	0x00000000
        /*0020*/ 	.short	0x0004
        /*0022*/ 	.short	0x0018
        /*0024*/ 	.byte	0x00, 0xf0, 0x41, 0x00


	//----- nvinfo : EIATTR_KPARAM_INFO
	.align		4
.L_198:
        /*0028*/ 	.byte	0x04, 0x17
        /*002a*/ 	.short	(.L_200 - .L_199)
.L_199:
        /*002c*/ 	.word	0x00000000
        /*0030*/ 	.short	0x0003
        /*0032*/ 	.short	0x0014
        /*0034*/ 	.byte	0x00, 0xf0, 0x05, 0x00


	//----- nvinfo : EIATTR_KPARAM_INFO
	.align		4
.L_200:
        /*0038*/ 	.byte	0x04, 0x17
        /*003a*/ 	.short	(.L_202 - .L_201)
.L_201:
        /*003c*/ 	.word	0x00000000
        /*0040*/ 	.short	0x0002
        /*0042*/ 	.short	0x0010
        /*0044*/ 	.byte	0x00, 0xf0, 0x11, 0x00


	//----- nvinfo : EIATTR_KPARAM_INFO
	.align		4
.L_202:
        /*0048*/ 	.byte	0x04, 0x17
        /*004a*/ 	.short	(.L_204 - .L_203)
.L_203:
        /*004c*/ 	.word	0x00000000
        /*0050*/ 	.short	0x0001
        /*0052*/ 	.short	0x0008
        /*0054*/ 	.byte	0x00, 0xf5, 0x21, 0x00


	//----- nvinfo : EIATTR_KPARAM_INFO
	.align		4
.L_204:
        /*0058*/ 	.byte	0x04, 0x17
        /*005a*/ 	.short	(.L_206 - .L_205)
.L_205:
        /*005c*/ 	.word	0x00000000
        /*0060*/ 	.short	0x0000
        /*0062*/ 	.short	0x0000
        /*0064*/ 	.byte	0x00, 0xf5, 0x21, 0x00


	//----- nvinfo : EIATTR_SPARSE_MMA_MASK
	.align		4
.L_206:
        /*0068*/ 	.byte	0x03, 0x50
        /*006a*/ 	.short	0x0000


	//----- nvinfo : EIATTR_MAXREG_COUNT
	.align		4
        /*006c*/ 	.byte	0x03, 0x1b
        /*006e*/ 	.short	0x00ff


	//----- nvinfo : EIATTR_NUM_BARRIERS
	.align		4
        /*0070*/ 	.byte	0x02, 0x4c
        /*0072*/ 	.byte	0x01
	.zero		1


	//----- nvinfo : EIATTR_MERCURY_ISA_VERSION
	.align		4
        /*0074*/ 	.byte	0x03, 0x5f
        /*0076*/ 	.short	0x0101


	//----- nvinfo : EIATTR_COOP_GROUP_MASK_REGIDS
	.align		4
        /*0078*/ 	.byte	0x04, 0x29
        /*007a*/ 	.short	(.L_208 - .L_207)


	//   ....[0]....
.L_207:
        /*007c*/ 	.word	0xffffffff


	//   ....[1]....
        /*0080*/ 	.word	0xffffffff


	//   ....[2]....
        /*0084*/ 	.word	0xffffffff


	//   ....[3]....
        /*0088*/ 	.word	0xffffffff


	//   ....[4]....
        /*008c*/ 	.word	0xffffffff


	//   ....[5]....
        /*0090*/ 	.word	0xffffffff


	//   ....[6]....
        /*0094*/ 	.word	0xffffffff


	//   ....[7]....
        /*0098*/ 	.word	0xffffffff


	//   ....[8]....
        /*009c*/ 	.word	0xffffffff


	//   ....[9]....
        /*00a0*/ 	.word	0xffffffff


	//   ....[10]....
        /*00a4*/ 	.word	0xffffffff


	//   ....[11]....
        /*00a8*/ 	.word	0xffffffff


	//   ....[12]....
        /*00ac*/ 	.word	0xffffffff


	//   ....[13]....
        /*00b0*/ 	.word	0xffffffff


	//   ....[14]....
        /*00b4*/ 	.word	0xffffffff


	//   ....[15]....
        /*00b8*/ 	.word	0xffffffff


	//   ....[16]....
        /*00bc*/ 	.word	0xffffffff


	//   ....[17]....
        /*00c0*/ 	.word	0xffffffff


	//   ....[18]....
        /*00c4*/ 	.word	0xffffffff


	//   ....[19]....
        /*00c8*/ 	.word	0xffffffff


	//   ....[20]....
        /*00cc*/ 	.word	0xffffffff


	//   ....[21]....
        /*00d0*/ 	.word	0xffffffff


	//   ....[22]....
        /*00d4*/ 	.word	0xffffffff


	//   ....[23]....
        /*00d8*/ 	.word	0xffffffff


	//   ....[24]....
        /*00dc*/ 	.word	0xffffffff


	//   ....[25]....
        /*00e0*/ 	.word	0xffffffff


	//   ....[26]....
        /*00e4*/ 	.word	0xffffffff


	//   ....[27]....
        /*00e8*/ 	.word	0xffffffff


	//   ....[28]....
        /*00ec*/ 	.word	0xffffffff


	//   ....[29]....
        /*00f0*/ 	.word	0xffffffff


	//   ....[30]....
        /*00f4*/ 	.word	0xffffffff


	//   ....[31]....
        /*00f8*/ 	.word	0xffffffff


	//   ....[32]....
        /*00fc*/ 	.word	0xffffffff


	//   ....[33]....
        /*0100*/ 	.word	0xffffffff


	//   ....[34]....
        /*0104*/ 	.word	0xffffffff


	//   ....[35]....
        /*0108*/ 	.word	0xffffffff


	//   ....[36]....
        /*010c*/ 	.word	0xffffffff


	//   ....[37]....
        /*0110*/ 	.word	0xffffffff


	//   ....[38]....
        /*0114*/ 	.word	0xffffffff


	//   ....[39]....
        /*0118*/ 	.word	0xffffffff


	//   ....[40]....
        /*011c*/ 	.word	0xffffffff


	//   ....[41]....
        /*0120*/ 	.word	0xffffffff


	//   ....[42]....
        /*0124*/ 	.word	0xffffffff


	//   ....[43]....
        /*0128*/ 	.word	0xffffffff


	//   ....[44]....
        /*012c*/ 	.word	0xffffffff


	//----- nvinfo : EIATTR_COOP_GROUP_INSTR_OFFSETS
	.align		4
.L_208:
        /*0130*/ 	.byte	0x04, 0x28
        /*0132*/ 	.short	(.L_210 - .L_209)


	//   ....[0]....
.L_209:
        /*0134*/ 	.word	0x000007d0


	//   ....[1]....
        /*0138*/ 	.word	0x000007e0


	//   ....[2]....
        /*013c*/ 	.word	0x000007f0


	//   ....[3]....
        /*0140*/ 	.word	0x00000940


	//   ....[4]....
        /*0144*/ 	.word	0x00000970


	//   ....[5]....
        /*0148*/ 	.word	0x000009a0


	//   ....[6]....
        /*014c*/ 	.word	0x00000ac0


	//   ....[7]....
        /*0150*/ 	.word	0x00000ae0


	//   ....[8]....
        /*0154*/ 	.word	0x00000af0


	//   ....[9]....
        /*0158*/ 	.word	0x00000c10


	//   ....[10]....
        /*015c*/ 	.word	0x00000c30


	//   ....[11]....
        /*0160*/ 	.word	0x00000c40


	//   ....[12]....
        /*0164*/ 	.word	0x00000d60


	//   ....[13]....
        /*0168*/ 	.word	0x00000d80


	//   ....[14]....
        /*016c*/ 	.word	0x00000d90


	//   ....[15]....
        /*0170*/ 	.word	0x00001520


	//   ....[16]....
        /*0174*/ 	.word	0x000015b0


	//   ....[17]....
        /*0178*/ 	.word	0x000015e0


	//   ....[18]....
        /*017c*/ 	.word	0x00001700


	//   ....[19]....
        /*0180*/ 	.word	0x00001730


	//   ....[20]....
        /*0184*/ 	.word	0x00001740


	//   ....[21]....
        /*0188*/ 	.word	0x00001860


	//   ....[22]....
        /*018c*/ 	.word	0x00001880


	//   ....[23]....
        /*0190*/ 	.word	0x00001890


	//   ....[24]....
        /*0194*/ 	.word	0x000019b0


	//   ....[25]....
        /*0198*/ 	.word	0x000019d0


	//   ....[26]....
        /*019c*/ 	.word	0x000019e0


	//   ....[27]....
        /*01a0*/ 	.word	0x00001b00


	//   ....[28]....
        /*01a4*/ 	.word	0x00001b20


	//   ....[29]....
        /*01a8*/ 	.word	0x00001b30


	//   ....[30]....
        /*01ac*/ 	.word	0x000031b0


	//   ....[31]....
        /*01b0*/ 	.word	0x000031c0


	//   ....[32]....
        /*01b4*/ 	.word	0x000031d0


	//   ....[33]....
        /*01b8*/ 	.word	0x00003320


	//   ....[34]....
        /*01bc*/ 	.word	0x00003350


	//   ....[35]....
        /*01c0*/ 	.word	0x00003380


	//   ....[36]....
        /*01c4*/ 	.word	0x000034a0


	//   ....[37]....
        /*01c8*/ 	.word	0x000034c0


	//   ....[38]....
        /*01cc*/ 	.word	0x000034d0


	//   ....[39]....
        /*01d0*/ 	.word	0x000035f0


	//   ....[40]....
        /*01d4*/ 	.word	0x00003610


	//   ....[41]....
        /*01d8*/ 	.word	0x00003620


	//   ....[42]....
        /*01dc*/ 	.word	0x00003740


	//   ....[43]....
        /*01e0*/ 	.word	0x00003760


	//   ....[44]....
        /*01e4*/ 	.word	0x00003770


	//----- nvinfo : EIATTR_VRC_CTA_INIT_COUNT
	.align		4
.L_210:
        /*01e8*/ 	.byte	0x02, 0x4a
	.zero		1
	.zero		1


	//----- nvinfo : EIATTR_EXIT_INSTR_OFFSETS
	.align		4
        /*01ec*/ 	.byte	0x04, 0x1c
        /*01ee*/ 	.short	(.L_212 - .L_211)


	//   ....[0]....
.L_211:
        /*01f0*/ 	.word	0x00000080


	//   ....[1]....
        /*01f4*/ 	.word	0x000000d0


	//   ....[2]....
        /*01f8*/ 	.word	0x00003e80


	//   ....[3]....
        /*01fc*/ 	.word	0x00003f70


	//----- nvinfo : EIATTR_MAX_THREADS
	.align		4
.L_212:
        /*0200*/ 	.byte	0x04, 0x05
        /*0202*/ 	.short	(.L_214 - .L_213)
.L_213:
        /*0204*/ 	.word	0x00000100
        /*0208*/ 	.word	0x00000001
        /*020c*/ 	.word	0x00000001


	//----- nvinfo : EIATTR_CRS_STACK_SIZE
	.align		4
.L_214:
        /*0210*/ 	.byte	0x04, 0x1e
        /*0212*/ 	.short	(.L_216 - .L_215)
.L_215:
        /*0214*/ 	.word	0x00000000


	//----- nvinfo : EIATTR_CBANK_PARAM_SIZE
	.align		4
.L_216:
        /*0218*/ 	.byte	0x03, 0x19
        /*021a*/ 	.short	0x0029


	//----- nvinfo : EIATTR_PARAM_CBANK
	.align		4
        /*021c*/ 	.byte	0x04, 0x0a
        /*021e*/ 	.short	(.L_218 - .L_217)
	.align		4
.L_217:
        /*0220*/ 	.word	index@(.nv.constant0._ZN3cub18CUB_300001_SM_10006detail6reduce28DeviceReduceSingleTileKernelINS2_10policy_hubIN4cuda3std3__45tupleIJblEEEjN6thrust24THRUST_300001_SM_1000_NS8cuda_cub9__find_if7functorIS9_EEE10Policy1000EPS9_SI_iSF_S9_S9_NS7_10__identityEEEvT0_T1_T2_T3_T4_T6_)
        /*0224*/ 	.short	0x0380
        /*0226*/ 	.short	0x0029


	//----- nvinfo : EIATTR_SW_WAR
	.align		4
.L_218:
        /*0228*/ 	.byte	0x04, 0x36
        /*022a*/ 	.short	(.L_220 - .L_219)
.L_219:
        /*022c*/ 	.word	0x00000008
.L_220:


//--------------------- .nv.info._ZN3cub18CUB_300001_SM_10006detail6reduce18DeviceReduceKernelINS2_10policy_hubIN4cuda3std3__45tupleIJblEEEjN6thrust24THRUST_300001_SM_1000_NS8cuda_cub9__find_if7functorIS9_EEE10Policy1000ENSB_12zip_iteratorINS8_IJNSD_26transform_input_iterator_tIbNSC_6detail35transform_pair_of_input_iterators_tIbNSB_6detail15normal_iteratorINSB_10device_ptrIKfEEEESR_NS7_8equal_toIfEEEENS7_10__not_fn_tINS7_10__identityEEEEENSB_17counting_iteratorIlNSB_11use_defaultES10_S10_EEEEEEEjSF_S9_SW_EEvT0_PT3_T1_NS0_13GridEvenShareIS17_EET2_T4_ --------------------------
	.section	.nv.info._ZN3cub18CUB_300001_SM_10006detail6reduce18DeviceReduceKernelINS2_10policy_hubIN4cuda3std3__45tupleIJblEEEjN6thrust24THRUST_300001_SM_1000_NS8cuda_cub9__find_if7functorIS9_EEE10Policy1000ENSB_12zip_iteratorINS8_IJNSD_26transform_input_iterator_tIbNSC_6detail35transform_pair_of_input_iterators_tIbNSB_6detail15normal_iteratorINSB_10device_ptrIKfEEEESR_NS7_8equal_toIfEEEENS7_10__not_fn_tINS7_10__identityEEEEENSB_17counting_iteratorIlNSB_11use_defaultES10_S10_EEEEEEEjSF_S9_SW_EEvT0_PT3_T1_NS0_13GridEvenShareIS17_EET2_T4_,"",@"SHT_CUDA_INFO"
	.sectionflags	@""
	.align	4


	//----- nvinfo : EIATTR_CUDA_API_VERSION
	.align		4
        /*0000*/ 	.byte	0x04, 0x37
        /*0002*/ 	.short	(.L_222 - .L_221)
.L_221:
        /*0004*/ 	.word	0x00000082


	//----- nvinfo : EIATTR_KPARAM_INFO
	.align		4
.L_222:
        /*0008*/ 	.byte	0x04, 0x17
        /*000a*/ 	.short	(.L_224 - .L_223)
.L_223:
        /*000c*/ 	.word	0x00000000
        /*0010*/ 	.short	0x0005
        /*0012*/ 	.short	0x005d
        /*0014*/ 	.byte	0x00, 0xf0, 0x05, 0x00


	//----- nvinfo : EIATTR_KPARAM_INFO
	.align		4
.L_224:
        /*0018*/ 	.byte	0x04, 0x17
        /*001a*/ 	.short	(.L_226 - .L_225)
.L_225:
        /*001c*/ 	.word	0x00000000
        /*0020*/ 	.short	0x0004
        /*0022*/ 	.short	0x005c
        /*0024*/ 	.byte	0x00, 0xf0, 0x05, 0x00


	//----- nvinfo : EIATTR_KPARAM_INFO
	.align		4
.L_226:
        /*0028*/ 	.byte	0x04, 0x17
        /*002a*/ 	.short	(.L_228 - .L_227)
.L_227:
        /*002c*/ 	.word	0x00000000
        /*0030*/ 	.short	0x0003
        /*0032*/ 	.short	0x0034
        /*0034*/ 	.byte	0x00, 0xf0, 0xa1, 0x00


	//----- nvinfo : EIATTR_KPARAM_INFO
	.align		4
.L_228:
        /*0038*/ 	.byte	0x04, 0x17
        /*003a*/ 	.short	(.L_230 - .L_229)
.L_229:
        /*003c*/ 	.word	0x00000000
        /*0040*/ 	.short	0x0002
        /*0042*/ 	.short	0x0030
        /*0044*/ 	.byte	0x00, 0xf0, 0x11, 0x00


	//----- nvinfo : EIATTR_KPARAM_INFO
	.align		4
.L_230:
        /*0048*/ 	.byte	0x04, 0x17
        /*004a*/ 	.short	(.L_232 - .L_231)
.L_231:
        /*004c*/ 	.word	0x00000000
        /*0050*/ 	.short	0x0001
        /*0052*/ 	.short	0x0028
        /*0054*/ 	.byte	0x00, 0xf5, 0x21, 0x00


	//----- nvinfo : EIATTR_KPARAM_INFO
	.align		4
.L_232:
        /*0058*/ 	.byte	0x04, 0x17
        /*005a*/ 	.short	(.L_234 - .L_233)
.L_233:
        /*005c*/ 	.word	0x00000000
        /*0060*/ 	.short	0x0000
        /*0062*/ 	.short	0x0000
        /*0064*/ 	.byte	0x00, 0xf0, 0xa1, 0x00


	//----- nvinfo : EIATTR_SPARSE_MMA_MASK
	.align		4
.L_234:
        /*0068*/ 	.byte	0x03, 0x50
        /*006a*/ 	.short	0x0000


	//----- nvinfo : EIATTR_MAXREG_COUNT
	.align		4
        /*006c*/ 	.byte	0x03, 0x1b
        /*006e*/ 	.short	0x00ff


	//----- nvinfo : EIATTR_NUM_BARRIERS
	.align		4
        /*0070*/ 	.byte	0x02, 0x4c
        /*0072*/ 	.byte	0x01
	.zero		1


	//----- nvinfo : EIATTR_MERCURY_ISA_VERSION
	.align		4
        /*0074*/ 	.byte	0x03, 0x5f
        /*0076*/ 	.short	0x0101


	//----- nvinfo : EIATTR_COOP_GROUP_MASK_REGIDS
	.align		4
        /*0078*/ 	.byte	0x04, 0x29
        /*007a*/ 	.short	(.L_236 - .L_235)


	//   ....[0]....
.L_235:
        /*007c*/ 	.word	0xffffffff


	//   ....[1]....
        /*0080*/ 	.word	0xffffffff


	//   ....[2]....
        /*0084*/ 	.word	0xffffffff


	//   ....[3]....
        /*0088*/ 	.word	0xffffffff


	//   ....[4]....
        /*008c*/ 	.word	0xffffffff


	//   ....[5]....
        /*0090*/ 	.word	0xffffffff


	//   ....[6]....
        /*0094*/ 	.word	0xffffffff


	//   ....[7]....
        /*0098*/ 	.word	0xffffffff


	//   ....[8]....
        /*009c*/ 	.word	0xffffffff


	//   ....[9]....
        /*00a0*/ 	.word	0xffffffff


	//   ....[10]....
        /*00a4*/ 	.word	0xffffffff


	//   ....[11]....
        /*00a8*/ 	.word	0xffffffff


	//   ....[12]....
        /*00ac*/ 	.word	0xffffffff


	//   ....[13]....
        /*00b0*/ 	.word	0xffffffff


	//   ....[14]....
        /*00b4*/ 	.word	0xffffffff


	//   ....[15]....
        /*00b8*/ 	.word	0xffffffff


	//   ....[16]....
        /*00bc*/ 	.word	0xffffffff


	//   ....[17]....
        /*00c0*/ 	.word	0xffffffff


	//   ....[18]....
        /*00c4*/ 	.word	0xffffffff


	//   ....[19]....
        /*00c8*/ 	.word	0xffffffff


	//   ....[20]....
        /*00cc*/ 	.word	0xffffffff


	//   ....[21]....
        /*00d0*/ 	.word	0xffffffff


	//   ....[22]....
        /*00d4*/ 	.word	0xffffffff


	//   ....[23]....
        /*00d8*/ 	.word	0xffffffff


	//   ....[24]....
        /*00dc*/ 	.word	0xffffffff


	//   ....[25]....
        /*00e0*/ 	.word	0xffffffff


	//   ....[26]....
        /*00e4*/ 	.word	0xffffffff


	//   ....[27]....
        /*00e8*/ 	.word	0xffffffff


	//   ....[28]....
        /*00ec*/ 	.word	0xffffffff


	//   ....[29]....
        /*00f0*/ 	.word	0xffffffff


	//   ....[30]....
        /*00f4*/ 	.word	0xffffffff


	//   ....[31]....
        /*00f8*/ 	.word	0xffffffff


	//   ....[32]....
        /*00fc*/ 	.word	0xffffffff


	//   ....[33]....
        /*0100*/ 	.word	0xffffffff


	//   ....[34]....
        /*0104*/ 	.word	0xffffffff


	//   ....[35]....
        /*0108*/ 	.word	0xffffffff


	//   ....[36]....
        /*010c*/ 	.word	0xffffffff


	//   ....[37]....
        /*0110*/ 	.word	0xffffffff


	//   ....[38]....
        /*0114*/ 	.word	0xffffffff


	//   ....[39]....
        /*0118*/ 	.word	0xffffffff


	//   ....[40]....
        /*011c*/ 	.word	0xffffffff


	//   ....[41]....
        /*0120*/ 	.word	0xffffffff


	//   ....[42]....
        /*0124*/ 	.word	0xffffffff


	//   ....[43]....
        /*0128*/ 	.word	0xffffffff


	//   ....[44]....
        /*012c*/ 	.word	0xffffffff


	//----- nvinfo : EIATTR_COOP_GROUP_INSTR_OFFSETS
	.align		4
.L_236:
        /*0130*/ 	.byte	0x04, 0x28
        /*0132*/ 	.short	(.L_238 - .L_237)


	//   ....[0]....
.L_237:
        /*0134*/ 	.word	0x00001680


	//   ....[1]....
        /*0138*/ 	.word	0x00001690


	//   ....[2]....
        /*013c*/ 	.word	0x000016a0


	//   ....[3]....
        /*0140*/ 	.word	0x000017f0


	//   ....[4]....
        /*0144*/ 	.word	0x00001820


	//   ....[5]....
        /*0148*/ 	.word	0x00001850


	//   ....[6]....
        /*014c*/ 	.word	0x00001970


	//   ....[7]....
        /*0150*/ 	.word	0x00001990


	//   ....[8]....
        /*0154*/ 	.word	0x000019a0


	//   ....[9]....
        /*0158*/ 	.word	0x00001ac0


	//   ....[10]....
        /*015c*/ 	.word	0x00001ae0


	//   ....[11]....
        /*0160*/ 	.word	0x00001af0


	//   ....[12]....
        /*0164*/ 	.word	0x00001c10


	//   ....[13]....
        /*0168*/ 	.word	0x00001c30


	//   ....[14]....
        /*016c*/ 	.word	0x00001c40


	//   ....[15]....
        /*0170*/ 	.word	0x000023d0


	//   ....[16]....
        /*0174*/ 	.word	0x00002460


	//   ....[17]....
        /*0178*/ 	.word	0x00002490


	//   ....[18]....
        /*017c*/ 	.word	0x000025b0


	//   ....[19]....
        /*0180*/ 	.word	0x000025e0


	//   ....[20]....
        /*0184*/ 	.word	0x000025f0


	//   ....[21]....
        /*0188*/ 	.word	0x00002710


	//   ....[22]....
        /*018c*/ 	.word	0x00002730


	//   ....[23]....
        /*0190*/ 	.word	0x00002740


	//   ....[24]....
        /*0194*/ 	.word	0x00002860


	//   ....[25]....
        /*0198*/ 	.word	0x00002880


	//   ....[26]....
        /*019c*/ 	.word	0x00002890


	//   ....[27]....
        /*01a0*/ 	.word	0x000029b0


	//   ....[28]....
        /*01a4*/ 	.word	0x000029d0


	//   ....[29]....
        /*01a8*/ 	.word	0x000029e0


	//   ....[30]....
        /*01ac*/ 	.word	0x00005160


	//   ....[31]....
        /*01b0*/ 	.word	0x00005170


	//   ....[32]....
        /*01b4*/ 	.word	0x00005180


	//   ....[33]....
        /*01b8*/ 	.word	0x000052d0


	//   ....[34]....
        /*01bc*/ 	.word	0x00005300


	//   ....[35]....
        /*01c0*/ 	.word	0x00005330


	//   ....[36]....
        /*01c4*/ 	.word	0x00005450


	//   ....[37]....
        /*01c8*/ 	.word	0x00005470


	//   ....[38]....
        /*01cc*/ 	.word	0x00005480


	//   ....[39]....
        /*01d0*/ 	.word	0x000055a0


	//   ....[40]....
        /*01d4*/ 	.word	0x000055c0


	//   ....[41]....
        /*01d8*/ 	.word	0x000055d0


	//   ....[42]....
        /*01dc*/ 	.word	0x000056f0


	//   ....[43]....
        /*01e0*/ 	.word	0x00005710


	//   ....[44]....
        /*01e4*/ 	.word	0x00005720


	//----- nvinfo : EIATTR_VRC_CTA_INIT_COUNT
	.align		4
.L_238:
        /*01e8*/ 	.byte	0x02, 0x4a
	.zero		1
	.zero		1


	//----- nvinfo : EIATTR_EXIT_INSTR_OFFSETS
	.align		4
        /*01ec*/ 	.byte	0x04, 0x1c
        /*01ee*/ 	.short	(.L_240 - .L_239)


	//   ....[0]....
.L_239:
        /*01f0*/ 	.word	0x00005e30


	//   ....[1]....
        /*01f4*/ 	.word	0x00005e90


	//----- nvinfo : EIATTR_MAX_THREADS
	.align		4
.L_240:
        /*01f8*/ 	.byte	0x04, 0x05
        /*01fa*/ 	.short	(.L_242 - .L_241)
.L_241:
        /*01fc*/ 	.word	0x00000100
        /*0200*/ 	.word	0x00000001
        /*0204*/ 	.word	0x00000001


	//----- nvinfo : EIATTR_CRS_STACK_SIZE
	.align		4
.L_242:
        /*0208*/ 	.byte	0x04, 0x1e
        /*020a*/ 	.short	(.L_244 - .L_243)
.L_243:
        /*020c*/ 	.word	0x00000000


	//----- nvinfo : EIATTR_CBANK_PARAM_SIZE
	.align		4
.L_244:
        /*0210*/ 	.byte	0x03, 0x19
        /*0212*/ 	.short	0x005e


	//----- nvinfo : EIATTR_PARAM_CBANK
	.align		4
        /*0214*/ 	.byte	0x04, 0x0a
        /*0216*/ 	.short	(.L_246 - .L_245)
	.align		4
.L_245:
        /*0218*/ 	.word	index@(.nv.constant0._ZN3cub18CUB_300001_SM_10006detail6reduce18DeviceReduceKernelINS2_10policy_hubIN4cuda3std3__45tupleIJblEEEjN6thrust24THRUST_300001_SM_1000_NS8cuda_cub9__find_if7functorIS9_EEE10Policy1000ENSB_12zip_iteratorINS8_IJNSD_26transform_input_iterator_tIbNSC_6detail35transform_pair_of_input_iterators_tIbNSB_6detail15normal_iteratorINSB_10device_ptrIKfEEEESR_NS7_8equal_toIfEEEENS7_10__not_fn_tINS7_10__identityEEEEENSB_17counting_iteratorIlNSB_11use_defaultES10_S10_EEEEEEEjSF_S9_SW_EEvT0_PT3_T1_NS0_13GridEvenShareIS17_EET2_T4_)
        /*021c*/ 	.short	0x0380
        /*021e*/ 	.short	0x005e


	//----- nvinfo : EIATTR_SW_WAR
	.align		4
.L_246:
        /*0220*/ 	.byte	0x04, 0x36
        /*0222*/ 	.short	(.L_248 - .L_247)
.L_247:
        /*0224*/ 	.word	0x00000008
.L_248:


//--------------------- .nv.info._ZN3cub18CUB_300001_SM_10006detail6reduce28DeviceReduceSingleTileKernelINS2_10policy_hubIN4cuda3std3__45tupleIJblEEEjN6thrust24THRUST_300001_SM_1000_NS8cuda_cub9__find_if7functorIS9_EEE10Policy1000ENSB_12zip_iteratorINS8_IJNSD_26transform_input_iterator_tIbNSC_6detail35transform_pair_of_input_iterators_tIbNSB_6detail15normal_iteratorINSB_10device_ptrIKfEEEESR_NS7_8equal_toIfEEEENS7_10__not_fn_tINS7_10__identityEEEEENSB_17counting_iteratorIlNSB_11use_defaultES10_S10_EEEEEEEPS9_jSF_S9_S9_SW_EEvT0_T1_T2_T3_T4_T6_ --------------------------
	.section	.nv.info._ZN3cub18CUB_300001_SM_10006detail6reduce28DeviceReduceSingleTileKernelINS2_10policy_hubIN4cuda3std3__45tupleIJblEEEjN6thrust24THRUST_300001_SM_1000_NS8cuda_cub9__find_if7functorIS9_EEE10Policy1000ENSB_12zip_iteratorINS8_IJNSD_26transform_input_iterator_tIbNSC_6detail35transform_pair_of_input_iterators_tIbNSB_6detail15normal_iteratorINSB_10device_ptrIKfEEEESR_NS7_8equal_toIfEEEENS7_10__not_fn_tINS7_10__identityEEEEENSB_17counting_iteratorIlNSB_11use_defaultES10_S10_EEEEEEEPS9_jSF_S9_S9_SW_EEvT0_T1_T2_T3_T4_T6_,"",@"SHT_CUDA_INFO"
	.sectionflags	@""
	.align	4


	//----- nvinfo : EIATTR_CUDA_API_VERSION
	.align		4
        /*0000*/ 	.byte	0x04, 0x37
        /*0002*/ 	.short	(.L_250 - .L_249)
.L_249:
        /*0004*/ 	.word	0x00000082


	//----- nvinfo : EIATTR_KPARAM_INFO
	.align		4
.L_250:
        /*0008*/ 	.byte	0x04, 0x17
        /*000a*/ 	.short	(.L_252 - .L_251)
.L_251:
        /*000c*/ 	.word	0x00000000
        /*0010*/ 	.short	0x0005
        /*0012*/ 	.short	0x0048
        /*0014*/ 	.byte	0x00, 0xf0, 0x05, 0x00


	//----- nvinfo : EIATTR_KPARAM_INFO
	.align		4
.L_252:
        /*0018*/ 	.byte	0x04, 0x17
        /*001a*/ 	.short	(.L_254 - .L_253)
.L_253:
        /*001c*/ 	.word	0x00000000
        /*0020*/ 	.short	0x0004
        /*0022*/ 	.short	0x0038
        /*0024*/ 	.byte	0x00, 0xf0, 0x41, 0x00


	//----- nvinfo : EIATTR_KPARAM_INFO
	.align		4
.L_254:
        /*0028*/ 	.byte	0x04, 0x17
        /*002a*/ 	.short	(.L_256 - .L_255)
.L_255:
        /*002c*/ 	.word	0x00000000
        /*0030*/ 	.short	0x0003
        /*0032*/ 	.short	0x0034
        /*0034*/ 	.byte	0x00, 0xf0, 0x05, 0x00


	//----- nvinfo : EIATTR_KPARAM_INFO
	.align		4
.L_256:
        /*0038*/ 	.byte	0x04, 0x17
        /*003a*/ 	.short	(.L_258 - .L_257)
.L_257:
        /*003c*/ 	.word	0x00000000
        /*0040*/ 	.short	0x0002
        /*0042*/ 	.short	0x0030
        /*0044*/ 	.byte	0x00, 0xf0, 0x11, 0x00


	//----- nvinfo : EIATTR_KPARAM_INFO
	.align		4
.L_258:
        /*0048*/ 	.byte	0x04, 0x17
        /*004a*/ 	.short	(.L_260 - .L_259)
.L_259:
        /*004c*/ 	.word	0x00000000
        /*0050*/ 	.short	0x0001
        /*0052*/ 	.short	0x0028
        /*0054*/ 	.byte	0x00, 0xf5, 0x21, 0x00


	//----- nvinfo : EIATTR_KPARAM_INFO
	.align		4
.L_260:
        /*0058*/ 	.byte	0x04, 0x17
        /*005a*/ 	.short	(.L_262 - .L_261)
.L_261:
        /*005c*/ 	.word	0x00000000
        /*0060*/ 	.short	0x0000
        /*0062*/ 	.short	0x0000
        /*0064*/ 	.byte	0x00, 0xf0, 0xa1, 0x00


	//----- nvinfo : EIATTR_SPARSE_MMA_MASK
	.align		4
.L_262:
        /*0068*/ 	.byte	0x03, 0x50
        /*006a*/ 	.short	0x0000


	//----- nvinfo : EIATTR_MAXREG_COUNT
	.align		4
        /*006c*/ 	.byte	0x03, 0x1b
        /*006e*/ 	.short	0x00ff


	//----- nvinfo : EIATTR_NUM_BARRIERS
	.align		4
        /*0070*/ 	.byte	0x02, 0x4c
        /*0072*/ 	.byte	0x01
	.zero		1


	//----- nvinfo : EIATTR_MERCURY_ISA_VERSION
	.align		4
        /*0074*/ 	.byte	0x03, 0x5f
        /*0076*/ 	.short	0x0101


	//----- nvinfo : EIATTR_COOP_GROUP_MASK_REGIDS
	.align		4
        /*0078*/ 	.byte	0x04, 0x29
        /*007a*/ 	.short	(.L_264 - .L_263)


	//   ....[0]....
.L_263:
        /*007c*/ 	.word	0xffffffff


	//   ....[1]....
        /*0080*/ 	.word	0xffffffff


	//   ....[2]....
        /*0084*/ 	.word	0xffffffff


	//   ....[3]....
        /*0088*/ 	.word	0xffffffff


	//   ....[4]....
        /*008c*/ 	.word	0xffffffff


	//   ....[5]....
        /*0090*/ 	.word	0xffffffff


	//   ....[6]....
        /*0094*/ 	.word	0xffffffff


	//   ....[7]....
        /*0098*/ 	.word	0xffffffff


	//   ....[8]....
        /*009c*/ 	.word	0xffffffff


	//   ....[9]....
        /*00a0*/ 	.word	0xffffffff


	//   ....[10]....
        /*00a4*/ 	.word	0xffffffff


	//   ....[11]....
        /*00a8*/ 	.word	0xffffffff


	//   ....[12]....
        /*00ac*/ 	.word	0xffffffff


	//   ....[13]....
        /*00b0*/ 	.word	0xffffffff


	//   ....[14]....
        /*00b4*/ 	.word	0xffffffff


	//   ....[15]....
        /*00b8*/ 	.word	0xffffffff


	//   ....[16]....
        /*00bc*/ 	.word	0xffffffff


	//   ....[17]....
        /*00c0*/ 	.word	0xffffffff


	//   ....[18]....
        /*00c4*/ 	.word	0xffffffff


	//   ....[19]....
        /*00c8*/ 	.word	0xffffffff


	//   ....[20]....
        /*00cc*/ 	.word	0xffffffff


	//   ....[21]....
        /*00d0*/ 	.word	0xffffffff


	//   ....[22]....
        /*00d4*/ 	.word	0xffffffff


	//   ....[23]....
        /*00d8*/ 	.word	0xffffffff


	//   ....[24]....
        /*00dc*/ 	.word	0xffffffff


	//   ....[25]....
        /*00e0*/ 	.word	0xffffffff


	//   ....[26]....
        /*00e4*/ 	.word	0xffffffff


	//   ....[27]....
        /*00e8*/ 	.word	0xffffffff


	//   ....[28]....
        /*00ec*/ 	.word	0xffffffff


	//   ....[29]....
        /*00f0*/ 	.word	0xffffffff


	//   ....[30]....
        /*00f4*/ 	.word	0xffffffff


	//   ....[31]....
        /*00f8*/ 	.word	0xffffffff


	//   ....[32]....
        /*00fc*/ 	.word	0xffffffff


	//   ....[33]....
        /*0100*/ 	.word	0xffffffff


	//   ....[34]....
        /*0104*/ 	.word	0xffffffff


	//   ....[35]....
        /*0108*/ 	.word	0xffffffff


	//   ....[36]....
        /*010c*/ 	.word	0xffffffff


	//   ....[37]....
        /*0110*/ 	.word	0xffffffff


	//   ....[38]....
        /*0114*/ 	.word	0xffffffff


	//   ....[39]....
        /*0118*/ 	.word	0xffffffff


	//   ....[40]....
        /*011c*/ 	.word	0xffffffff


	//   ....[41]....
        /*0120*/ 	.word	0xffffffff


	//   ....[42]....
        /*0124*/ 	.word	0xffffffff


	//   ....[43]....
        /*0128*/ 	.word	0xffffffff


	//   ....[44]....
        /*012c*/ 	.word	0xffffffff


	//----- nvinfo : EIATTR_COOP_GROUP_INSTR_OFFSETS
	.align		4
.L_264:
        /*0130*/ 	.byte	0x04, 0x28
        /*0132*/ 	.short	(.L_266 - .L_265)


	//   ....[0]....
.L_265:
        /*0134*/ 	.word	0x00001460


	//   ....[1]....
        /*0138*/ 	.word	0x00001470


	//   ....[2]....
        /*013c*/ 	.word	0x00001480


	//   ....[3]....
        /*0140*/ 	.word	0x000015d0


	//   ....[4]....
        /*0144*/ 	.word	0x00001600


	//   ....[5]....
        /*0148*/ 	.word	0x00001630


	//   ....[6]....
        /*014c*/ 	.word	0x00001750


	//   ....[7]....
        /*0150*/ 	.word	0x00001770


	//   ....[8]....
        /*0154*/ 	.word	0x00001780


	//   ....[9]....
        /*0158*/ 	.word	0x000018a0


	//   ....[10]....
        /*015c*/ 	.word	0x000018c0


	//   ....[11]....
        /*0160*/ 	.word	0x000018d0


	//   ....[12]....
        /*0164*/ 	.word	0x000019f0


	//   ....[13]....
        /*0168*/ 	.word	0x00001a10


	//   ....[14]....
        /*016c*/ 	.word	0x00001a20


	//   ....[15]....
        /*0170*/ 	.word	0x000021b0


	//   ....[16]....
        /*0174*/ 	.word	0x00002240


	//   ....[17]....
        /*0178*/ 	.word	0x00002270


	//   ....[18]....
        /*017c*/ 	.word	0x00002390


	//   ....[19]....
        /*0180*/ 	.word	0x000023c0


	//   ....[20]....
        /*0184*/ 	.word	0x000023d0


	//   ....[21]....
        /*0188*/ 	.word	0x000024f0


	//   ....[22]....
        /*018c*/ 	.word	0x00002510


	//   ....[23]....
        /*0190*/ 	.word	0x00002520


	//   ....[24]....
        /*0194*/ 	.word	0x00002640


	//   ....[25]....
        /*0198*/ 	.word	0x00002660


	//   ....[26]....
        /*019c*/ 	.word	0x00002670


	//   ....[27]....
        /*01a0*/ 	.word	0x00002790


	//   ....[28]....
        /*01a4*/ 	.word	0x000027b0


	//   ....[29]....
        /*01a8*/ 	.word	0x000027c0


	//   ....[30]....
        /*01ac*/ 	.word	0x00004d30


	//   ....[31]....
        /*01b0*/ 	.word	0x00004d40


	//   ....[32]....
        /*01b4*/ 	.word	0x00004d50


	//   ....[33]....
        /*01b8*/ 	.word	0x00004ea0


	//   ....[34]....
        /*01bc*/ 	.word	0x00004ed0


	//   ....[35]....
        /*01c0*/ 	.word	0x00004f00


	//   ....[36]....
        /*01c4*/ 	.word	0x00005020


	//   ....[37]....
        /*01c8*/ 	.word	0x00005040


	//   ....[38]....
        /*01cc*/ 	.word	0x00005050


	//   ....[39]....
        /*01d0*/ 	.word	0x00005170


	//   ....[40]....
        /*01d4*/ 	.word	0x00005190


	//   ....[41]....
        /*01d8*/ 	.word	0x000051a0


	//   ....[42]....
        /*01dc*/ 	.word	0x000052c0


	//   ....[43]....
        /*01e0*/ 	.word	0x000052e0


	//   ....[44]....
        /*01e4*/ 	.word	0x000052f0


	//----- nvinfo : EIATTR_VRC_CTA_INIT_COUNT
	.align		4
.L_266:
        /*01e8*/ 	.byte	0x02, 0x4a
	.zero		1
	.zero		1


	//----- nvinfo : EIATTR_EXIT_INSTR_OFFSETS
	.align		4
        /*01ec*/ 	.byte	0x04, 0x1c
        /*01ee*/ 	.short	(.L_268 - .L_267)


	//   ....[0]....
.L_267:
        /*01f0*/ 	.word	0x00000080


	//   ....[1]....
        /*01f4*/ 	.word	0x000000d0


	//   ....[2]....
        /*01f8*/ 	.word	0x00005a00


	//   ....[3]....
        /*01fc*/ 	.word	0x00005af0


	//----- nvinfo : EIATTR_MAX_THREADS
	.align		4
.L_268:
        /*0200*/ 	.byte	0x04, 0x05
        /*0202*/ 	.short	(.L_270 - .L_269)
.L_269:
        /*0204*/ 	.word	0x00000100
        /*0208*/ 	.word	0x00000001
        /*020c*/ 	.word	0x00000001


	//----- nvinfo : EIATTR_CRS_STACK_SIZE
	.align		4
.L_270:
        /*0210*/ 	.byte	0x04, 0x1e
        /*0212*/ 	.short	(.L_272 - .L_271)
.L_271:
        /*0214*/ 	.word	0x00000000


	//----- nvinfo : EIATTR_CBANK_PARAM_SIZE
	.align		4
.L_272:
        /*0218*/ 	.byte	0x03, 0x19
        /*021a*/ 	.short	0x0049


	//----- nvinfo : EIATTR_PARAM_CBANK
	.align		4
        /*021c*/ 	.byte	0x04, 0x0a
        /*021e*/ 	.short	(.L_274 - .L_273)
	.align		4
.L_273:
        /*0220*/ 	.word	index@(.nv.constant0._ZN3cub18CUB_300001_SM_10006detail6reduce28DeviceReduceSingleTileKernelINS2_10policy_hubIN4cuda3std3__45tupleIJblEEEjN6thrust24THRUST_300001_SM_1000_NS8cuda_cub9__find_if7functorIS9_EEE10Policy1000ENSB_12zip_iteratorINS8_IJNSD_26transform_input_iterator_tIbNSC_6detail35transform_pair_of_input_iterators_tIbNSB_6detail15normal_iteratorINSB_10device_ptrIKfEEEESR_NS7_8equal_toIfEEEENS7_10__not_fn_tINS7_10__identityEEEEENSB_17counting_iteratorIlNSB_11use_defaultES10_S10_EEEEEEEPS9_jSF_S9_S9_SW_EEvT0_T1_T2_T3_T4_T6_)
        /*0224*/ 	.short	0x0380
        /*0226*/ 	.short	0x0049


	//----- nvinfo : EIATTR_SW_WAR
	.align		4
.L_274:
        /*0228*/ 	.byte	0x04, 0x36
        /*022a*/ 	.short	(.L_276 - .L_275)
.L_275:
        /*022c*/ 	.word	0x00000008
.L_276:


//--------------------- .nv.info._ZN3cub18CUB_300001_SM_10006detail8for_each13static_kernelINS2_12policy_hub_t12policy_500_tElN6thrust24THRUST_300001_SM_1000_NS8cuda_cub6__fill7functorINS7_6detail15normal_iteratorINS7_10device_ptrIfEEEEiEEEEvT0_T1_ --------------------------
	.section	.nv.info._ZN3cub18CUB_300001_SM_10006detail8for_each13static_kernelINS2_12policy_hub_t12policy_500_tElN6thrust24THRUST_300001_SM_1000_NS8cuda_cub6__fill7functorINS7_6detail15normal_iteratorINS7_10device_ptrIfEEEEiEEEEvT0_T1_,"",@"SHT_CUDA_INFO"
	.sectionflags	@""
	.align	4


	//----- nvinfo : EIATTR_CUDA_API_VERSION
	.align		4
        /*0000*/ 	.byte	0x04, 0x37
        /*0002*/ 	.short	(.L_278 - .L_277)
.L_277:
        /*0004*/ 	.word	0x00000082


	//----- nvinfo : EIATTR_KPARAM_INFO
	.align		4
.L_278:
        /*0008*/ 	.byte	0x04, 0x17
        /*000a*/ 	.short	(.L_280 - .L_279)
.L_279:
        /*000c*/ 	.word	0x00000000
        /*0010*/ 	.short	0x0001
        /*0012*/ 	.short	0x0008
        /*0014*/ 	.byte	0x00, 0xf0, 0x41, 0x00


	//----- nvinfo : EIATTR_KPARAM_INFO
	.align		4
.L_280:
        /*0018*/ 	.byte	0x04, 0x17
        /*001a*/ 	.short	(.L_282 - .L_281)
.L_281:
        /*001c*/ 	.word	0x00000000
        /*0020*/ 	.short	0x0000
        /*0022*/ 	.short	0x0000
        /*0024*/ 	.byte	0x00, 0xf0, 0x21, 0x00


	//----- nvinfo : EIATTR_SPARSE_MMA_MASK
	.align		4
.L_282:
        /*0028*/ 	.byte	0x03, 0x50
        /*002a*/ 	.short	0x0000


	//----- nvinfo : EIATTR_MAXREG_COUNT
	.align		4
        /*002c*/ 	.byte	0x03, 0x1b
        /*002e*/ 	.short	0x00ff


	//----- nvinfo : EIATTR_MERCURY_ISA_VERSION
	.align		4
        /*0030*/ 	.byte	0x03, 0x5f
        /*0032*/ 	.short	0x0101


	//----- nvinfo : EIATTR_VRC_CTA_INIT_COUNT
	.align		4
        /*0034*/ 	.byte	0x02, 0x4a
	.zero		1
	.zero		1


	//----- nvinfo : EIATTR_EXIT_INSTR_OFFSETS
	.align		4
        /*0038*/ 	.byte	0x04, 0x1c
        /*003a*/ 	.short	(.L_284 - .L_283)


	//   ....[0]....
.L_283:
        /*003c*/ 	.word	0x00000140


	//   ....[1]....
        /*0040*/ 	.word	0x00000260


	//   ....[2]....
        /*0044*/ 	.word	0x00000280


	//----- nvinfo : EIATTR_MAX_THREADS
	.align		4
.L_284:
        /*0048*/ 	.byte	0x04, 0x05
        /*004a*/ 	.short	(.L_286 - .L_285)
.L_285:
        /*004c*/ 	.word	0x00000100
        /*0050*/ 	.word	0x00000001
        /*0054*/ 	.word	0x00000001


	//----- nvinfo : EIATTR_CBANK_PARAM_SIZE
	.align		4
.L_286:
        /*0058*/ 	.byte	0x03, 0x19
        /*005a*/ 	.short	0x0018


	//----- nvinfo : EIATTR_PARAM_CBANK
	.align		4
        /*005c*/ 	.byte	0x04, 0x0a
        /*005e*/ 	.short	(.L_288 - .L_287)
	.align		4
.L_287:
        /*0060*/ 	.word	index@(.nv.constant0._ZN3cub18CUB_300001_SM_10006detail8for_each13static_kernelINS2_12policy_hub_t12policy_500_tElN6thrust24THRUST_300001_SM_1000_NS8cuda_cub6__fill7functorINS7_6detail15normal_iteratorINS7_10device_ptrIfEEEEiEEEEvT0_T1_)
        /*0064*/ 	.short	0x0380
        /*0066*/ 	.short	0x0018


	//----- nvinfo : EIATTR_SW_WAR
	.align		4
.L_288:
        /*0068*/ 	.byte	0x04, 0x36
        /*006a*/ 	.short	(.L_290 - .L_289)
.L_289:
        /*006c*/ 	.word	0x00000008
.L_290:


//--------------------- .nv.info._ZN3cub18CUB_300001_SM_10006detail8for_each13static_kernelINS2_12policy_hub_t12policy_500_tEmN6thrust24THRUST_300001_SM_1000_NS8cuda_cub20__uninitialized_fill7functorINS7_10device_ptrIfEEfEEEEvT0_T1_ --------------------------
	.section	.nv.info._ZN3cub18CUB_300001_SM_10006detail8for_each13static_kernelINS2_12policy_hub_t12policy_500_tEmN6thrust24THRUST_300001_SM_1000_NS8cuda_cub20__uninitialized_fill7functorINS7_10device_ptrIfEEfEEEEvT0_T1_,"",@"SHT_CUDA_INFO"
	.sectionflags	@""
	.align	4


	//----- nvinfo : EIATTR_CUDA_API_VERSION
	.align		4
        /*0000*/ 	.byte	0x04, 0x37
        /*0002*/ 	.short	(.L_292 - .L_291)
.L_291:
        /*0004*/ 	.word	0x00000082


	//----- nvinfo : EIATTR_KPARAM_INFO
	.align		4
.L_292:
        /*0008*/ 	.byte	0x04, 0x17
        /*000a*/ 	.short	(.L_294 - .L_293)
.L_293:
        /*000c*/ 	.word	0x00000000
        /*0010*/ 	.short	0x0001
        /*0012*/ 	.short	0x0008
        /*0014*/ 	.byte	0x00, 0xf0, 0x41, 0x00


	//----- nvinfo : EIATTR_KPARAM_INFO
	.align		4
.L_294:
        /*0018*/ 	.byte	0x04, 0x17
        /*001a*/ 	.short	(.L_296 - .L_295)
.L_295:
        /*001c*/ 	.word	0x00000000
        /*0020*/ 	.short	0x0000
        /*0022*/ 	.short	0x0000
        /*0024*/ 	.byte	0x00, 0xf0, 0x21, 0x00


	//----- nvinfo : EIATTR_SPARSE_MMA_MASK
	.align		4
.L_296:
        /*0028*/ 	.byte	0x03, 0x50
        /*002a*/ 	.short	0x0000


	//----- nvinfo : EIATTR_MAXREG_COUNT
	.align		4
        /*002c*/ 	.byte	0x03, 0x1b
        /*002e*/ 	.short	0x00ff


	//----- nvinfo : EIATTR_MERCURY_ISA_VERSION
	.align		4
        /*0030*/ 	.byte	0x03, 0x5f
        /*0032*/ 	.short	0x0101


	//----- nvinfo : EIATTR_VRC_CTA_INIT_COUNT
	.align		4
        /*0034*/ 	.byte	0x02, 0x4a
	.zero		1
	.zero		1


	//----- nvinfo : EIATTR_EXIT_INSTR_OFFSETS
	.align		4
        /*0038*/ 	.byte	0x04, 0x1c
        /*003a*/ 	.short	(.L_298 - .L_297)


	//   ....[0]....
.L_297:
        /*003c*/ 	.word	0x00000130


	//   ....[1]....
        /*0040*/ 	.word	0x00000230


	//   ....[2]....
        /*0044*/ 	.word	0x00000260


	//----- nvinfo : EIATTR_MAX_THREADS
	.align		4
.L_298:
        /*0048*/ 	.byte	0x04, 0x05
        /*004a*/ 	.short	(.L_300 - .L_299)
.L_299:
        /*004c*/ 	.word	0x00000100
        /*0050*/ 	.word	0x00000001
        /*0054*/ 	.word	0x00000001


	//----- nvinfo : EIATTR_CBANK_PARAM_SIZE
	.align		4
.L_300:
        /*0058*/ 	.byte	0x03, 0x19
        /*005a*/ 	.short	0x0018


	//----- nvinfo : EIATTR_PARAM_CBANK
	.align		4
        /*005c*/ 	.byte	0x04, 0x0a
        /*005e*/ 	.short	(.L_302 - .L_301)
	.align		4
.L_301:
        /*0060*/ 	.word	index@(.nv.constant0._ZN3cub18CUB_300001_SM_10006detail8for_each13static_kernelINS2_12policy_hub_t12policy_500_tEmN6thrust24THRUST_300001_SM_1000_NS8cuda_cub20__uninitialized_fill7functorINS7_10device_ptrIfEEfEEEEvT0_T1_)
        /*0064*/ 	.short	0x0380
        /*0066*/ 	.short	0x0018


	//----- nvinfo : EIATTR_SW_WAR
	.align		4
.L_302:
        /*0068*/ 	.byte	0x04, 0x36
        /*006a*/ 	.short	(.L_304 - .L_303)
.L_303:
        /*006c*/ 	.word	0x00000008
.L_304:


//--------------------- .nv.info._ZN3cub18CUB_300001_SM_10006detail11EmptyKernelIvEEvv --------------------------
	.section	.nv.info._ZN3cub18CUB_300001_SM_10006detail11EmptyKernelIvEEvv,"",@"SHT_CUDA_INFO"
	.sectionflags	@""
	.align	4


	//----- nvinfo : EIATTR_CUDA_API_VERSION
	.align		4
        /*0000*/ 	.byte	0x04, 0x37
        /*0002*/ 	.short	(.L_306 - .L_305)
.L_305:
        /*0004*/ 	.word	0x00000082


	//----- nvinfo : EIATTR_SPARSE_MMA_MASK
	.align		4
.L_306:
        /*0008*/ 	.byte	0x03, 0x50
        /*000a*/ 	.short	0x0000


	//----- nvinfo : EIATTR_MAXREG_COUNT
	.align		4
        /*000c*/ 	.byte	0x03, 0x1b
        /*000e*/ 	.short	0x00ff


	//----- nvinfo : EIATTR_MERCURY_ISA_VERSION
	.align		4
        /*0010*/ 	.byte	0x03, 0x5f
        /*0012*/ 	.short	0x0101


	//----- nvinfo : EIATTR_VRC_CTA_INIT_COUNT
	.align		4
        /*0014*/ 	.byte	0x02, 0x4a
	.zero		1
	.zero		1


	//----- nvinfo : EIATTR_EXIT_INSTR_OFFSETS
	.align		4
        /*0018*/ 	.byte	0x04, 0x1c
        /*001a*/ 	.short	(.L_308 - .L_307)


	//   ....[0]....
.L_307:
        /*001c*/ 	.word	0x00000010


	//----- nvinfo : EIATTR_SW_WAR
	.align		4
.L_308:
        /*0020*/ 	.byte	0x04, 0x36
        /*0022*/ 	.short	(.L_310 - .L_309)
.L_309:
        /*0024*/ 	.word	0x00000008
.L_310:


//--------------------- .nv.info._Z19scan_work_efficientILi32EEvPfPKfi --------------------------
	.section	.nv.info._Z19scan_work_efficientILi32EEvPfPKfi,"",@"SHT_CUDA_INFO"
	.sectionflags	@""
	.align	4


	//----- nvinfo : EIATTR_CUDA_API_VERSION
	.align		4
        /*0000*/ 	.byte	0x04, 0x37
        /*0002*/ 	.short	(.L_312 - .L_311)
.L_311:
        /*0004*/ 	.word	0x00000082


	//----- nvinfo : EIATTR_KPARAM_INFO
	.align		4
.L_312:
        /*0008*/ 	.byte	0x04, 0x17
        /*000a*/ 	.short	(.L_314 - .L_313)
.L_313:
        /*000c*/ 	.word	0x00000000
        /*0010*/ 	.short	0x0002
        /*0012*/ 	.short	0x0010
        /*0014*/ 	.byte	0x00, 0xf0, 0x11, 0x00


	//----- nvinfo : EIATTR_KPARAM_INFO
	.align		4
.L_314:
        /*0018*/ 	.byte	0x04, 0x17
        /*001a*/ 	.short	(.L_316 - .L_315)
.L_315:
        /*001c*/ 	.word	0x00000000
        /*0020*/ 	.short	0x0001
        /*0022*/ 	.short	0x0008
        /*0024*/ 	.byte	0x00, 0xf5, 0x21, 0x00


	//----- nvinfo : EIATTR_KPARAM_INFO
	.align		4
.L_316:
        /*0028*/ 	.byte	0x04, 0x17
        /*002a*/ 	.short	(.L_318 - .L_317)
.L_317:
        /*002c*/ 	.word	0x00000000
        /*0030*/ 	.short	0x0000
        /*0032*/ 	.short	0x0000
        /*0034*/ 	.byte	0x00, 0xf5, 0x21, 0x00


	//----- nvinfo : EIATTR_SPARSE_MMA_MASK
	.align		4
.L_318:
        /*0038*/ 	.byte	0x03, 0x50
        /*003a*/ 	.short	0x0000


	//----- nvinfo : EIATTR_MAXREG_COUNT
	.align		4
        /*003c*/ 	.byte	0x03, 0x1b
        /*003e*/ 	.short	0x00ff


	//----- nvinfo : EIATTR_NUM_BARRIERS
	.align		4
        /*0040*/ 	.byte	0x02, 0x4c
        /*0042*/ 	.byte	0x01
	.zero		1


	//----- nvinfo : EIATTR_MERCURY_ISA_VERSION
	.align		4
        /*0044*/ 	.byte	0x03, 0x5f
        /*0046*/ 	.short	0x0101


	//----- nvinfo : EIATTR_VRC_CTA_INIT_COUNT
	.align		4
        /*0048*/ 	.byte	0x02, 0x4a
	.zero		1
	.zero		1


	//----- nvinfo : EIATTR_EXIT_INSTR_OFFSETS
	.align		4
        /*004c*/ 	.byte	0x04, 0x1c
        /*004e*/ 	.short	(.L_320 - .L_319)


	//   ....[0]....
.L_319:
        /*0050*/ 	.word	0x00000580


	//   ....[1]....
        /*0054*/ 	.word	0x000005d0


	//----- nvinfo : EIATTR_CBANK_PARAM_SIZE
	.align		4
.L_320:
        /*0058*/ 	.byte	0x03, 0x19
        /*005a*/ 	.short	0x0014


	//----- nvinfo : EIATTR_PARAM_CBANK
	.align		4
        /*005c*/ 	.byte	0x04, 0x0a
        /*005e*/ 	.short	(.L_322 - .L_321)
	.align		4
.L_321:
        /*0060*/ 	.word	index@(.nv.constant0._Z19scan_work_efficientILi32EEvPfPKfi)
        /*0064*/ 	.short	0x0380
        /*0066*/ 	.short	0x0014


	//----- nvinfo : EIATTR_SW_WAR
	.align		4
.L_322:
        /*0068*/ 	.byte	0x04, 0x36
        /*006a*/ 	.short	(.L_324 - .L_323)
.L_323:
        /*006c*/ 	.word	0x00000008
.L_324:


//--------------------- .nv.info._Z4scanILi32EEvPfS0_i --------------------------
	.section	.nv.info._Z4scanILi32EEvPfS0_i,"",@"SHT_CUDA_INFO"
	.sectionflags	@""
	.align	4


	//----- nvinfo : EIATTR_CUDA_API_VERSION
	.align		4
        /*0000*/ 	.byte	0x04, 0x37
        /*0002*/ 	.short	(.L_326 - .L_325)
.L_325:
        /*0004*/ 	.word	0x00000082


	//----- nvinfo : EIATTR_KPARAM_INFO
	.align		4
.L_326:
        /*0008*/ 	.byte	0x04, 0x17
        /*000a*/ 	.short	(.L_328 - .L_327)
.L_327:
        /*000c*/ 	.word	0x00000000
        /*0010*/ 	.short	0x0002
        /*0012*/ 	.short	0x0010
        /*0014*/ 	.byte	0x00, 0xf0, 0x11, 0x00


	//----- nvinfo : EIATTR_KPARAM_INFO
	.align		4
.L_328:
        /*0018*/ 	.byte	0x04, 0x17
        /*001a*/ 	.short	(.L_330 - .L_329)
.L_329:
        /*001c*/ 	.word	0x00000000
        /*0020*/ 	.short	0x0001
        /*0022*/ 	.short	0x0008
        /*0024*/ 	.byte	0x00, 0xf5, 0x21, 0x00


	//----- nvinfo : EIATTR_KPARAM_INFO
	.align		4
.L_330:
        /*0028*/ 	.byte	0x04, 0x17
        /*002a*/ 	.short	(.L_332 - .L_331)
.L_331:
        /*002c*/ 	.word	0x00000000
        /*0030*/ 	.short	0x0000
        /*0032*/ 	.short	0x0000
        /*0034*/ 	.byte	0x00, 0xf5, 0x21, 0x00


	//----- nvinfo : EIATTR_SPARSE_MMA_MASK
	.align		4
.L_332:
        /*0038*/ 	.byte	0x03, 0x50
        /*003a*/ 	.short	0x0000


	//----- nvinfo : EIATTR_MAXREG_COUNT
	.align		4
        /*003c*/ 	.byte	0x03, 0x1b
        /*003e*/ 	.short	0x00ff


	//----- nvinfo : EIATTR_NUM_BARRIERS
	.align		4
        /*0040*/ 	.byte	0x02, 0x4c
        /*0042*/ 	.byte	0x01
	.zero		1


	//----- nvinfo : EIATTR_MERCURY_ISA_VERSION
	.align		4
        /*0044*/ 	.byte	0x03, 0x5f
        /*0046*/ 	.short	0x0101


	//----- nvinfo : EIATTR_VRC_CTA_INIT_COUNT
	.align		4
        /*0048*/ 	.byte	0x02, 0x4a
	.zero		1
	.zero		1


	//----- nvinfo : EIATTR_EXIT_INSTR_OFFSETS
	.align		4
        /*004c*/ 	.byte	0x04, 0x1c
        /*004e*/ 	.short	(.L_334 - .L_333)


	//   ....[0]....
.L_333:
        /*0050*/ 	.word	0x00000390


	//----- nvinfo : EIATTR_CBANK_PARAM_SIZE
	.align		4
.L_334:
        /*0054*/ 	.byte	0x03, 0x19
        /*0056*/ 	.short	0x0014


	//----- nvinfo : EIATTR_PARAM_CBANK
	.align		4
        /*0058*/ 	.byte	0x04, 0x0a
        /*005a*/ 	.short	(.L_336 - .L_335)
	.align		4
.L_335:
        /*005c*/ 	.word	index@(.nv.constant0._Z4scanILi32EEvPfS0_i)
        /*0060*/ 	.short	0x0380
        /*0062*/ 	.short	0x0014


	//----- nvinfo : EIATTR_SW_WAR
	.align		4
.L_336:
        /*0064*/ 	.byte	0x04, 0x36
        /*0066*/ 	.short	(.L_338 - .L_337)
.L_337:
        /*0068*/ 	.word	0x00000008
.L_338:


//--------------------- .nv.callgraph             --------------------------
	.section	.nv.callgraph,"",@"SHT_CUDA_CALLGRAPH"
	.align	4
	.sectionentsize	8
	.align		4
        /*0000*/ 	.word	0x00000000
	.align		4
        /*0004*/ 	.word	0xffffffff
	.align		4
        /*0008*/ 	.word	0x00000000
	.align		4
        /*000c*/ 	.word	0xfffffffe
	.align		4
        /*0010*/ 	.word	0x00000000
	.align		4
        /*0014*/ 	.word	0xfffffffd
	.align		4
        /*0018*/ 	.word	0x00000000
	.align		4
        /*001c*/ 	.word	0xfffffffc


//--------------------- .nv.constant4             --------------------------
	.section	.nv.constant4,"a",@progbits
	.align	8
	.align		8
.nv.constant4:
        /*0000*/ 	.dword	_ZN30_INTERNAL_d6855361_4_k_cu_main4cuda3std3__45__cpo5beginE
	.align		8
        /*0008*/ 	.dword	_ZN30_INTERNAL_d6855361_4_k_cu_main4cuda3std3__45__cpo3endE
	.align		8
        /*0010*/ 	.dword	_ZN30_INTERNAL_d6855361_4_k_cu_main4cuda3std3__45__cpo6cbeginE
	.align		8
        /*0018*/ 	.dword	_ZN30_INTERNAL_d6855361_4_k_cu_main4cuda3std3__45__cpo4cendE
	.align		8
        /*0020*/ 	.dword	_ZN30_INTERNAL_d6855361_4_k_cu_main4cuda3std3__45__cpo6rbeginE
	.align		8
        /*0028*/ 	.dword	_ZN30_INTERNAL_d6855361_4_k_cu_main4cuda3std3__45__cpo4rendE
	.align		8
        /*0030*/ 	.dword	_ZN30_INTERNAL_d6855361_4_k_cu_main4cuda3std3__45__cpo7crbeginE
	.align		8
        /*0038*/ 	.dword	_ZN30_INTERNAL_d6855361_4_k_cu_main4cuda3std3__45__cpo5crendE
	.align		8
        /*0040*/ 	.dword	_ZN30_INTERNAL_d6855361_4_k_cu_main4cuda3std3__432_GLOBAL__N__d6855361_4_k_cu_main6ignoreE
	.align		8
        /*0048*/ 	.dword	_ZN30_INTERNAL_d6855361_4_k_cu_main4cuda3std3__419piecewise_constructE
	.align		8
        /*0050*/ 	.dword	_ZN30_INTERNAL_d6855361_4_k_cu_main4cuda3std3__48in_placeE
	.align		8
        /*0058*/ 	.dword	_ZN30_INTERNAL_d6855361_4_k_cu_main4cuda3std3__420unreachable_sentinelE
	.align		8
        /*0060*/ 	.dword	_ZN30_INTERNAL_d6855361_4_k_cu_main4cuda3std3__47nulloptE
	.align		8
        /*0068*/ 	.dword	_ZN30_INTERNAL_d6855361_4_k_cu_main4cuda3std3__48unexpectE
	.align		8
        /*0070*/ 	.dword	_ZN30_INTERNAL_d6855361_4_k_cu_main4cuda3std6ranges3__45__cpo4swapE
	.align		8
        /*0078*/ 	.dword	_ZN30_INTERNAL_d6855361_4_k_cu_main4cuda3std6ranges3__45__cpo9iter_moveE
	.align		8
        /*0080*/ 	.dword	_ZN30_INTERNAL_d6855361_4_k_cu_main4cuda3std6ranges3__45__cpo5beginE
	.align		8
        /*0088*/ 	.dword	_ZN30_INTERNAL_d6855361_4_k_cu_main4cuda3std6ranges3__45__cpo3endE
	.align		8
        /*0090*/ 	.dword	_ZN30_INTERNAL_d6855361_4_k_cu_main4cuda3std6ranges3__45__cpo6cbeginE
	.align		8
        /*0098*/ 	.dword	_ZN30_INTERNAL_d6855361_4_k_cu_main4cuda3std6ranges3__45__cpo4cendE
	.align		8
        /*00a0*/ 	.dword	_ZN30_INTERNAL_d6855361_4_k_cu_main4cuda3std6ranges3__45__cpo7advanceE
	.align		8
        /*00a8*/ 	.dword	_ZN30_INTERNAL_d6855361_4_k_cu_main4cuda3std6ranges3__45__cpo9iter_swapE
	.align		8
        /*00b0*/ 	.dword	_ZN30_INTERNAL_d6855361_4_k_cu_main4cuda3std6ranges3__45__cpo4nextE
	.align		8
        /*00b8*/ 	.dword	_ZN30_INTERNAL_d6855361_4_k_cu_main4cuda3std6ranges3__45__cpo4prevE
	.align		8
        /*00c0*/ 	.dword	_ZN30_INTERNAL_d6855361_4_k_cu_main4cuda3std6ranges3__45__cpo4dataE
	.align		8
        /*00c8*/ 	.dword	_ZN30_INTERNAL_d6855361_4_k_cu_main4cuda3std6ranges3__45__cpo5cdataE
	.align		8
        /*00d0*/ 	.dword	_ZN30_INTERNAL_d6855361_4_k_cu_main4cuda3std6ranges3__45__cpo4sizeE
	.align		8
        /*00d8*/ 	.dword	_ZN30_INTERNAL_d6855361_4_k_cu_main4cuda3std6ranges3__45__cpo5ssizeE
	.align		8
        /*00e0*/ 	.dword	_ZN30_INTERNAL_d6855361_4_k_cu_main4cuda3std6ranges3__45__cpo8distanceE
	.align		8
        /*00e8*/ 	.dword	_ZN30_INTERNAL_d6855361_4_k_cu_main6thrust24THRUST_300001_SM_1000_NS8cuda_cub3parE
	.align		8
        /*00f0*/ 	.dword	_ZN30_INTERNAL_d6855361_4_k_cu_main6thrust24THRUST_300001_SM_1000_NS8cuda_cub10par_nosyncE
	.align		8
        /*00f8*/ 	.dword	_ZN30_INTERNAL_d6855361_4_k_cu_main6thrust24THRUST_300001_SM_1000_NS6system6detail10sequential3seqE
	.align		8
        /*0100*/ 	.dword	_ZN30_INTERNAL_d6855361_4_k_cu_main6thrust24THRUST_300001_SM_1000_NS12placeholders2_1E
	.align		8
        /*0108*/ 	.dword	_ZN30_INTERNAL_d6855361_4_k_cu_main6thrust24THRUST_300001_SM_1000_NS12placeholders2_2E
	.align		8
        /*0110*/ 	.dword	_ZN30_INTERNAL_d6855361_4_k_cu_main6thrust24THRUST_300001_SM_1000_NS12placeholders2_3E
	.align		8
        /*0118*/ 	.dword	_ZN30_INTERNAL_d6855361_4_k_cu_main6thrust24THRUST_300001_SM_1000_NS12placeholders2_4E
	.align		8
        /*0120*/ 	.dword	_ZN30_INTERNAL_d6855361_4_k_cu_main6thrust24THRUST_300001_SM_1000_NS12placeholders2_5E
	.align		8
        /*0128*/ 	.dword	_ZN30_INTERNAL_d6855361_4_k_cu_main6thrust24THRUST_300001_SM_1000_NS12placeholders2_6E
	.align		8
        /*0130*/ 	.dword	_ZN30_INTERNAL_d6855361_4_k_cu_main6thrust24THRUST_300001_SM_1000_NS12placeholders2_7E
	.align		8
        /*0138*/ 	.dword	_ZN30_INTERNAL_d6855361_4_k_cu_main6thrust24THRUST_300001_SM_1000_NS12placeholders2_8E
	.align		8
        /*0140*/ 	.dword	_ZN30_INTERNAL_d6855361_4_k_cu_main6thrust24THRUST_300001_SM_1000_NS12placeholders2_9E
	.align		8
        /*0148*/ 	.dword	_ZN30_INTERNAL_d6855361_4_k_cu_main6thrust24THRUST_300001_SM_1000_NS12placeholders3_10E
	.align		8
        /*0150*/ 	.dword	_ZN30_INTERNAL_d6855361_4_k_cu_main6thrust24THRUST_300001_SM_1000_NS3seqE


//--------------------- .text._ZN3cub18CUB_300001_SM_10006detail6reduce28DeviceReduceSingleTileKernelINS2_10policy_hubIN4cuda3std3__45tupleIJblEEEyN6thrust24THRUST_300001_SM_1000_NS8cuda_cub9__find_if7functorIS9_EEE10Policy1000EPS9_SI_iSF_S9_S9_NS7_10__identityEEEvT0_T1_T2_T3_T4_T6_ --------------------------
	.section	.text._ZN3cub18CUB_300001_SM_10006detail6reduce28DeviceReduceSingleTileKernelINS2_10policy_hubIN4cuda3std3__45tupleIJblEEEyN6thrust24THRUST_300001_SM_1000_NS8cuda_cub9__find_if7functorIS9_EEE10Policy1000EPS9_SI_iSF_S9_S9_NS7_10__identityEEEvT0_T1_T2_T3_T4_T6_,"ax",@progbits
	.align	128
        .global         _ZN3cub18CUB_300001_SM_10006detail6reduce28DeviceReduceSingleTileKernelINS2_10policy_hubIN4cuda3std3__45tupleIJblEEEyN6thrust24THRUST_300001_SM_1000_NS8cuda_cub9__find_if7functorIS9_EEE10Policy1000EPS9_SI_iSF_S9_S9_NS7_10__identityEEEvT0_T1_T2_T3_T4_T6_
        .type           _ZN3cub18CUB_300001_SM_10006detail6reduce28DeviceReduceSingleTileKernelINS2_10policy_hubIN4cuda3std3__45tupleIJblEEEyN6thrust24THRUST_300001_SM_1000_NS8cuda_cub9__find_if7functorIS9_EEE10Policy1000EPS9_SI_iSF_S9_S9_NS7_10__identityEEEvT0_T1_T2_T3_T4_T6_,@function
        .size           _ZN3cub18CUB_300001_SM_10006detail6reduce28DeviceReduceSingleTileKernelINS2_10policy_hubIN4cuda3std3__45tupleIJblEEEyN6thrust24THRUST_300001_SM_1000_NS8cuda_cub9__find_if7functorIS9_EEE10Policy1000EPS9_SI_iSF_S9_S9_NS7_10__identityEEEvT0_T1_T2_T3_T4_T6_,(.L_x_421 - _ZN3cub18CUB_300001_SM_10006detail6reduce28DeviceReduceSingleTileKernelINS2_10policy_hubIN4cuda3std3__45tupleIJblEEEyN6thrust24THRUST_300001_SM_1000_NS8cuda_cub9__find_if7functorIS9_EEE10Policy1000EPS9_SI_iSF_S9_S9_NS7_10__identityEEEvT0_T1_T2_T3_T4_T6_)
        .other          _ZN3cub18CUB_300001_SM_10006detail6reduce28DeviceReduceSingleTileKernelINS2_10policy_hubIN4cuda3std3__45tupleIJblEEEyN6thrust24THRUST_300001_SM_1000_NS8cuda_cub9__find_if7functorIS9_EEE10Policy1000EPS9_SI_iSF_S9_S9_NS7_10__identityEEEvT0_T1_T2_T3_T4_T6_,@"STO_CUDA_ENTRY STV_DEFAULT"
_ZN3cub18CUB_300001_SM_10006detail6reduce28DeviceReduceSingleTileKernelINS2_10policy_hubIN4cuda3std3__45tupleIJblEEEyN6thrust24THRUST_300001_SM_1000_NS8cuda_cub9__find_if7functorIS9_EEE10Policy1000EPS9_SI_iSF_S9_S9_NS7_10__identityEEEvT0_T1_T2_T3_T4_T6_:
.text._ZN3cub18CUB_300001_SM_10006detail6reduce28DeviceReduceSingleTileKernelINS2_10policy_hubIN4cuda3std3__45tupleIJblEEEyN6thrust24THRUST_300001_SM_1000_NS8cuda_cub9__find_if7functorIS9_EEE10Policy1000EPS9_SI_iSF_S9_S9_NS7_10__identityEEEvT0_T1_T2_T3_T4_T6_:
[----:B------:R-:W-:Y:S01]  /*0000*/  LDC R1, c[0x0][0x37c] ;  /* 0x0000df00ff017b82 */ /* 0x000fe20000000800 */
[----:B------:R-:W0:Y:S07]  /*0010*/  LDCU UR4, c[0x0][0x390] ;  /* 0x00007200ff0477ac */ /* 0x000e2e0008000800 */
[----:B------:R-:W1:Y:S01]  /*0020*/  LDC.U8 R0, c[0x0][0x398] ;  /* 0x0000e600ff007b82 */ /* 0x000e620000000000 */
[----:B------:R-:W2:Y:S01]  /*0030*/  LDCU.64 UR8, c[0x0][0x358] ;  /* 0x00006b00ff0877ac */ /* 0x000ea20008000a00 */
[----:B0-----:R-:W-:-:S09]  /*0040*/  UISETP.NE.AND UP0, UPT, UR4, URZ, UPT ;  /* 0x000000ff0400728c */ /* 0x001fd2000bf05270 */
[----:B--2---:R-:W-:Y:S05]  /*0050*/  BRA.U UP0, `(.L_x_0) ;  /* 0x0000000100207547 */ /* 0x004fea000b800000 */
[----:B------:R-:W0:Y:S02]  /*0060*/  S2R R2, SR_TID.X ;  /* 0x0000000000027919 */ /* 0x000e240000002100 */
[----:B0-----:R-:W-:-:S13]  /*0070*/  ISETP.NE.AND P0, PT, R2, RZ, PT ;  /* 0x000000ff0200720c */ /* 0x001fda0003f05270 */
[----:B------:R-:W-:Y:S05]  /*0080*/  @P0 EXIT ;  /* 0x000000000000094d */ /* 0x000fea0003800000 */
[----:B------:R-:W1:Y:S08]  /*0090*/  LDC.64 R2, c[0x0][0x388] ;  /* 0x0000e200ff027b82 */ /* 0x000e700000000a00 */
[----:B------:R-:W0:Y:S01]  /*00a0*/  LDC.64 R4, c[0x0][0x3a0] ;  /* 0x0000e800ff047b82 */ /* 0x000e220000000a00 */
[----:B-1----:R-:W-:Y:S04]  /*00b0*/  STG.E.U8 desc[UR8][R2.64], R0 ;  /* 0x0000000002007986 */ /* 0x002fe8000c101108 */
[----:B0-----:R-:W-:Y:S01]  /*00c0*/  STG.E.64 desc[UR8][R2.64+0x8], R4 ;  /* 0x0000080402007986 */ /* 0x001fe2000c101b08 */
[----:B------:R-:W-:Y:S05]  /*00d0*/  EXIT ;  /* 0x000000000000794d */ /* 0x000fea0003800000 */
.L_x_0:
[----:B------:R-:W-:Y:S01]  /*00e0*/  UISETP.GT.AND UP0, UPT, UR4, 0x3ff, UPT ;  /* 0x000003ff0400788c */ /* 0x000fe2000bf04270 */
[----:B------:R-:W-:Y:S08]  /*00f0*/  BSSY.RECONVERGENT B0, `(.L_x_1) ;  /* 0x00003d8000007945 */ /* 0x000ff00003800200 */
[----:B------:R-:W-:Y:S05]  /*0100*/  BRA.U UP0, `(.L_x_2) ;  /* 0x0000002100e47547 */ /* 0x000fea000b800000 */
[----:B------:R-:W0:Y:S01]  /*0110*/  S2R R5, SR_TID.X ;  /* 0x0000000000057919 */ /* 0x000e220000002100 */
[----:B------:R-:W-:Y:S01]  /*0120*/  BSSY.RECONVERGENT B1, `(.L_x_3) ;  /* 0x000000b000017945 */ /* 0x000fe20003800200 */
[----:B------:R-:W-:Y:S02]  /*0130*/  PRMT R4, RZ, 0x7610, R4 ;  /* 0x00007610ff047816 */ /* 0x000fe40000000004 */
[----:B------:R-:W-:Y:S02]  /*0140*/  CS2R R2, SRZ ;  /* 0x0000000000027805 */ /* 0x000fe4000001ff00 */
[----:B0-----:R-:W-:Y:S01]  /*0150*/  ISETP.GE.AND P0, PT, R5, UR4, PT ;  /* 0x0000000405007c0c */ /* 0x001fe2000bf06270 */
[----:B------:R-:W-:-:S12]  /*0160*/  IMAD.MOV.U32 R9, RZ, RZ, R5 ;  /* 0x000000ffff097224 */ /* 0x000fd800078e0005 */
[----:B------:R-:W-:Y:S05]  /*0170*/  @P0 BRA `(.L_x_4) ;  /* 0x0000000000140947 */ /* 0x000fea0003800000 */
[----:B------:R-:W0:Y:S02]  /*0180*/  LDC.64 R6, c[0x0][0x380] ;  /* 0x0000e000ff067b82 */ /* 0x000e240000000a00 */
[----:B0-----:R-:W-:-:S05]  /*0190*/  IMAD.WIDE.U32 R6, R5, 0x10, R6 ;  /* 0x0000001005067825 */ /* 0x001fca00078e0006 */
[----:B------:R0:W5:Y:S04]  /*01a0*/  LDG.E.U16.CONSTANT R4, desc[UR8][R6.64] ;  /* 0x0000000806047981 */ /* 0x000168000c1e9500 */
[----:B------:R0:W5:Y:S01]  /*01b0*/  LDG.E.64.CONSTANT R2, desc[UR8][R6.64+0x8] ;  /* 0x0000080806027981 */ /* 0x000162000c1e9b00 */
[----:B------:R-:W-:-:S07]  /*01c0*/  VIADD R9, R5, 0x100 ;  /* 0x0000010005097836 */ /* 0x000fce0000000000 */
.L_x_4:
[----:B------:R-:W-:Y:S05]  /*01d0*/  BSYNC.RECONVERGENT B1 ;  /* 0x0000000000017941 */ /* 0x000fea0003800200 */
.L_x_3:
[----:B------:R-:W-:Y:S01]  /*01e0*/  ISETP.GE.AND P0, PT, R9, UR4, PT ;  /* 0x0000000409007c0c */ /* 0x000fe2000bf06270 */
[----:B------:R-:W-:-:S12]  /*01f0*/  BSSY.RECONVERGENT B1, `(.L_x_5) ;  /* 0x0000058000017945 */ /* 0x000fd80003800200 */
[----:B------:R-:W-:Y:S05]  /*0200*/  @P0 BRA `(.L_x_6) ;  /* 0x0000000400580947 */ /* 0x000fea0003800000 */
[----:B------:R-:W-:Y:S01]  /*0210*/  LOP3.LUT R8, RZ, R9, RZ, 0x33, !PT ;  /* 0x00000009ff087212 */ /* 0x000fe200078e33ff */
[----:B0-----:R-:W0:Y:S01]  /*0220*/  LDC.64 R6, c[0x0][0x380] ;  /* 0x0000e000ff067b82 */ /* 0x001e220000000a00 */
[----:B------:R-:W-:Y:S03]  /*0230*/  BSSY.RECONVERGENT B2, `(.L_x_7) ;  /* 0x0000020000027945 */ /* 0x000fe60003800200 */
[----:B------:R-:W-:-:S05]  /*0240*/  VIADD R8, R8, UR4 ;  /* 0x0000000408087c36 */ /* 0x000fca0008000000 */
[C---:B------:R-:W-:Y:S02]  /*0250*/  LOP3.LUT R10, R8.reuse, 0x300, RZ, 0xc0, !PT ;  /* 0x00000300080a7812 */ /* 0x040fe400078ec0ff */
[----:B------:R-:W-:Y:S02]  /*0260*/  ISETP.GE.U32.AND P1, PT, R8, 0x300, PT ;  /* 0x000003000800780c */ /* 0x000fe40003f26070 */
[----:B------:R-:W-:-:S13]  /*0270*/  ISETP.NE.AND P0, PT, R10, 0x300, PT ;  /* 0x000003000a00780c */ /* 0x000fda0003f05270 */
[----:B------:R-:W-:Y:S05]  /*0280*/  @!P0 BRA `(.L_x_8) ;  /* 0x0000000000688947 */ /* 0x000fea0003800000 */
[----:B------:R-:W2:Y:S01]  /*0290*/  LDC.64 R10, c[0x0][0x380] ;  /* 0x0000e000ff0a7b82 */ /* 0x000ea20000000a00 */
[----:B------:R-:W-:-:S04]  /*02a0*/  LEA.HI R8, R8, 0x1, RZ, 0x18 ;  /* 0x0000000108087811 */ /* 0x000fc800078fc0ff */
[----:B------:R-:W-:-:S05]  /*02b0*/  LOP3.LUT R8, R8, 0x3, RZ, 0xc0, !PT ;  /* 0x0000000308087812 */ /* 0x000fca00078ec0ff */
[----:B------:R-:W-:Y:S02]  /*02c0*/  IMAD.MOV R8, RZ, RZ, -R8 ;  /* 0x000000ffff087224 */ /* 0x000fe400078e0a08 */
[----:B--2---:R-:W-:-:S04]  /*02d0*/  IMAD.WIDE.U32 R10, R9, 0x10, R10 ;  /* 0x00000010090a7825 */ /* 0x004fc800078e000a */
[----:B------:R-:W-:Y:S02]  /*02e0*/  IMAD.MOV.U32 R15, RZ, RZ, R10 ;  /* 0x000000ffff0f7224 */ /* 0x000fe400078e000a */
[----:B------:R-:W-:-:S07]  /*02f0*/  IMAD.MOV.U32 R13, RZ, RZ, R11 ;  /* 0x000000ffff0d7224 */ /* 0x000fce00078e000b */
.L_x_9:
[----:B------:R-:W-:-:S05]  /*0300*/  IMAD.MOV.U32 R12, RZ, RZ, R15 ;  /* 0x000000ffff0c7224 */ /* 0x000fca00078e000f */
[----:B------:R-:W2:Y:S04]  /*0310*/  LDG.E.U16.CONSTANT R14, desc[UR8][R12.64] ;  /* 0x000000080c0e7981 */ /* 0x000ea8000c1e9500 */
[----:B------:R3:W4:Y:S01]  /*0320*/  LDG.E.64.CONSTANT R10, desc[UR8][R12.64+0x8] ;  /* 0x000008080c0a7981 */ /* 0x000722000c1e9b00 */
[----:B------:R-:W-:Y:S01]  /*0330*/  VIADD R8, R8, 0x1 ;  /* 0x0000000108087836 */ /* 0x000fe20000000000 */
[----:B-----5:R-:W-:Y:S01]  /*0340*/  LOP3.LUT P2, RZ, R4, 0xff, RZ, 0xc0, !PT ;  /* 0x000000ff04ff7812 */ /* 0x020fe2000784c0ff */
[----:B------:R-:W-:Y:S01]  /*0350*/  VIADD R9, R9, 0x100 ;  /* 0x0000010009097836 */ /* 0x000fe20000000000 */
[----:B------:R-:W-:Y:S02]  /*0360*/  IADD3 R15, P5, PT, R12, 0x1000, RZ ;  /* 0x000010000c0f7810 */ /* 0x000fe40007fbe0ff */
[----:B------:R-:W-:-:S03]  /*0370*/  ISETP.NE.AND P4, PT, R8, RZ, PT ;  /* 0x000000ff0800720c */ /* 0x000fc60003f85270 */
[----:B---3--:R-:W-:Y:S01]  /*0380*/  IMAD.X R13, RZ, RZ, R13, P5 ;  /* 0x000000ffff0d7224 */ /* 0x008fe200028e060d */
[----:B--2---:R-:W-:Y:S02]  /*0390*/  LOP3.LUT P3, RZ, R14, 0xff, RZ, 0xc0, !PT ;  /* 0x000000ff0eff7812 */ /* 0x004fe4000786c0ff */
[----:B----4-:R-:W-:-:S03]  /*03a0*/  ISETP.LT.U32.AND P0, PT, R10, R2, PT ;  /* 0x000000020a00720c */ /* 0x010fc60003f01070 */
[----:B------:R-:W-:Y:S02]  /*03b0*/  @P2 SEL R14, R4, 0x1, !P3 ;  /* 0x00000001040e2807 */ /* 0x000fe40005800000 */
[----:B------:R-:W-:Y:S02]  /*03c0*/  ISETP.LT.AND.EX P0, PT, R11, R3, PT, P0 ;  /* 0x000000030b00720c */ /* 0x000fe40003f01300 */
[----:B------:R-:W-:-:S04]  /*03d0*/  PRMT R4, R14, 0x7610, R4 ;  /* 0x000076100e047816 */ /* 0x000fc80000000004 */
[C---:B------:R-:W-:Y:S02]  /*03e0*/  @P3 SEL R2, R10.reuse, R2, P0 ;  /* 0x000000020a023207 */ /* 0x040fe40000000000 */
[C---:B------:R-:W-:Y:S02]  /*03f0*/  @P3 SEL R3, R11.reuse, R3, P0 ;  /* 0x000000030b033207 */ /* 0x040fe40000000000 */
[----:B------:R-:W-:Y:S02]  /*0400*/  SEL R2, R10, R2, !P2 ;  /* 0x000000020a027207 */ /* 0x000fe40005000000 */
[----:B------:R-:W-:Y:S01]  /*0410*/  SEL R3, R11, R3, !P2 ;  /* 0x000000030b037207 */ /* 0x000fe20005000000 */
[----:B------:R-:W-:Y:S06]  /*0420*/  @P4 BRA `(.L_x_9) ;  /* 0xfffffffc00b44947 */ /* 0x000fec000383ffff */
.L_x_8:
[----:B------:R-:W-:Y:S05]  /*0430*/  BSYNC.RECONVERGENT B2 ;  /* 0x0000000000027941 */ /* 0x000fea0003800200 */
.L_x_7:
[----:B------:R-:W-:Y:S05]  /*0440*/  @!P1 BRA `(.L_x_6) ;  /* 0x0000000000c89947 */ /* 0x000fea0003800000 */
.L_x_10:
[----:B0-----:R-:W-:-:S05]  /*0450*/  IMAD.WIDE R20, R9, 0x10, R6 ;  /* 0x0000001009147825 */ /* 0x001fca00078e0206 */
[----:B------:R-:W2:Y:S04]  /*0460*/  LDG.E.U16.CONSTANT R19, desc[UR8][R20.64] ;  /* 0x0000000814137981 */ /* 0x000ea8000c1e9500 */
[----:B------:R-:W3:Y:S04]  /*0470*/  LDG.E.64.CONSTANT R10, desc[UR8][R20.64+0x8] ;  /* 0x00000808140a7981 */ /* 0x000ee8000c1e9b00 */
[----:B------:R-:W4:Y:S04]  /*0480*/  LDG.E.U16.CONSTANT R22, desc[UR8][R20.64+0x1000] ;  /* 0x0010000814167981 */ /* 0x000f28000c1e9500 */
[----:B------:R-:W4:Y:S04]  /*0490*/  LDG.E.64.CONSTANT R12, desc[UR8][R20.64+0x1008] ;  /* 0x00100808140c7981 */ /* 0x000f28000c1e9b00 */
[----:B------:R-:W4:Y:S04]  /*04a0*/  LDG.E.U16.CONSTANT R18, desc[UR8][R20.64+0x2000] ;  /* 0x0020000814127981 */ /* 0x000f28000c1e9500 */
[----:B------:R-:W4:Y:S04]  /*04b0*/  LDG.E.64.CONSTANT R14, desc[UR8][R20.64+0x2008] ;  /* 0x00200808140e7981 */ /* 0x000f28000c1e9b00 */
[----:B------:R-:W4:Y:S04]  /*04c0*/  LDG.E.U16.CONSTANT R8, desc[UR8][R20.64+0x3000] ;  /* 0x0030000814087981 */ /* 0x000f28000c1e9500 */
[----:B------:R-:W4:Y:S01]  /*04d0*/  LDG.E.64.CONSTANT R16, desc[UR8][R20.64+0x3008] ;  /* 0x0030080814107981 */ /* 0x000f22000c1e9b00 */
[----:B-----5:R-:W-:Y:S01]  /*04e0*/  LOP3.LUT P2, RZ, R4, 0xff, RZ, 0xc0, !PT ;  /* 0x000000ff04ff7812 */ /* 0x020fe2000784c0ff */
[----:B------:R-:W-:-:S02]  /*04f0*/  IMAD.MOV.U32 R23, RZ, RZ, R3 ;  /* 0x000000ffff177224 */ /* 0x000fc400078e0003 */
[----:B------:R-:W-:Y:S01]  /*0500*/  VIADD R9, R9, 0x400 ;  /* 0x0000040009097836 */ /* 0x000fe20000000000 */
[----:B--2---:R-:W-:Y:S02]  /*0510*/  LOP3.LUT P1, RZ, R19, 0xff, RZ, 0xc0, !PT ;  /* 0x000000ff13ff7812 */ /* 0x004fe4000782c0ff */
[----:B---3--:R-:W-:-:S07]  /*0520*/  ISETP.LT.U32.AND P0, PT, R10, R2, PT ;  /* 0x000000020a00720c */ /* 0x008fce0003f01070 */
[----:B------:R-:W-:Y:S02]  /*0530*/  @P2 SEL R19, R4, 0x1, !P1 ;  /* 0x0000000104132807 */ /* 0x000fe40004800000 */
[-C--:B------:R-:W-:Y:S02]  /*0540*/  ISETP.LT.AND.EX P0, PT, R11, R23.reuse, PT, P0 ;  /* 0x000000170b00720c */ /* 0x080fe40003f01300 */
[----:B------:R-:W-:Y:S02]  /*0550*/  LOP3.LUT P3, RZ, R19, 0xff, RZ, 0xc0, !PT ;  /* 0x000000ff13ff7812 */ /* 0x000fe4000786c0ff */
[----:B----4-:R-:W-:Y:S02]  /*0560*/  LOP3.LUT P4, RZ, R22, 0xff, RZ, 0xc0, !PT ;  /* 0x000000ff16ff7812 */ /* 0x010fe4000788c0ff */
[----:B------:R-:W-:Y:S02]  /*0570*/  @P1 SEL R2, R10, R2, P0 ;  /* 0x000000020a021207 */ /* 0x000fe40000000000 */
[----:B------:R-:W-:-:S02]  /*0580*/  @P1 SEL R23, R11, R23, P0 ;  /* 0x000000170b171207 */ /* 0x000fc40000000000 */
[----:B------:R-:W-:Y:S02]  /*0590*/  SEL R3, R10, R2, !P2 ;  /* 0x000000020a037207 */ /* 0x000fe40005000000 */
[----:B------:R-:W-:Y:S02]  /*05a0*/  SEL R11, R11, R23, !P2 ;  /* 0x000000170b0b7207 */ /* 0x000fe40005000000 */
[----:B------:R-:W-:Y:S02]  /*05b0*/  ISETP.LT.U32.AND P0, PT, R12, R3, PT ;  /* 0x000000030c00720c */ /* 0x000fe40003f01070 */
[----:B------:R-:W-:Y:S02]  /*05c0*/  @P3 SEL R22, R19, 0x1, !P4 ;  /* 0x0000000113163807 */ /* 0x000fe40006000000 */
[----:B------:R-:W-:Y:S02]  /*05d0*/  ISETP.LT.AND.EX P0, PT, R13, R11, PT, P0 ;  /* 0x0000000b0d00720c */ /* 0x000fe40003f01300 */
[----:B------:R-:W-:-:S02]  /*05e0*/  LOP3.LUT P2, RZ, R18, 0xff, RZ, 0xc0, !PT ;  /* 0x000000ff12ff7812 */ /* 0x000fc4000784c0ff */
[----:B------:R-:W-:Y:S02]  /*05f0*/  @P4 SEL R3, R12, R3, P0 ;  /* 0x000000030c034207 */ /* 0x000fe40000000000 */
[----:B------:R-:W-:Y:S02]  /*0600*/  LOP3.LUT P1, RZ, R22, 0xff, RZ, 0xc0, !PT ;  /* 0x000000ff16ff7812 */ /* 0x000fe4000782c0ff */
[C---:B------:R-:W-:Y:S02]  /*0610*/  @P4 SEL R11, R13.reuse, R11, P0 ;  /* 0x0000000b0d0b4207 */ /* 0x040fe40000000000 */
[----:B------:R-:W-:Y:S02]  /*0620*/  SEL R3, R12, R3, !P3 ;  /* 0x000000030c037207 */ /* 0x000fe40005800000 */
[----:B------:R-:W-:Y:S02]  /*0630*/  SEL R13, R13, R11, !P3 ;  /* 0x0000000b0d0d7207 */ /* 0x000fe40005800000 */
[----:B------:R-:W-:-:S02]  /*0640*/  ISETP.LT.U32.AND P0, PT, R14, R3, PT ;  /* 0x000000030e00720c */ /* 0x000fc40003f01070 */
[----:B------:R-:W-:Y:S02]  /*0650*/  LOP3.LUT P3, RZ, R8, 0xff, RZ, 0xc0, !PT ;  /* 0x000000ff08ff7812 */ /* 0x000fe4000786c0ff */
[C---:B------:R-:W-:Y:S02]  /*0660*/  ISETP.LT.AND.EX P0, PT, R15.reuse, R13, PT, P0 ;  /* 0x0000000d0f00720c */ /* 0x040fe40003f01300 */
[----:B------:R-:W-:Y:S02]  /*0670*/  @P1 SEL R18, R22, 0x1, !P2 ;  /* 0x0000000116121807 */ /* 0x000fe40005000000 */
[C---:B------:R-:W-:Y:S02]  /*0680*/  @P2 SEL R3, R14.reuse, R3, P0 ;  /* 0x000000030e032207 */ /* 0x040fe40000000000 */
[----:B------:R-:W-:Y:S02]  /*0690*/  @P2 SEL R13, R15, R13, P0 ;  /* 0x0000000d0f0d2207 */ /* 0x000fe40000000000 */
[----:B------:R-:W-:-:S02]  /*06a0*/  SEL R3, R14, R3, !P1 ;  /* 0x000000030e037207 */ /* 0x000fc40004800000 */
[----:B------:R-:W-:Y:S02]  /*06b0*/  LOP3.LUT P2, RZ, R18, 0xff, RZ, 0xc0, !PT ;  /* 0x000000ff12ff7812 */ /* 0x000fe4000784c0ff */
[----:B------:R-:W-:Y:S02]  /*06c0*/  SEL R15, R15, R13, !P1 ;  /* 0x0000000d0f0f7207 */ /* 0x000fe40004800000 */
[----:B------:R-:W-:Y:S02]  /*06d0*/  ISETP.GE.AND P1, PT, R9, UR4, PT ;  /* 0x0000000409007c0c */ /* 0x000fe4000bf26270 */
[----:B------:R-:W-:-:S04]  /*06e0*/  ISETP.LT.U32.AND P0, PT, R16, R3, PT ;  /* 0x000000031000720c */ /* 0x000fc80003f01070 */
[----:B------:R-:W-:-:S03]  /*06f0*/  ISETP.LT.AND.EX P0, PT, R17, R15, PT, P0 ;  /* 0x0000000f1100720c */ /* 0x000fc60003f01300 */
[----:B------:R-:W-:Y:S02]  /*0700*/  @P2 SEL R8, R18, 0x1, !P3 ;  /* 0x0000000112082807 */ /* 0x000fe40005800000 */
[C---:B------:R-:W-:Y:S02]  /*0710*/  @P3 SEL R3, R16.reuse, R3, P0 ;  /* 0x0000000310033207 */ /* 0x040fe40000000000 */
[C---:B------:R-:W-:Y:S02]  /*0720*/  @P3 SEL R15, R17.reuse, R15, P0 ;  /* 0x0000000f110f3207 */ /* 0x040fe40000000000 */
[----:B------:R-:W-:Y:S02]  /*0730*/  SEL R2, R16, R3, !P2 ;  /* 0x0000000310027207 */ /* 0x000fe40005000000 */
[----:B------:R-:W-:Y:S02]  /*0740*/  SEL R3, R17, R15, !P2 ;  /* 0x0000000f11037207 */ /* 0x000fe40005000000 */
[----:B------:R-:W-:Y:S01]  /*0750*/  PRMT R4, R8, 0x7610, R4 ;  /* 0x0000761008047816 */ /* 0x000fe20000000004 */
[----:B------:R-:W-:Y:S06]  /*0760*/  @!P1 BRA `(.L_x_10) ;  /* 0xfffffffc00389947 */ /* 0x000fec000383ffff */
.L_x_6:
[----:B------:R-:W-:Y:S05]  /*0770*/  BSYNC.RECONVERGENT B1 ;  /* 0x0000000000017941 */ /* 0x000fea0003800200 */
.L_x_5:
[----:B------:R-:W-:-:S09]  /*0780*/  UISETP.GE.AND UP0, UPT, UR4, 0x100, UPT ;  /* 0x000001000400788c */ /* 0x000fd2000bf06270 */
[----:B------:R-:W-:Y:S05]  /*0790*/  BRA.U !UP0, `(.L_x_11) ;  /* 0x0000000d08407547 */ /* 0x000fea000b800000 */
[----:B------:R-:W2:Y:S01]  /*07a0*/  S2R R10, SR_LANEID ;  /* 0x00000000000a7919 */ /* 0x000ea20000000000 */
[----:B0----5:R-:W-:Y:S01]  /*07b0*/  LOP3.LUT R6, R4, 0xff, RZ, 0xc0, !PT ;  /* 0x000000ff04067812 */ /* 0x021fe200078ec0ff */
[----:B------:R-:W-:Y:S01]  /*07c0*/  BSSY.RECONVERGENT B1, `(.L_x_12) ;  /* 0x0000016000017945 */ /* 0x000fe20003800200 */
[----:B------:R0:W3:Y:S04]  /*07d0*/  SHFL.DOWN PT, R9, R2, 0x1, 0x1f ;  /* 0x08201f0002097f89 */ /* 0x0000e800000e0000 */
[----:B------:R0:W4:Y:S04]  /*07e0*/  SHFL.DOWN PT, R8, R3, 0x1, 0x1f ;  /* 0x08201f0003087f89 */ /* 0x00012800000e0000 */
[----:B------:R0:W0:Y:S01]  /*07f0*/  SHFL.DOWN PT, R7, R6, 0x1, 0x1f ;  /* 0x08201f0006077f89 */ /* 0x00002200000e0000 */
[----:B--2---:R-:W-:-:S02]  /*0800*/  ISETP.GT.AND P0, PT, R10, 0x1e, PT ;  /* 0x0000001e0a00780c */ /* 0x004fc40003f04270 */
[C---:B------:R-:W-:Y:S02]  /*0810*/  ISETP.GT.AND P3, PT, R10.reuse, 0x1d, PT ;  /* 0x0000001d0a00780c */ /* 0x040fe40003f64270 */
[----:B------:R-:W-:-:S09]  /*0820*/  ISETP.GT.AND P2, PT, R10, 0x1b, PT ;  /* 0x0000001b0a00780c */ /* 0x000fd20003f44270 */
[----:B0--34-:R-:W-:Y:S05]  /*0830*/  @P0 BRA `(.L_x_13) ;  /* 0x0000000000380947 */ /* 0x019fea0003800000 */
[----:B------:R-:W-:Y:S01]  /*0840*/  LOP3.LUT P1, RZ, R7, 0xff, RZ, 0xc0, !PT ;  /* 0x000000ff07ff7812 */ /* 0x000fe2000782c0ff */
[----:B------:R-:W-:Y:S01]  /*0850*/  IMAD.MOV.U32 R11, RZ, RZ, 0x1 ;  /* 0x00000001ff0b7424 */ /* 0x000fe200078e00ff */
[----:B------:R-:W-:-:S04]  /*0860*/  LOP3.LUT P0, R6, R4, 0xff, RZ, 0xc0, !PT ;  /* 0x000000ff04067812 */ /* 0x000fc8000780c0ff */
[----:B------:R-:W-:-:S13]  /*0870*/  PLOP3.LUT P0, PT, P0, P1, PT, 0x2f, 0xf2 ;  /* 0x0000000000f2781c */ /* 0x000fda0000702577 */
[----:B------:R-:W-:Y:S02]  /*0880*/  @!P0 ISETP.LT.U32.AND P1, PT, R9, R2, PT ;  /* 0x000000020900820c */ /* 0x000fe40003f21070 */
[----:B------:R-:W-:Y:S02]  /*0890*/  @P0 ISETP.NE.AND P4, PT, R6, RZ, PT ;  /* 0x000000ff0600020c */ /* 0x000fe40003f85270 */
[----:B------:R-:W-:Y:S02]  /*08a0*/  @!P0 PRMT R4, R11, 0x7610, R4 ;  /* 0x000076100b048816 */ /* 0x000fe40000000004 */
[----:B------:R-:W-:Y:S02]  /*08b0*/  @!P0 ISETP.LT.AND.EX P1, PT, R8, R3, PT, P1 ;  /* 0x000000030800820c */ /* 0x000fe40003f21310 */
[----:B------:R-:W-:Y:S02]  /*08c0*/  @P0 SEL R6, R7, R4, !P4 ;  /* 0x0000000407060207 */ /* 0x000fe40006000000 */
[----:B------:R-:W-:-:S02]  /*08d0*/  @!P0 SEL R2, R9, R2, P1 ;  /* 0x0000000209028207 */ /* 0x000fc40000800000 */
[----:B------:R-:W-:Y:S02]  /*08e0*/  @!P0 SEL R3, R8, R3, P1 ;  /* 0x0000000308038207 */ /* 0x000fe40000800000 */
[----:B------:R-:W-:Y:S02]  /*08f0*/  @P0 PRMT R4, R6, 0x7610, R4 ;  /* 0x0000761006040816 */ /* 0x000fe40000000004 */
[----:B------:R-:W-:Y:S02]  /*0900*/  @P0 SEL R2, R9, R2, !P4 ;  /* 0x0000000209020207 */ /* 0x000fe40006000000 */
[----:B------:R-:W-:-:S07]  /*0910*/  @P0 SEL R3, R8, R3, !P4 ;  /* 0x0000000308030207 */ /* 0x000fce0006000000 */
.L_x_13:
[----:B------:R-:W-:Y:S05]  /*0920*/  BSYNC.RECONVERGENT B1 ;  /* 0x0000000000017941 */ /* 0x000fea0003800200 */
.L_x_12:
[----:B------:R-:W-:Y:S01]  /*0930*/  LOP3.LUT R7, R4, 0xff, RZ, 0xc0, !PT ;  /* 0x000000ff04077812 */ /* 0x000fe200078ec0ff */
[----:B------:R0:W2:Y:S01]  /*0940*/  SHFL.DOWN PT, R9, R2, 0x2, 0x1f ;  /* 0x08401f0002097f89 */ /* 0x0000a200000e0000 */
[----:B------:R-:W-:Y:S01]  /*0950*/  BSSY.RECONVERGENT B1, `(.L_x_14) ;  /* 0x0000015000017945 */ /* 0x000fe20003800200 */
[C---:B------:R-:W-:Y:S02]  /*0960*/  ISETP.GT.AND P5, PT, R10.reuse, 0x17, PT ;  /* 0x000000170a00780c */ /* 0x040fe40003fa4270 */
[----:B------:R0:W3:Y:S01]  /*0970*/  SHFL.DOWN PT, R8, R3, 0x2, 0x1f ;  /* 0x08401f0003087f89 */ /* 0x0000e200000e0000 */
[C---:B------:R-:W-:Y:S02]  /*0980*/  ISETP.GT.AND P4, PT, R10.reuse, 0xf, PT ;  /* 0x0000000f0a00780c */ /* 0x040fe40003f84270 */
[----:B------:R-:W-:Y:S01]  /*0990*/  ISETP.NE.AND P1, PT, R10, RZ, PT ;  /* 0x000000ff0a00720c */ /* 0x000fe20003f25270 */
[----:B------:R-:W4:Y:S01]  /*09a0*/  SHFL.DOWN PT, R7, R7, 0x2, 0x1f ;  /* 0x08401f0007077f89 */ /* 0x000f2200000e0000 */
[----:B------:R-:W-:Y:S11]  /*09b0*/  @P3 BRA `(.L_x_15) ;  /* 0x0000000000383947 */ /* 0x000ff60003800000 */
[----:B----4-:R-:W-:Y:S01]  /*09c0*/  LOP3.LUT P0, RZ, R7, 0xff, RZ, 0xc0, !PT ;  /* 0x000000ff07ff7812 */ /* 0x010fe2000780c0ff */
[----:B------:R-:W-:Y:S01]  /*09d0*/  IMAD.MOV.U32 R10, RZ, RZ, 0x1 ;  /* 0x00000001ff0a7424 */ /* 0x000fe200078e00ff */
[----:B------:R-:W-:-:S04]  /*09e0*/  LOP3.LUT P3, R6, R4, 0xff, RZ, 0xc0, !PT ;  /* 0x000000ff04067812 */ /* 0x000fc8000786c0ff */
[----:B------:R-:W-:-:S13]  /*09f0*/  PLOP3.LUT P0, PT, P3, P0, PT, 0x2f, 0xf2 ;  /* 0x0000000000f2781c */ /* 0x000fda0001f00577 */
[----:B--2---:R-:W-:Y:S02]  /*0a00*/  @!P0 ISETP.LT.U32.AND P3, PT, R9, R2, PT ;  /* 0x000000020900820c */ /* 0x004fe40003f61070 */
[----:B------:R-:W-:Y:S02]  /*0a10*/  @P0 ISETP.NE.AND P6, PT, R6, RZ, PT ;  /* 0x000000ff0600020c */ /* 0x000fe40003fc5270 */
[----:B------:R-:W-:Y:S02]  /*0a20*/  @!P0 PRMT R4, R10, 0x7610, R4 ;  /* 0x000076100a048816 */ /* 0x000fe40000000004 */
[----:B---3--:R-:W-:Y:S02]  /*0a30*/  @!P0 ISETP.LT.AND.EX P3, PT, R8, R3, PT, P3 ;  /* 0x000000030800820c */ /* 0x008fe40003f61330 */
[----:B------:R-:W-:Y:S02]  /*0a40*/  @P0 SEL R6, R7, R4, !P6 ;  /* 0x0000000407060207 */ /* 0x000fe40007000000 */
[----:B0-----:R-:W-:-:S02]  /*0a50*/  @!P0 SEL R2, R9, R2, P3 ;  /* 0x0000000209028207 */ /* 0x001fc40001800000 */
[----:B------:R-:W-:Y:S02]  /*0a60*/  @!P0 SEL R3, R8, R3, P3 ;  /* 0x0000000308038207 */ /* 0x000fe40001800000 */
[----:B------:R-:W-:Y:S02]  /*0a70*/  @P0 PRMT R4, R6, 0x7610, R4 ;  /* 0x0000761006040816 */ /* 0x000fe40000000004 */
[----:B------:R-:W-:Y:S02]  /*0a80*/  @P0 SEL R2, R9, R2, !P6 ;  /* 0x0000000209020207 */ /* 0x000fe40007000000 */
[----:B------:R-:W-:-:S07]  /*0a90*/  @P0 SEL R3, R8, R3, !P6 ;  /* 0x0000000308030207 */ /* 0x000fce0007000000 */
.L_x_15:
[----:B------:R-:W-:Y:S05]  /*0aa0*/  BSYNC.RECONVERGENT B1 ;  /* 0x0000000000017941 */ /* 0x000fea0003800200 */
.L_x_14:
[----:B----4-:R-:W-:Y:S01]  /*0ab0*/  LOP3.LUT R7, R4, 0xff, RZ, 0xc0, !PT ;  /* 0x000000ff04077812 */ /* 0x010fe200078ec0ff */
[----:B--2---:R2:W4:Y:S01]  /*0ac0*/  SHFL.DOWN PT, R9, R2, 0x4, 0x1f ;  /* 0x08801f0002097f89 */ /* 0x00452200000e0000 */
[----:B------:R-:W-:Y:S03]  /*0ad0*/  BSSY.RECONVERGENT B1, `(.L_x_16) ;  /* 0x0000012000017945 */ /* 0x000fe60003800200 */
[----:B---3--:R2:W3:Y:S04]  /*0ae0*/  SHFL.DOWN PT, R8, R3, 0x4, 0x1f ;  /* 0x08801f0003087f89 */ /* 0x0084e800000e0000 */
[----:B------:R-:W0:Y:S01]  /*0af0*/  SHFL.DOWN PT, R7, R7, 0x4, 0x1f ;  /* 0x08801f0007077f89 */ /* 0x000e2200000e0000 */
[----:B------:R-:W-:Y:S05]  /*0b00*/  @P2 BRA `(.L_x_17) ;  /* 0x0000000000382947 */ /* 0x000fea0003800000 */
[----:B0-----:R-:W-:Y:S01]  /*0b10*/  LOP3.LUT P0, RZ, R7, 0xff, RZ, 0xc0, !PT ;  /* 0x000000ff07ff7812 */ /* 0x001fe2000780c0ff */
[----:B------:R-:W-:Y:S01]  /*0b20*/  IMAD.MOV.U32 R10, RZ, RZ, 0x1 ;  /* 0x00000001ff0a7424 */ /* 0x000fe200078e00ff */
[----:B------:R-:W-:-:S04]  /*0b30*/  LOP3.LUT P2, R6, R4, 0xff, RZ, 0xc0, !PT ;  /* 0x000000ff04067812 */ /* 0x000fc8000784c0ff */
[----:B------:R-:W-:-:S13]  /*0b40*/  PLOP3.LUT P0, PT, P2, P0, PT, 0x2f, 0xf2 ;  /* 0x0000000000f2781c */ /* 0x000fda0001700577 */
[----:B----4-:R-:W-:Y:S02]  /*0b50*/  @!P0 ISETP.LT.U32.AND P2, PT, R9, R2, PT ;  /* 0x000000020900820c */ /* 0x010fe40003f41070 */
[----:B------:R-:W-:Y:S02]  /*0b60*/  @P0 ISETP.NE.AND P3, PT, R6, RZ, PT ;  /* 0x000000ff0600020c */ /* 0x000fe40003f65270 */
[----:B------:R-:W-:Y:S02]  /*0b70*/  @!P0 PRMT R4, R10, 0x7610, R4 ;  /* 0x000076100a048816 */ /* 0x000fe40000000004 */
[----:B---3--:R-:W-:Y:S02]  /*0b80*/  @!P0 ISETP.LT.AND.EX P2, PT, R8, R3, PT, P2 ;  /* 0x000000030800820c */ /* 0x008fe40003f41320 */
[----:B------:R-:W-:Y:S02]  /*0b90*/  @P0 SEL R6, R7, R4, !P3 ;  /* 0x0000000407060207 */ /* 0x000fe40005800000 */
[----:B--2---:R-:W-:-:S02]  /*0ba0*/  @!P0 SEL R2, R9, R2, P2 ;  /* 0x0000000209028207 */ /* 0x004fc40001000000 */
[----:B------:R-:W-:Y:S02]  /*0bb0*/  @!P0 SEL R3, R8, R3, P2 ;  /* 0x0000000308038207 */ /* 0x000fe40001000000 */
[----:B------:R-:W-:Y:S02]  /*0bc0*/  @P0 PRMT R4, R6, 0x7610, R4 ;  /* 0x0000761006040816 */ /* 0x000fe40000000004 */
[----:B------:R-:W-:Y:S02]  /*0bd0*/  @P0 SEL R2, R9, R2, !P3 ;  /* 0x0000000209020207 */ /* 0x000fe40005800000 */
[----:B------:R-:W-:-:S07]  /*0be0*/  @P0 SEL R3, R8, R3, !P3 ;  /* 0x0000000308030207 */ /* 0x000fce0005800000 */
.L_x_17:
[----:B------:R-:W-:Y:S05]  /*0bf0*/  BSYNC.RECONVERGENT B1 ;  /* 0x0000000000017941 */ /* 0x000fea0003800200 */
.L_x_16:
[----:B0-----:R-:W-:Y:S01]  /*0c00*/  LOP3.LUT R7, R4, 0xff, RZ, 0xc0, !PT ;  /* 0x000000ff04077812 */ /* 0x001fe200078ec0ff */
[----:B----4-:R0:W4:Y:S01]  /*0c10*/  SHFL.DOWN PT, R9, R2, 0x8, 0x1f ;  /* 0x09001f0002097f89 */ /* 0x01012200000e0000 */
        /* <DEDUP_REMOVED lines=18> */
.L_x_19:
[----:B------:R-:W-:Y:S05]  /*0d40*/  BSYNC.RECONVERGENT B1 ;  /* 0x0000000000017941 */ /* 0x000fea0003800200 */
.L_x_18:
        /* <DEDUP_REMOVED lines=20> */
.L_x_21:
[----:B------:R-:W-:Y:S05]  /*0e90*/  BSYNC.RECONVERGENT B1 ;  /* 0x0000000000017941 */ /* 0x000fea0003800200 */
.L_x_20:
[----:B------:R-:W-:Y:S04]  /*0ea0*/  BSSY.RECONVERGENT B1, `(.L_x_22) ;  /* 0x000000a000017945 */ /* 0x000fe80003800200 */
[----:B------:R-:W-:Y:S05]  /*0eb0*/  @P1 BRA `(.L_x_23) ;  /* 0x0000000000201947 */ /* 0x000fea0003800000 */
[----:B---3--:R-:W3:Y:S01]  /*0ec0*/  S2R R8, SR_CgaCtaId ;  /* 0x0000000000087919 */ /* 0x008ee20000008800 */
[----:B0-----:R-:W-:Y:S02]  /*0ed0*/  MOV R7, 0x400 ;  /* 0x0000040000077802 */ /* 0x001fe40000000f00 */
[----:B------:R-:W-:-:S04]  /*0ee0*/  SHF.R.U32.HI R6, RZ, 0x1, R5 ;  /* 0x00000001ff067819 */ /* 0x000fc80000011605 */
[----:B------:R-:W-:Y:S02]  /*0ef0*/  LOP3.LUT R6, R6, 0x1f0, RZ, 0xc0, !PT ;  /* 0x000001f006067812 */ /* 0x000fe400078ec0ff */
[----:B---3--:R-:W-:-:S05]  /*0f00*/  LEA R7, R8, R7, 0x18 ;  /* 0x0000000708077211 */ /* 0x008fca00078ec0ff */
[----:B------:R-:W-:-:S05]  /*0f10*/  IMAD.IADD R7, R6, 0x1, R7 ;  /* 0x0000000106077824 */ /* 0x000fca00078e0207 */
[----:B------:R0:W-:Y:S04]  /*0f20*/  STS.64 [R7+0x10], R2 ;  /* 0x0000100207007388 */ /* 0x0001e80000000a00 */
[----:B------:R0:W-:Y:S02]  /*0f30*/  STS.U8 [R7+0x8], R4 ;  /* 0x0000080407007388 */ /* 0x0001e40000000000 */
.L_x_23:
[----:B------:R-:W-:Y:S05]  /*0f40*/  BSYNC.RECONVERGENT B1 ;  /* 0x0000000000017941 */ /* 0x000fea0003800200 */
.L_x_22:
[----:B------:R-:W-:Y:S01]  /*0f50*/  BAR.SYNC.DEFER_BLOCKING 0x0 ;  /* 0x0000000000007b1d */ /* 0x000fe20000010000 */
[----:B------:R-:W-:-:S13]  /*0f60*/  ISETP.NE.AND P1, PT, R5, RZ, PT ;  /* 0x000000ff0500720c */ /* 0x000fda0003f25270 */
[----:B------:R-:W-:Y:S05]  /*0f70*/  @P1 BRA `(.L_x_24) ;  /* 0x0000002c00bc1947 */ /* 0x000fea0003800000 */
[----:B------:R-:W5:Y:S01]  /*0f80*/  S2UR UR6, SR_CgaCtaId ;  /* 0x00000000000679c3 */ /* 0x000f620000008800 */
[----:B------:R-:W-:Y:S01]  /*0f90*/  UMOV UR5, 0x400 ;  /* 0x0000040000057882 */ /* 0x000fe20000000000 */
[----:B------:R-:W-:Y:S01]  /*0fa0*/  LOP3.LUT P2, RZ, R4, 0xff, RZ, 0xc0, !PT ;  /* 0x000000ff04ff7812 */ /* 0x000fe2000784c0ff */
[----:B-----5:R-:W-:-:S09]  /*0fb0*/  ULEA UR5, UR6, UR5, 0x18 ;  /* 0x0000000506057291 */ /* 0x020fd2000f8ec0ff */
[----:B------:R-:W5:Y:S04]  /*0fc0*/  LDS.U8 R16, [UR5+0x18] ;  /* 0x00001805ff107984 */ /* 0x000f680008000000 */
[----:B0-----:R-:W0:Y:S04]  /*0fd0*/  LDS.64 R6, [UR5+0x20] ;  /* 0x00002005ff067984 */ /* 0x001e280008000a00 */
[----:B------:R-:W1:Y:S04]  /*0fe0*/  LDS.U8 R17, [UR5+0x28] ;  /* 0x00002805ff117984 */ /* 0x000e680008000000 */
[----:B------:R-:W2:Y:S04]  /*0ff0*/  LDS.64 R12, [UR5+0x30] ;  /* 0x00003005ff0c7984 */ /* 0x000ea80008000a00 */
[----:B------:R-:W2:Y:S04]  /*1000*/  LDS.U8 R18, [UR5+0x38] ;  /* 0x00003805ff127984 */ /* 0x000ea80008000000 */
[----:B------:R-:W2:Y:S04]  /*1010*/  LDS.64 R10, [UR5+0x40] ;  /* 0x00004005ff0a7984 */ /* 0x000ea80008000a00 */
[----:B------:R-:W2:Y:S04]  /*1020*/  LDS.U8 R14, [UR5+0x48] ;  /* 0x00004805ff0e7984 */ /* 0x000ea80008000000 */
[----:B---34-:R-:W3:Y:S01]  /*1030*/  LDS.64 R8, [UR5+0x50] ;  /* 0x00005005ff087984 */ /* 0x018ee20008000a00 */
[----:B-----5:R-:W-:-:S02]  /*1040*/  ISETP.NE.AND P4, PT, R16, RZ, PT ;  /* 0x000000ff1000720c */ /* 0x020fc40003f85270 */
[----:B0-----:R-:W-:Y:S02]  /*1050*/  ISETP.LT.U32.AND P0, PT, R6, R2, PT ;  /* 0x000000020600720c */ /* 0x001fe40003f01070 */
[----:B------:R-:W-:Y:S02]  /*1060*/  @P2 SEL R16, R4, 0x1, !P4 ;  /* 0x0000000104102807 */ /* 0x000fe40006000000 */
[----:B------:R-:W-:Y:S02]  /*1070*/  ISETP.LT.AND.EX P0, PT, R7, R3, PT, P0 ;  /* 0x000000030700720c */ /* 0x000fe40003f01300 */
[----:B------:R-:W-:Y:S02]  /*1080*/  LOP3.LUT P3, RZ, R16, 0xff, RZ, 0xc0, !PT ;  /* 0x000000ff10ff7812 */ /* 0x000fe4000786c0ff */
[----:B-1----:R-:W-:-:S03]  /*1090*/  ISETP.NE.AND P5, PT, R17, RZ, PT ;  /* 0x000000ff1100720c */ /* 0x002fc60003fa5270 */
[C---:B--2---:R-:W-:Y:S02]  /*10a0*/  @P4 SEL R2, R6.reuse, R2, P0 ;  /* 0x0000000206024207 */ /* 0x044fe40000000000 */
[C---:B------:R-:W-:Y:S02]  /*10b0*/  @P4 SEL R3, R7.reuse, R3, P0 ;  /* 0x0000000307034207 */ /* 0x040fe40000000000 */
[----:B------:R-:W-:Y:S02]  /*10c0*/  SEL R5, R6, R2, !P2 ;  /* 0x0000000206057207 */ /* 0x000fe40005000000 */
[----:B------:R-:W-:Y:S02]  /*10d0*/  SEL R15, R7, R3, !P2 ;  /* 0x00000003070f7207 */ /* 0x000fe40005000000 */
[----:B------:R-:W-:Y:S01]  /*10e0*/  ISETP.LT.U32.AND P0, PT, R12, R5, PT ;  /* 0x000000050c00720c */ /* 0x000fe20003f01070 */
[----:B------:R-:W-:Y:S01]  /*10f0*/  LDS.64 R6, [UR5+0x60] ;  /* 0x00006005ff067984 */ /* 0x000fe20008000a00 */
[----:B------:R-:W-:-:S02]  /*1100*/  @P3 SEL R17, R16, 0x1, !P5 ;  /* 0x0000000110113807 */ /* 0x000fc40006800000 */
[----:B------:R-:W-:Y:S01]  /*1110*/  ISETP.LT.AND.EX P0, PT, R13, R15, PT, P0 ;  /* 0x0000000f0d00720c */ /* 0x000fe20003f01300 */
[----:B------:R-:W0:Y:S01]  /*1120*/  LDS.U8 R16, [UR5+0x58] ;  /* 0x00005805ff107984 */ /* 0x000e220008000000 */
[----:B------:R-:W-:Y:S02]  /*1130*/  LOP3.LUT P2, RZ, R17, 0xff, RZ, 0xc0, !PT ;  /* 0x000000ff11ff7812 */ /* 0x000fe4000784c0ff */
[----:B------:R-:W-:Y:S02]  /*1140*/  @P5 SEL R5, R12, R5, P0 ;  /* 0x000000050c055207 */ /* 0x000fe40000000000 */
[----:B------:R-:W-:Y:S02]  /*1150*/  ISETP.NE.AND P4, PT, R18, RZ, PT ;  /* 0x000000ff1200720c */ /* 0x000fe40003f85270 */
[----:B------:R-:W-:Y:S02]  /*1160*/  @P5 SEL R15, R13, R15, P0 ;  /* 0x0000000f0d0f5207 */ /* 0x000fe40000000000 */
[----:B------:R-:W-:-:S02]  /*1170*/  SEL R3, R12, R5, !P3 ;  /* 0x000000050c037207 */ /* 0x000fc40005800000 */
[----:B------:R-:W-:Y:S01]  /*1180*/  SEL R15, R13, R15, !P3 ;  /* 0x0000000f0d0f7207 */ /* 0x000fe20005800000 */
[----:B------:R-:W1:Y:S01]  /*1190*/  LDS.U8 R12, [UR5+0x68] ;  /* 0x00006805ff0c7984 */ /* 0x000e620008000000 */
[----:B------:R-:W-:Y:S02]  /*11a0*/  ISETP.LT.U32.AND P0, PT, R10, R3, PT ;  /* 0x000000030a00720c */ /* 0x000fe40003f01070 */
[----:B------:R-:W-:Y:S01]  /*11b0*/  @P2 SEL R18, R17, 0x1, !P4 ;  /* 0x0000000111122807 */ /* 0x000fe20006000000 */
[----:B------:R-:W2:Y:S01]  /*11c0*/  LDS.64 R4, [UR5+0x70] ;  /* 0x00007005ff047984 */ /* 0x000ea20008000a00 */
[----:B------:R-:W-:Y:S02]  /*11d0*/  ISETP.LT.AND.EX P0, PT, R11, R15, PT, P0 ;  /* 0x0000000f0b00720c */ /* 0x000fe40003f01300 */
[----:B------:R-:W-:Y:S02]  /*11e0*/  LOP3.LUT P5, RZ, R18, 0xff, RZ, 0xc0, !PT ;  /* 0x000000ff12ff7812 */ /* 0x000fe400078ac0ff */
[----:B------:R-:W-:-:S02]  /*11f0*/  @P4 SEL R3, R10, R3, P0 ;  /* 0x000000030a034207 */ /* 0x000fc40000000000 */
[----:B------:R-:W-:Y:S02]  /*1200*/  ISETP.NE.AND P3, PT, R14, RZ, PT ;  /* 0x000000ff0e00720c */ /* 0x000fe40003f65270 */
[C---:B------:R-:W-:Y:S02]  /*1210*/  @P4 SEL R15, R11.reuse, R15, P0 ;  /* 0x0000000f0b0f4207 */ /* 0x040fe40000000000 */
[----:B------:R-:W-:Y:S02]  /*1220*/  SEL R13, R10, R3, !P2 ;  /* 0x000000030a0d7207 */ /* 0x000fe40005000000 */
[----:B------:R-:W-:Y:S01]  /*1230*/  SEL R15, R11, R15, !P2 ;  /* 0x0000000f0b0f7207 */ /* 0x000fe20005000000 */
[----:B------:R-:W4:Y:S01]  /*1240*/  LDS.U8 R10, [UR5+0x78] ;  /* 0x00007805ff0a7984 */ /* 0x000f220008000000 */
[----:B---3--:R-:W-:Y:S02]  /*1250*/  ISETP.LT.U32.AND P0, PT, R8, R13, PT ;  /* 0x0000000d0800720c */ /* 0x008fe40003f01070 */
[----:B------:R-:W-:Y:S01]  /*1260*/  @P5 SEL R14, R18, 0x1, !P3 ;  /* 0x00000001120e5807 */ /* 0x000fe20005800000 */
[----:B------:R-:W3:Y:S01]  /*1270*/  LDS.64 R2, [UR5+0x80] ;  /* 0x00008005ff027984 */ /* 0x000ee20008000a00 */
[----:B------:R-:W-:-:S02]  /*1280*/  ISETP.LT.AND.EX P0, PT, R9, R15, PT, P0 ;  /* 0x0000000f0900720c */ /* 0x000fc40003f01300 */
[----:B------:R-:W-:Y:S02]  /*1290*/  LOP3.LUT P4, RZ, R14, 0xff, RZ, 0xc0, !PT ;  /* 0x000000ff0eff7812 */ /* 0x000fe4000788c0ff */
[----:B------:R-:W-:Y:S02]  /*12a0*/  @P3 SEL R13, R8, R13, P0 ;  /* 0x0000000d080d3207 */ /* 0x000fe40000000000 */
[----:B0-----:R-:W-:Y:S02]  /*12b0*/  ISETP.NE.AND P2, PT, R16, RZ, PT ;  /* 0x000000ff1000720c */ /* 0x001fe40003f45270 */
[C---:B------:R-:W-:Y:S02]  /*12c0*/  @P3 SEL R15, R9.reuse, R15, P0 ;  /* 0x0000000f090f3207 */ /* 0x040fe40000000000 */
[----:B------:R-:W-:Y:S02]  /*12d0*/  SEL R11, R8, R13, !P5 ;  /* 0x0000000d080b7207 */ /* 0x000fe40006800000 */
[----:B------:R-:W-:-:S02]  /*12e0*/  SEL R13, R9, R15, !P5 ;  /* 0x0000000f090d7207 */ /* 0x000fc40006800000 */
[----:B------:R-:W-:Y:S02]  /*12f0*/  ISETP.LT.U32.AND P0, PT, R6, R11, PT ;  /* 0x0000000b0600720c */ /* 0x000fe40003f01070 */
[----:B------:R-:W-:Y:S02]  /*1300*/  @P4 SEL R16, R14, 0x1, !P2 ;  /* 0x000000010e104807 */ /* 0x000fe40005000000 */
[----:B------:R-:W-:Y:S02]  /*1310*/  ISETP.LT.AND.EX P0, PT, R7, R13, PT, P0 ;  /* 0x0000000d0700720c */ /* 0x000fe40003f01300 */
[----:B------:R-:W-:Y:S02]  /*1320*/  LOP3.LUT P5, RZ, R16, 0xff, RZ, 0xc0, !PT ;  /* 0x000000ff10ff7812 */ /* 0x000fe400078ac0ff */
[----:B------:R-:W-:Y:S02]  /*1330*/  @P2 SEL R11, R6, R11, P0 ;  /* 0x0000000b060b2207 */ /* 0x000fe40000000000 */
[----:B-1----:R-:W-:-:S02]  /*1340*/  ISETP.NE.AND P3, PT, R12, RZ, PT ;  /* 0x000000ff0c00720c */ /* 0x002fc40003f65270 */
[C---:B------:R-:W-:Y:S02]  /*1350*/  @P2 SEL R13, R7.reuse, R13, P0 ;  /* 0x0000000d070d2207 */ /* 0x040fe40000000000 */
[----:B------:R-:W-:Y:S02]  /*1360*/  SEL R9, R6, R11, !P4 ;  /* 0x0000000b06097207 */ /* 0x000fe40006000000 */
[----:B------:R-:W-:Y:S02]  /*1370*/  SEL R11, R7, R13, !P4 ;  /* 0x0000000d070b7207 */ /* 0x000fe40006000000 */
[----:B--2---:R-:W-:Y:S02]  /*1380*/  ISETP.LT.U32.AND P0, PT, R4, R9, PT ;  /* 0x000000090400720c */ /* 0x004fe40003f01070 */
[----:B------:R-:W-:Y:S02]  /*1390*/  @P5 SEL R12, R16, 0x1, !P3 ;  /* 0x00000001100c5807 */ /* 0x000fe40005800000 */
[----:B------:R-:W-:-:S02]  /*13a0*/  ISETP.LT.AND.EX P0, PT, R5, R11, PT, P0 ;  /* 0x0000000b0500720c */ /* 0x000fc40003f01300 */
[----:B----4-:R-:W-:Y:S02]  /*13b0*/  ISETP.NE.AND P4, PT, R10, RZ, PT ;  /* 0x000000ff0a00720c */ /* 0x010fe40003f85270 */
[----:B------:R-:W-:Y:S02]  /*13c0*/  @P3 SEL R9, R4, R9, P0 ;  /* 0x0000000904093207 */ /* 0x000fe40000000000 */
[----:B------:R-:W-:Y:S02]  /*13d0*/  LOP3.LUT P2, RZ, R12, 0xff, RZ, 0xc0, !PT ;  /* 0x000000ff0cff7812 */ /* 0x000fe4000784c0ff */
[C---:B------:R-:W-:Y:S02]  /*13e0*/  @P3 SEL R11, R5.reuse, R11, P0 ;  /* 0x0000000b050b3207 */ /* 0x040fe40000000000 */
[----:B------:R-:W-:Y:S02]  /*13f0*/  SEL R7, R4, R9, !P5 ;  /* 0x0000000904077207 */ /* 0x000fe40006800000 */
[----:B------:R-:W-:-:S02]  /*1400*/  SEL R5, R5, R11, !P5 ;  /* 0x0000000b05057207 */ /* 0x000fc40006800000 */
[----:B---3--:R-:W-:-:S04]  /*1410*/  ISETP.LT.U32.AND P0, PT, R2, R7, PT ;  /* 0x000000070200720c */ /* 0x008fc80003f01070 */
[C---:B------:R-:W-:Y:S02]  /*1420*/  ISETP.LT.AND.EX P0, PT, R3.reuse, R5, PT, P0 ;  /* 0x000000050300720c */ /* 0x040fe40003f01300 */
[----:B------:R-:W-:Y:S02]  /*1430*/  @P2 SEL R10, R12, 0x1, !P4 ;  /* 0x000000010c0a2807 */ /* 0x000fe40006000000 */
[----:B------:R-:W-:Y:S02]  /*1440*/  @P4 SEL R7, R2, R7, P0 ;  /* 0x0000000702074207 */ /* 0x000fe40000000000 */
[----:B------:R-:W-:Y:S02]  /*1450*/  @P4 SEL R5, R3, R5, P0 ;  /* 0x0000000503054207 */ /* 0x000fe40000000000 */
[----:B------:R-:W-:Y:S02]  /*1460*/  PRMT R4, R10, 0x7610, R4 ;  /* 0x000076100a047816 */ /* 0x000fe40000000004 */
[----:B------:R-:W-:-:S02]  /*1470*/  SEL R2, R2, R7, !P2 ;  /* 0x0000000702027207 */ /* 0x000fc40005000000 */
[----:B------:R-:W-:Y:S01]  /*1480*/  SEL R3, R3, R5, !P2 ;  /* 0x0000000503037207 */ /* 0x000fe20005000000 */
[----:B------:R-:W-:Y:S06]  /*1490*/  BRA `(.L_x_24) ;  /* 0x0000002800747947 */ /* 0x000fec0003800000 */
.L_x_11:
[----:B------:R-:W2:Y:S01]  /*14a0*/  S2R R13, SR_LANEID ;  /* 0x00000000000d7919 */ /* 0x000ea20000000000 */
[----:B0-----:R-:W-:Y:S01]  /*14b0*/  LOP3.LUT R6, R5, 0x3e0, RZ, 0xc0, !PT ;  /* 0x000003e005067812 */ /* 0x001fe200078ec0ff */
[----:B------:R-:W-:Y:S04]  /*14c0*/  BSSY.RECONVERGENT B1, `(.L_x_25) ;  /* 0x0000022000017945 */ /* 0x000fe80003800200 */
[----:B------:R-:W-:Y:S01]  /*14d0*/  VIADD R7, R6, 0x20 ;  /* 0x0000002006077836 */ /* 0x000fe20000000000 */
[----:B------:R-:W-:-:S04]  /*14e0*/  LOP3.LUT R6, RZ, R6, RZ, 0x33, !PT ;  /* 0x00000006ff067212 */ /* 0x000fc800078e33ff */
[----:B------:R-:W-:Y:S01]  /*14f0*/  ISETP.GT.AND P0, PT, R7, UR4, PT ;  /* 0x0000000407007c0c */ /* 0x000fe2000bf04270 */
[----:B------:R-:W-:-:S05]  /*1500*/  VIADD R6, R6, UR4 ;  /* 0x0000000406067c36 */ /* 0x000fca0008000000 */
[----:B------:R-:W-:-:S05]  /*1510*/  SEL R6, R6, 0x1f, P0 ;  /* 0x0000001f06067807 */ /* 0x000fca0000000000 */
[----:B-----5:R0:W3:Y:S01]  /*1520*/  SHFL.DOWN PT, R8, R3, 0x1, R6 ;  /* 0x0820000003087989 */ /* 0x0200e200000e0006 */
[C---:B--2---:R-:W-:Y:S01]  /*1530*/  VIADD R7, R13.reuse, 0x2 ;  /* 0x000000020d077836 */ /* 0x044fe20000000000 */
[CC--:B------:R-:W-:Y:S01]  /*1540*/  ISETP.GE.AND P0, PT, R13.reuse, R6.reuse, PT ;  /* 0x000000060d00720c */ /* 0x0c0fe20003f06270 */
[C---:B------:R-:W-:Y:S01]  /*1550*/  VIADD R11, R13.reuse, 0x8 ;  /* 0x000000080d0b7836 */ /* 0x040fe20000000000 */
[C---:B------:R-:W-:Y:S01]  /*1560*/  ISETP.NE.AND P1, PT, R13.reuse, RZ, PT ;  /* 0x000000ff0d00720c */ /* 0x040fe20003f25270 */
[----:B------:R-:W-:Y:S01]  /*1570*/  VIADD R9, R13, 0x4 ;  /* 0x000000040d097836 */ /* 0x000fe20000000000 */
[-C--:B------:R-:W-:Y:S02]  /*1580*/  ISETP.GT.AND P5, PT, R7, R6.reuse, PT ;  /* 0x000000060700720c */ /* 0x080fe40003fa4270 */
[----:B------:R-:W-:Y:S02]  /*1590*/  LOP3.LUT R7, R4, 0xff, RZ, 0xc0, !PT ;  /* 0x000000ff04077812 */ /* 0x000fe400078ec0ff */
[----:B------:R-:W-:-:S02]  /*15a0*/  ISETP.GT.AND P2, PT, R11, R6, PT ;  /* 0x000000060b00720c */ /* 0x000fc40003f44270 */
[----:B------:R0:W2:Y:S01]  /*15b0*/  SHFL.DOWN PT, R11, R2, 0x1, R6 ;  /* 0x08200000020b7989 */ /* 0x0000a200000e0006 */
[----:B------:R-:W-:Y:S01]  /*15c0*/  ISETP.GT.AND P3, PT, R9, R6, PT ;  /* 0x000000060900720c */ /* 0x000fe20003f64270 */
[----:B------:R-:W-:Y:S02]  /*15d0*/  VIADD R9, R13, 0x10 ;  /* 0x000000100d097836 */ /* 0x000fe40000000000 */
[----:B------:R0:W4:Y:S01]  /*15e0*/  SHFL.DOWN PT, R7, R7, 0x1, R6 ;  /* 0x0820000007077989 */ /* 0x00012200000e0006 */
[----:B---3--:R-:W-:Y:S09]  /*15f0*/  @P0 BRA `(.L_x_26) ;  /* 0x0000000000380947 */ /* 0x008ff20003800000 */
[----:B----4-:R-:W-:Y:S01]  /*1600*/  LOP3.LUT P0, RZ, R7, 0xff, RZ, 0xc0, !PT ;  /* 0x000000ff07ff7812 */ /* 0x010fe2000780c0ff */
[----:B------:R-:W-:Y:S01]  /*1610*/  IMAD.MOV.U32 R12, RZ, RZ, 0x1 ;  /* 0x00000001ff0c7424 */ /* 0x000fe200078e00ff */
[----:B------:R-:W-:-:S04]  /*1620*/  LOP3.LUT P4, R10, R4, 0xff, RZ, 0xc0, !PT ;  /* 0x000000ff040a7812 */ /* 0x000fc8000788c0ff */
[----:B------:R-:W-:-:S13]  /*1630*/  PLOP3.LUT P0, PT, P4, P0, PT, 0x2f, 0xf2 ;  /* 0x0000000000f2781c */ /* 0x000fda0002700577 */
[----:B--2---:R-:W-:Y:S02]  /*1640*/  @!P0 ISETP.LT.U32.AND P4, PT, R11, R2, PT ;  /* 0x000000020b00820c */ /* 0x004fe40003f81070 */
[----:B------:R-:W-:Y:S02]  /*1650*/  @P0 ISETP.NE.AND P6, PT, R10, RZ, PT ;  /* 0x000000ff0a00020c */ /* 0x000fe40003fc5270 */
[----:B------:R-:W-:Y:S02]  /*1660*/  @!P0 PRMT R4, R12, 0x7610, R4 ;  /* 0x000076100c048816 */ /* 0x000fe40000000004 */
[----:B------:R-:W-:Y:S02]  /*1670*/  @!P0 ISETP.LT.AND.EX P4, PT, R8, R3, PT, P4 ;  /* 0x000000030800820c */ /* 0x000fe40003f81340 */
[----:B------:R-:W-:Y:S02]  /*1680*/  @P0 SEL R7, R7, R4, !P6 ;  /* 0x0000000407070207 */ /* 0x000fe40007000000 */
[----:B0-----:R-:W-:-:S02]  /*1690*/  @!P0 SEL R2, R11, R2, P4 ;  /* 0x000000020b028207 */ /* 0x001fc40002000000 */
[C---:B------:R-:W-:Y:S02]  /*16a0*/  @!P0 SEL R3, R8.reuse, R3, P4 ;  /* 0x0000000308038207 */ /* 0x040fe40002000000 */
[----:B------:R-:W-:Y:S02]  /*16b0*/  @P0 PRMT R4, R7, 0x7610, R4 ;  /* 0x0000761007040816 */ /* 0x000fe40000000004 */
[----:B------:R-:W-:Y:S02]  /*16c0*/  @P0 SEL R2, R11, R2, !P6 ;  /* 0x000000020b020207 */ /* 0x000fe40007000000 */
[----:B------:R-:W-:-:S07]  /*16d0*/  @P0 SEL R3, R8, R3, !P6 ;  /* 0x0000000308030207 */ /* 0x000fce0007000000 */
.L_x_26:
[----:B------:R-:W-:Y:S05]  /*16e0*/  BSYNC.RECONVERGENT B1 ;  /* 0x0000000000017941 */ /* 0x000fea0003800200 */
.L_x_25:
[----:B----4-:R-:W-:Y:S01]  /*16f0*/  LOP3.LUT R7, R4, 0xff, RZ, 0xc0, !PT ;  /* 0x000000ff04077812 */ /* 0x010fe200078ec0ff */
[----:B------:R3:W4:Y:S01]  /*1700*/  SHFL.DOWN PT, R8, R3, 0x2, R6 ;  /* 0x0840000003087989 */ /* 0x00072200000e0006 */
[----:B------:R-:W-:Y:S01]  /*1710*/  ISETP.GT.AND P4, PT, R9, R6, PT ;  /* 0x000000060900720c */ /* 0x000fe20003f84270 */
[----:B------:R-:W-:Y:S02]  /*1720*/  BSSY.RECONVERGENT B1, `(.L_x_27) ;  /* 0x0000012000017945 */ /* 0x000fe40003800200 */
[----:B------:R3:W0:Y:S04]  /*1730*/  SHFL.DOWN PT, R9, R2, 0x2, R6 ;  /* 0x0840000002097989 */ /* 0x00062800000e0006 */
[----:B------:R3:W0:Y:S01]  /*1740*/  SHFL.DOWN PT, R7, R7, 0x2, R6 ;  /* 0x0840000007077989 */ /* 0x00062200000e0006 */
[----:B------:R-:W-:Y:S05]  /*1750*/  @P5 BRA `(.L_x_28) ;  /* 0x0000000000385947 */ /* 0x000fea0003800000 */
[----:B0-----:R-:W-:Y:S01]  /*1760*/  LOP3.LUT P0, RZ, R7, 0xff, RZ, 0xc0, !PT ;  /* 0x000000ff07ff7812 */ /* 0x001fe2000780c0ff */
[----:B--2---:R-:W-:Y:S01]  /*1770*/  IMAD.MOV.U32 R11, RZ, RZ, 0x1 ;  /* 0x00000001ff0b7424 */ /* 0x004fe200078e00ff */
[----:B------:R-:W-:-:S04]  /*1780*/  LOP3.LUT P5, R10, R4, 0xff, RZ, 0xc0, !PT ;  /* 0x000000ff040a7812 */ /* 0x000fc800078ac0ff */
[----:B------:R-:W-:-:S13]  /*1790*/  PLOP3.LUT P0, PT, P5, P0, PT, 0x2f, 0xf2 ;  /* 0x0000000000f2781c */ /* 0x000fda0002f00577 */
[----:B------:R-:W-:Y:S02]  /*17a0*/  @!P0 ISETP.LT.U32.AND P5, PT, R9, R2, PT ;  /* 0x000000020900820c */ /* 0x000fe40003fa1070 */
[----:B------:R-:W-:Y:S02]  /*17b0*/  @P0 ISETP.NE.AND P6, PT, R10, RZ, PT ;  /* 0x000000ff0a00020c */ /* 0x000fe40003fc5270 */
[----:B------:R-:W-:Y:S02]  /*17c0*/  @!P0 PRMT R4, R11, 0x7610, R4 ;  /* 0x000076100b048816 */ /* 0x000fe40000000004 */
[----:B----4-:R-:W-:Y:S02]  /*17d0*/  @!P0 ISETP.LT.AND.EX P5, PT, R8, R3, PT, P5 ;  /* 0x000000030800820c */ /* 0x010fe40003fa1350 */
[----:B------:R-:W-:Y:S02]  /*17e0*/  @P0 SEL R7, R7, R4, !P6 ;  /* 0x0000000407070207 */ /* 0x000fe40007000000 */
[----:B---3--:R-:W-:-:S02]  /*17f0*/  @!P0 SEL R2, R9, R2, P5 ;  /* 0x0000000209028207 */ /* 0x008fc40002800000 */
[C---:B------:R-:W-:Y:S02]  /*1800*/  @!P0 SEL R3, R8.reuse, R3, P5 ;  /* 0x0000000308038207 */ /* 0x040fe40002800000 */
[----:B------:R-:W-:Y:S02]  /*1810*/  @P0 PRMT R4, R7, 0x7610, R4 ;  /* 0x0000761007040816 */ /* 0x000fe40000000004 */
[----:B------:R-:W-:Y:S02]  /*1820*/  @P0 SEL R2, R9, R2, !P6 ;  /* 0x0000000209020207 */ /* 0x000fe40007000000 */
[----:B------:R-:W-:-:S07]  /*1830*/  @P0 SEL R3, R8, R3, !P6 ;  /* 0x0000000308030207 */ /* 0x000fce0007000000 */
.L_x_28:
[----:B------:R-:W-:Y:S05]  /*1840*/  BSYNC.RECONVERGENT B1 ;  /* 0x0000000000017941 */ /* 0x000fea0003800200 */
.L_x_27:
[----:B0-----:R-:W-:Y:S01]  /*1850*/  LOP3.LUT R7, R4, 0xff, RZ, 0xc0, !PT ;  /* 0x000000ff04077812 */ /* 0x001fe200078ec0ff */
[----:B------:R0:W0:Y:S01]  /*1860*/  SHFL.DOWN PT, R9, R2, 0x4, R6 ;  /* 0x0880000002097989 */ /* 0x00002200000e0006 */
[----:B------:R-:W-:Y:S03]  /*1870*/  BSSY.RECONVERGENT B1, `(.L_x_29) ;  /* 0x0000012000017945 */ /* 0x000fe60003800200 */
[----:B----4-:R4:W0:Y:S04]  /*1880*/  SHFL.DOWN PT, R8, R3, 0x4, R6 ;  /* 0x0880000003087989 */ /* 0x01082800000e0006 */
        /* <DEDUP_REMOVED lines=9> */
[----:B------:R-:W-:Y:S02]  /*1920*/  @!P0 ISETP.LT.AND.EX P3, PT, R8, R3, PT, P3 ;  /* 0x000000030800820c */ /* 0x000fe40003f61330 */
[----:B------:R-:W-:Y:S02]  /*1930*/  @P0 SEL R7, R7, R4, !P5 ;  /* 0x0000000407070207 */ /* 0x000fe40006800000 */
[----:B---3--:R-:W-:-:S02]  /*1940*/  @!P0 SEL R2, R9, R2, P3 ;  /* 0x0000000209028207 */ /* 0x008fc40001800000 */
[C---:B----4-:R-:W-:Y:S02]  /*1950*/  @!P0 SEL R3, R8.reuse, R3, P3 ;  /* 0x0000000308038207 */ /* 0x050fe40001800000 */
[----:B------:R-:W-:Y:S02]  /*1960*/  @P0 PRMT R4, R7, 0x7610, R4 ;  /* 0x0000761007040816 */ /* 0x000fe40000000004 */
[----:B------:R-:W-:Y:S02]  /*1970*/  @P0 SEL R2, R9, R2, !P5 ;  /* 0x0000000209020207 */ /* 0x000fe40006800000 */
[----:B------:R-:W-:-:S07]  /*1980*/  @P0 SEL R3, R8, R3, !P5 ;  /* 0x0000000308030207 */ /* 0x000fce0006800000 */
.L_x_30:
[----:B------:R-:W-:Y:S05]  /*1990*/  BSYNC.RECONVERGENT B1 ;  /* 0x0000000000017941 */ /* 0x000fea0003800200 */
.L_x_29:
[----:B0-----:R-:W-:Y:S01]  /*19a0*/  LOP3.LUT R7, R4, 0xff, RZ, 0xc0, !PT ;  /* 0x000000ff04077812 */ /* 0x001fe200078ec0ff */
[----:B------:R0:W0:Y:S01]  /*19b0*/  SHFL.DOWN PT, R9, R2, 0x8, R6 ;  /* 0x0900000002097989 */ /* 0x00002200000e0006 */
[----:B------:R-:W-:Y:S03]  /*19c0*/  BSSY.RECONVERGENT B1, `(.L_x_31) ;  /* 0x0000012000017945 */ /* 0x000fe60003800200 */
        /* <DEDUP_REMOVED lines=17> */
.L_x_32:
[----:B------:R-:W-:Y:S05]  /*1ae0*/  BSYNC.RECONVERGENT B1 ;  /* 0x0000000000017941 */ /* 0x000fea0003800200 */
.L_x_31:
[----:B0-----:R-:W-:Y:S01]  /*1af0*/  LOP3.LUT R7, R4, 0xff, RZ, 0xc0, !PT ;  /* 0x000000ff04077812 */ /* 0x001fe200078ec0ff */
[----:B------:R0:W0:Y:S01]  /*1b00*/  SHFL.DOWN PT, R9, R2, 0x10, R6 ;  /* 0x0a00000002097989 */ /* 0x00002200000e0006 */
[----:B------:R-:W-:Y:S03]  /*1b10*/  BSSY.RECONVERGENT B1, `(.L_x_33) ;  /* 0x0000012000017945 */ /* 0x000fe60003800200 */
[----:B------:R0:W0:Y:S04]  /*1b20*/  SHFL.DOWN PT, R8, R3, 0x10, R6 ;  /* 0x0a00000003087989 */ /* 0x00002800000e0006 */
[----:B------:R0:W0:Y:S01]  /*1b30*/  SHFL.DOWN PT, R7, R7, 0x10, R6 ;  /* 0x0a00000007077989 */ /* 0x00002200000e0006 */
[----:B------:R-:W-:Y:S05]  /*1b40*/  @P4 BRA `(.L_x_34) ;  /* 0x0000000000384947 */ /* 0x000fea0003800000 */
[----:B0-----:R-:W-:Y:S01]  /*1b50*/  LOP3.LUT P0, RZ, R7, 0xff, RZ, 0xc0, !PT ;  /* 0x000000ff07ff7812 */ /* 0x001fe2000780c0ff */
[----:B------:R-:W-:Y:S01]  /*1b60*/  IMAD.MOV.U32 R10, RZ, RZ, 0x1 ;  /* 0x00000001ff0a7424 */ /* 0x000fe200078e00ff */
[----:B---34-:R-:W-:-:S04]  /*1b70*/  LOP3.LUT P2, R6, R4, 0xff, RZ, 0xc0, !PT ;  /* 0x000000ff04067812 */ /* 0x018fc8000784c0ff */
        /* <DEDUP_REMOVED lines=11> */
.L_x_34:
[----:B------:R-:W-:Y:S05]  /*1c30*/  BSYNC.RECONVERGENT B1 ;  /* 0x0000000000017941 */ /* 0x000fea0003800200 */
.L_x_33:
[----:B------:R-:W-:Y:S04]  /*1c40*/  BSSY.RECONVERGENT B1, `(.L_x_35) ;  /* 0x000000a000017945 */ /* 0x000fe80003800200 */
[----:B------:R-:W-:Y:S05]  /*1c50*/  @P1 BRA `(.L_x_36) ;  /* 0x0000000000201947 */ /* 0x000fea0003800000 */
[----:B0-----:R-:W0:Y:S01]  /*1c60*/  S2R R8, SR_CgaCtaId ;  /* 0x0000000000087919 */ /* 0x001e220000008800 */
[----:B------:R-:W-:Y:S02]  /*1c70*/  MOV R7, 0x400 ;  /* 0x0000040000077802 */ /* 0x000fe40000000f00 */
[----:B---34-:R-:W-:-:S04]  /*1c80*/  SHF.R.U32.HI R6, RZ, 0x1, R5 ;  /* 0x00000001ff067819 */ /* 0x018fc80000011605 */
[----:B------:R-:W-:Y:S02]  /*1c90*/  LOP3.LUT R6, R6, 0x1f0, RZ, 0xc0, !PT ;  /* 0x000001f006067812 */ /* 0x000fe400078ec0ff */
[----:B0-----:R-:W-:-:S05]  /*1ca0*/  LEA R7, R8, R7, 0x18 ;  /* 0x0000000708077211 */ /* 0x001fca00078ec0ff */
[----:B------:R-:W-:-:S05]  /*1cb0*/  IMAD.IADD R7, R6, 0x1, R7 ;  /* 0x0000000106077824 */ /* 0x000fca00078e0207 */
[----:B------:R0:W-:Y:S04]  /*1cc0*/  STS.64 [R7+0x10], R2 ;  /* 0x0000100207007388 */ /* 0x0001e80000000a00 */
[----:B------:R0:W-:Y:S02]  /*1cd0*/  STS.U8 [R7+0x8], R4 ;  /* 0x0000080407007388 */ /* 0x0001e40000000000 */
.L_x_36:
[----:B------:R-:W-:Y:S05]  /*1ce0*/  BSYNC.RECONVERGENT B1 ;  /* 0x0000000000017941 */ /* 0x000fea0003800200 */
.L_x_35:
[----:B------:R-:W-:Y:S01]  /*1cf0*/  BAR.SYNC.DEFER_BLOCKING 0x0 ;  /* 0x0000000000007b1d */ /* 0x000fe20000010000 */
[----:B------:R-:W-:-:S13]  /*1d00*/  ISETP.NE.AND P1, PT, R5, RZ, PT ;  /* 0x000000ff0500720c */ /* 0x000fda0003f25270 */
[----:B------:R-:W-:Y:S05]  /*1d10*/  @P1 BRA `(.L_x_24) ;  /* 0x0000002000541947 */ /* 0x000fea0003800000 */
[----:B------:R-:W-:Y:S02]  /*1d20*/  UISETP.GE.AND UP0, UPT, UR4, 0x21, UPT ;  /* 0x000000210400788c */ /* 0x000fe4000bf06270 */
[----:B------:R-:W-:Y:S02]  /*1d30*/  UISETP.GE.AND UP1, UPT, UR4, 0x41, UPT ;  /* 0x000000410400788c */ /* 0x000fe4000bf26270 */
[----:B------:R-:W-:Y:S02]  /*1d40*/  UISETP.GE.AND UP2, UPT, UR4, 0x61, UPT ;  /* 0x000000610400788c */ /* 0x000fe4000bf46270 */
[----:B------:R-:W-:Y:S02]  /*1d50*/  UISETP.GE.AND UP3, UPT, UR4, 0x81, UPT ;  /* 0x000000810400788c */ /* 0x000fe4000bf66270 */
[----:B------:R-:W-:Y:S02]  /*1d60*/  UISETP.GE.AND UP4, UPT, UR4, 0xa1, UPT ;  /* 0x000000a10400788c */ /* 0x000fe4000bf86270 */
[----:B------:R-:W-:-:S02]  /*1d70*/  UISETP.GE.AND UP5, UPT, UR4, 0xc1, UPT ;  /* 0x000000c10400788c */ /* 0x000fc4000bfa6270 */
[----:B------:R-:W-:Y:S01]  /*1d80*/  UISETP.GE.AND UP6, UPT, UR4, 0xe1, UPT ;  /* 0x000000e10400788c */ /* 0x000fe2000bfc6270 */
[----:B------:R-:W-:Y:S10]  /*1d90*/  BRA.U !UP0, `(.L_x_37) ;  /* 0x00000001083c7547 */ /* 0x000ff4000b800000 */
[----:B------:R-:W5:Y:S01]  /*1da0*/  S2UR UR6, SR_CgaCtaId ;  /* 0x00000000000679c3 */ /* 0x000f620000008800 */
[----:B------:R-:W-:Y:S01]  /*1db0*/  UMOV UR5, 0x400 ;  /* 0x0000040000057882 */ /* 0x000fe20000000000 */
[----:B------:R-:W-:Y:S01]  /*1dc0*/  LOP3.LUT P3, RZ, R4, 0xff, RZ, 0xc0, !PT ;  /* 0x000000ff04ff7812 */ /* 0x000fe2000786c0ff */
[----:B-----5:R-:W-:-:S09]  /*1dd0*/  ULEA UR5, UR6, UR5, 0x18 ;  /* 0x0000000506057291 */ /* 0x020fd2000f8ec0ff */
[----:B------:R-:W5:Y:S04]  /*1de0*/  LDS.U8 R5, [UR5+0x18] ;  /* 0x00001805ff057984 */ /* 0x000f680008000000 */
[----:B0--34-:R-:W0:Y:S01]  /*1df0*/  LDS.64 R6, [UR5+0x20] ;  /* 0x00002005ff067984 */ /* 0x019e220008000a00 */
[----:B-----5:R-:W-:Y:S02]  /*1e00*/  ISETP.NE.AND P2, PT, R5, RZ, PT ;  /* 0x000000ff0500720c */ /* 0x020fe40003f45270 */
[----:B0-----:R-:W-:Y:S02]  /*1e10*/  ISETP.LT.U32.AND P0, PT, R6, R2, PT ;  /* 0x000000020600720c */ /* 0x001fe40003f01070 */
[----:B------:R-:W-:Y:S02]  /*1e20*/  @P3 SEL R5, R4, 0x1, !P2 ;  /* 0x0000000104053807 */ /* 0x000fe40005000000 */
[----:B------:R-:W-:-:S02]  /*1e30*/  ISETP.LT.AND.EX P0, PT, R7, R3, PT, P0 ;  /* 0x000000030700720c */ /* 0x000fc40003f01300 */
[----:B------:R-:W-:-:S05]  /*1e40*/  PRMT R4, R5, 0x7610, R4 ;  /* 0x0000761005047816 */ /* 0x000fca0000000004 */
[C---:B------:R-:W-:Y:S02]  /*1e50*/  @P2 SEL R2, R6.reuse, R2, P0 ;  /* 0x0000000206022207 */ /* 0x040fe40000000000 */
[C---:B------:R-:W-:Y:S02]  /*1e60*/  @P2 SEL R3, R7.reuse, R3, P0 ;  /* 0x0000000307032207 */ /* 0x040fe40000000000 */
[----:B------:R-:W-:Y:S02]  /*1e70*/  SEL R2, R6, R2, !P3 ;  /* 0x0000000206027207 */ /* 0x000fe40005800000 */
[----:B------:R-:W-:-:S07]  /*1e80*/  SEL R3, R7, R3, !P3 ;  /* 0x0000000307037207 */ /* 0x000fce0005800000 */
.L_x_37:
[----:B------:R-:W-:Y:S05]  /*1e90*/  BRA.U !UP1, `(.L_x_38) ;  /* 0x00000001093c7547 */ /* 0x000fea000b800000 */
        /* <DEDUP_REMOVED lines=15> */
.L_x_38:
        /* <DEDUP_REMOVED lines=16> */
.L_x_39:
        /* <DEDUP_REMOVED lines=16> */
.L_x_40:
        /* <DEDUP_REMOVED lines=16> */
.L_x_41:
        /* <DEDUP_REMOVED lines=16> */
.L_x_42:
        /* <DEDUP_REMOVED lines=15> */
[----:B------:R-:W-:Y:S01]  /*2480*/  SEL R3, R7, R3, !P3 ;  /* 0x0000000307037207 */ /* 0x000fe20005800000 */
[----:B------:R-:W-:Y:S06]  /*2490*/  BRA `(.L_x_24) ;  /* 0x0000001800747947 */ /* 0x000fec0003800000 */
.L_x_2:
[----:B------:R-:W0:Y:S01]  /*24a0*/  S2R R5, SR_TID.X ;  /* 0x0000000000057919 */ /* 0x000e220000002100 */
[----:B------:R-:W0:Y:S02]  /*24b0*/  LDC.64 R6, c[0x0][0x380] ;  /* 0x0000e000ff067b82 */ /* 0x000e240000000a00 */
[----:B0-----:R-:W-:-:S05]  /*24c0*/  IMAD.WIDE.U32 R6, R5, 0x10, R6 ;  /* 0x0000001005067825 */ /* 0x001fca00078e0006 */
[----:B------:R-:W2:Y:S04]  /*24d0*/  LDG.E.U16.CONSTANT R16, desc[UR8][R6.64] ;  /* 0x0000000806107981 */ /* 0x000ea8000c1e9500 */
[----:B------:R-:W3:Y:S04]  /*24e0*/  LDG.E.64.CONSTANT R12, desc[UR8][R6.64+0x8] ;  /* 0x00000808060c7981 */ /* 0x000ee8000c1e9b00 */
[----:B------:R-:W3:Y:S04]  /*24f0*/  LDG.E.64.CONSTANT R10, desc[UR8][R6.64+0x1008] ;  /* 0x00100808060a7981 */ /* 0x000ee8000c1e9b00 */
[----:B------:R-:W4:Y:S04]  /*2500*/  LDG.E.U16.CONSTANT R4, desc[UR8][R6.64+0x1000] ;  /* 0x0010000806047981 */ /* 0x000f28000c1e9500 */
[----:B------:R-:W5:Y:S04]  /*2510*/  LDG.E.U16.CONSTANT R14, desc[UR8][R6.64+0x2000] ;  /* 0x00200008060e7981 */ /* 0x000f68000c1e9500 */
[----:B------:R-:W5:Y:S04]  /*2520*/  LDG.E.64.CONSTANT R8, desc[UR8][R6.64+0x2008] ;  /* 0x0020080806087981 */ /* 0x000f68000c1e9b00 */
[----:B------:R-:W5:Y:S04]  /*2530*/  LDG.E.U16.CONSTANT R15, desc[UR8][R6.64+0x3000] ;  /* 0x00300008060f7981 */ /* 0x000f68000c1e9500 */
[----:B------:R-:W5:Y:S01]  /*2540*/  LDG.E.64.CONSTANT R2, desc[UR8][R6.64+0x3008] ;  /* 0x0030080806027981 */ /* 0x000f62000c1e9b00 */
[----:B------:R-:W-:Y:S01]  /*2550*/  UISETP.GE.U32.AND UP0, UPT, UR4, 0x800, UPT ;  /* 0x000008000400788c */ /* 0x000fe2000bf06070 */
[----:B--2---:R-:W-:-:S02]  /*2560*/  LOP3.LUT P1, RZ, R16, 0xff, RZ, 0xc0, !PT ;  /* 0x000000ff10ff7812 */ /* 0x004fc4000782c0ff */
[----:B---3--:R-:W-:-:S04]  /*2570*/  ISETP.LT.U32.AND P0, PT, R10, R12, PT ;  /* 0x0000000c0a00720c */ /* 0x008fc80003f01070 */
[CC--:B------:R-:W-:Y:S02]  /*2580*/  ISETP.LT.AND.EX P0, PT, R11.reuse, R13.reuse, PT, P0 ;  /* 0x0000000d0b00720c */ /* 0x0c0fe40003f01300 */
[----:B----4-:R-:W-:Y:S02]  /*2590*/  LOP3.LUT P2, RZ, R4, 0xff, RZ, 0xc0, !PT ;  /* 0x000000ff04ff7812 */ /* 0x010fe4000784c0ff */
[----:B------:R-:W-:Y:S02]  /*25a0*/  SEL R17, R10, R12, P0 ;  /* 0x0000000c0a117207 */ /* 0x000fe40000000000 */
[----:B------:R-:W-:Y:S02]  /*25b0*/  SEL R19, R11, R13, P0 ;  /* 0x0000000d0b137207 */ /* 0x000fe40000000000 */
[----:B------:R-:W-:Y:S02]  /*25c0*/  @P1 SEL R4, R16, 0x1, !P2 ;  /* 0x0000000110041807 */ /* 0x000fe40005000000 */
[----:B------:R-:W-:-:S02]  /*25d0*/  SEL R17, R12, R17, !P2 ;  /* 0x000000110c117207 */ /* 0x000fc40005000000 */
[----:B------:R-:W-:Y:S02]  /*25e0*/  SEL R19, R13, R19, !P2 ;  /* 0x000000130d137207 */ /* 0x000fe40005000000 */
[----:B-----5:R-:W-:Y:S02]  /*25f0*/  LOP3.LUT P3, RZ, R14, 0xff, RZ, 0xc0, !PT ;  /* 0x000000ff0eff7812 */ /* 0x020fe4000786c0ff */
[----:B------:R-:W-:Y:S02]  /*2600*/  LOP3.LUT P2, RZ, R4, 0xff, RZ, 0xc0, !PT ;  /* 0x000000ff04ff7812 */ /* 0x000fe4000784c0ff */
[----:B------:R-:W-:Y:S02]  /*2610*/  SEL R13, R10, R17, !P1 ;  /* 0x000000110a0d7207 */ /* 0x000fe40004800000 */
[----:B------:R-:W-:Y:S02]  /*2620*/  SEL R17, R11, R19, !P1 ;  /* 0x000000130b117207 */ /* 0x000fe40004800000 */
[----:B------:R-:W-:-:S02]  /*2630*/  ISETP.LT.U32.AND P0, PT, R8, R13, PT ;  /* 0x0000000d0800720c */ /* 0x000fc40003f01070 */
[----:B------:R-:W-:Y:S02]  /*2640*/  LOP3.LUT P4, RZ, R15, 0xff, RZ, 0xc0, !PT ;  /* 0x000000ff0fff7812 */ /* 0x000fe4000788c0ff */
[----:B------:R-:W-:-:S03]  /*2650*/  ISETP.LT.AND.EX P0, PT, R9, R17, PT, P0 ;  /* 0x000000110900720c */ /* 0x000fc60003f01300 */
[----:B------:R-:W-:Y:S02]  /*2660*/  @P2 SEL R14, R4, 0x1, !P3 ;  /* 0x00000001040e2807 */ /* 0x000fe40005800000 */
[C---:B------:R-:W-:Y:S02]  /*2670*/  @P3 SEL R13, R8.reuse, R13, P0 ;  /* 0x0000000d080d3207 */ /* 0x040fe40000000000 */
[C---:B------:R-:W-:Y:S02]  /*2680*/  @P3 SEL R17, R9.reuse, R17, P0 ;  /* 0x0000001109113207 */ /* 0x040fe40000000000 */
[----:B------:R-:W-:Y:S02]  /*2690*/  SEL R11, R8, R13, !P2 ;  /* 0x0000000d080b7207 */ /* 0x000fe40005000000 */
[----:B------:R-:W-:Y:S02]  /*26a0*/  LOP3.LUT P1, RZ, R14, 0xff, RZ, 0xc0, !PT ;  /* 0x000000ff0eff7812 */ /* 0x000fe4000782c0ff */
[----:B------:R-:W-:-:S02]  /*26b0*/  SEL R9, R9, R17, !P2 ;  /* 0x0000001109097207 */ /* 0x000fc40005000000 */
[----:B------:R-:W-:-:S04]  /*26c0*/  ISETP.LT.U32.AND P0, PT, R2, R11, PT ;  /* 0x0000000b0200720c */ /* 0x000fc80003f01070 */
[----:B------:R-:W-:-:S04]  /*26d0*/  ISETP.LT.AND.EX P0, PT, R3, R9, PT, P0 ;  /* 0x000000090300720c */ /* 0x000fc80003f01300 */
[C---:B------:R-:W-:Y:S02]  /*26e0*/  @P4 SEL R9, R3.reuse, R9, P0 ;  /* 0x0000000903094207 */ /* 0x040fe40000000000 */
[----:B------:R-:W-:Y:S02]  /*26f0*/  @P4 SEL R11, R2, R11, P0 ;  /* 0x0000000b020b4207 */ /* 0x000fe40000000000 */
[----:B------:R-:W-:Y:S02]  /*2700*/  @P1 SEL R15, R14, 0x1, !P4 ;  /* 0x000000010e0f1807 */ /* 0x000fe40006000000 */
[----:B------:R-:W-:Y:S01]  /*2710*/  SEL R3, R3, R9, !P1 ;  /* 0x0000000903037207 */ /* 0x000fe20004800000 */
[----:B------:R-:W-:Y:S01]  /*2720*/  IMAD.MOV.U32 R9, RZ, RZ, 0x400 ;  /* 0x00000400ff097424 */ /* 0x000fe200078e00ff */
[----:B------:R-:W-:Y:S02]  /*2730*/  SEL R2, R2, R11, !P1 ;  /* 0x0000000b02027207 */ /* 0x000fe40004800000 */
[----:B------:R-:W-:Y:S01]  /*2740*/  PRMT R4, R15, 0x7610, R4 ;  /* 0x000076100f047816 */ /* 0x000fe20000000004 */
[----:B------:R-:W-:Y:S06]  /*2750*/  BRA.U !UP0, `(.L_x_43) ;  /* 0x0000000108e47547 */ /* 0x000fec000b800000 */
[----:B------:R-:W-:Y:S01]  /*2760*/  IMAD.MOV.U32 R9, RZ, RZ, 0x400 ;  /* 0x00000400ff097424 */ /* 0x000fe200078e00ff */
[----:B------:R-:W0:Y:S01]  /*2770*/  LDCU UR5, c[0x0][0x390] ;  /* 0x00007200ff0577ac */ /* 0x000e220008000800 */
[----:B------:R-:W-:-:S12]  /*2780*/  UIADD3 UR6, UPT, UPT, UR4, -0x400, URZ ;  /* 0xfffffc0004067890 */ /* 0x000fd8000fffe0ff */
.L_x_45:
[----:B------:R-:W-:-:S05]  /*2790*/  IMAD.WIDE R20, R9, 0x10, R6 ;  /* 0x0000001009147825 */ /* 0x000fca00078e0206 */
[----:B------:R-:W2:Y:S04]  /*27a0*/  LDG.E.U16.CONSTANT R19, desc[UR8][R20.64] ;  /* 0x0000000814137981 */ /* 0x000ea8000c1e9500 */
[----:B------:R-:W3:Y:S04]  /*27b0*/  LDG.E.64.CONSTANT R10, desc[UR8][R20.64+0x8] ;  /* 0x00000808140a7981 */ /* 0x000ee8000c1e9b00 */
[----:B------:R-:W4:Y:S04]  /*27c0*/  LDG.E.U16.CONSTANT R22, desc[UR8][R20.64+0x1000] ;  /* 0x0010000814167981 */ /* 0x000f28000c1e9500 */
[----:B------:R-:W5:Y:S04]  /*27d0*/  LDG.E.64.CONSTANT R12, desc[UR8][R20.64+0x1008] ;  /* 0x00100808140c7981 */ /* 0x000f68000c1e9b00 */
[----:B------:R-:W5:Y:S04]  /*27e0*/  LDG.E.U16.CONSTANT R8, desc[UR8][R20.64+0x2000] ;  /* 0x0020000814087981 */ /* 0x000f68000c1e9500 */
[----:B------:R-:W5:Y:S04]  /*27f0*/  LDG.E.64.CONSTANT R14, desc[UR8][R20.64+0x2008] ;  /* 0x00200808140e7981 */ /* 0x000f68000c1e9b00 */
[----:B------:R-:W5:Y:S04]  /*2800*/  LDG.E.U16.CONSTANT R18, desc[UR8][R20.64+0x3000] ;  /* 0x0030000814127981 */ /* 0x000f68000c1e9500 */
[----:B------:R-:W5:Y:S01]  /*2810*/  LDG.E.64.CONSTANT R16, desc[UR8][R20.64+0x3008] ;  /* 0x0030080814107981 */ /* 0x000f62000c1e9b00 */
[----:B------:R-:W-:Y:S01]  /*2820*/  LOP3.LUT P2, RZ, R4, 0xff, RZ, 0xc0, !PT ;  /* 0x000000ff04ff7812 */ /* 0x000fe2000784c0ff */
[----:B------:R-:W-:Y:S01]  /*2830*/  IMAD.MOV.U32 R23, RZ, RZ, R3 ;  /* 0x000000ffff177224 */ /* 0x000fe200078e0003 */
[----:B0-----:R-:W-:Y:S01]  /*2840*/  UMOV UR4, UR5 ;  /* 0x0000000500047c82 */ /* 0x001fe20008000000 */
[----:B--2---:R-:W-:-:S02]  /*2850*/  LOP3.LUT P1, RZ, R19, 0xff, RZ, 0xc0, !PT ;  /* 0x000000ff13ff7812 */ /* 0x004fc4000782c0ff */
[----:B---3--:R-:W-:-:S08]  /*2860*/  ISETP.LT.U32.AND P0, PT, R10, R2, PT ;  /* 0x000000020a00720c */ /* 0x008fd00003f01070 */
        /* <DEDUP_REMOVED lines=8> */
[----:B-----5:R-:W-:Y:S02]  /*28f0*/  ISETP.LT.U32.AND P0, PT, R12, R3, PT ;  /* 0x000000030c00720c */ /* 0x020fe40003f01070 */
        /* <DEDUP_REMOVED lines=9> */
[----:B------:R-:W-:Y:S02]  /*2990*/  IADD3 R2, PT, PT, -R9, UR4, RZ ;  /* 0x0000000409027c10 */ /* 0x000fe4000fffe1ff */
[C---:B------:R-:W-:Y:S02]  /*29a0*/  ISETP.LT.AND.EX P0, PT, R15.reuse, R13, PT, P0 ;  /* 0x0000000d0f00720c */ /* 0x040fe40003f01300 */
[----:B------:R-:W-:Y:S02]  /*29b0*/  @P1 SEL R8, R22, 0x1, !P2 ;  /* 0x0000000116081807 */ /* 0x000fe40005000000 */
[----:B------:R-:W-:Y:S02]  /*29c0*/  @P2 SEL R3, R14, R3, P0 ;  /* 0x000000030e032207 */ /* 0x000fe40000000000 */
[----:B------:R-:W-:Y:S02]  /*29d0*/  @P2 SEL R13, R15, R13, P0 ;  /* 0x0000000d0f0d2207 */ /* 0x000fe40000000000 */
[----:B------:R-:W-:-:S02]  /*29e0*/  LOP3.LUT P3, RZ, R18, 0xff, RZ, 0xc0, !PT ;  /* 0x000000ff12ff7812 */ /* 0x000fc4000786c0ff */
[----:B------:R-:W-:Y:S02]  /*29f0*/  SEL R3, R14, R3, !P1 ;  /* 0x000000030e037207 */ /* 0x000fe40004800000 */
[----:B------:R-:W-:Y:S02]  /*2a00*/  LOP3.LUT P2, RZ, R8, 0xff, RZ, 0xc0, !PT ;  /* 0x000000ff08ff7812 */ /* 0x000fe4000784c0ff */
[----:B------:R-:W-:Y:S02]  /*2a10*/  SEL R15, R15, R13, !P1 ;  /* 0x0000000d0f0f7207 */ /* 0x000fe40004800000 */
[----:B------:R-:W-:Y:S02]  /*2a20*/  ISETP.GE.AND P1, PT, R2, 0x400, PT ;  /* 0x000004000200780c */ /* 0x000fe40003f26270 */
        /* <DEDUP_REMOVED lines=9> */
[----:B------:R-:W-:-:S05]  /*2ac0*/  VIADD R9, R9, 0x400 ;  /* 0x0000040009097836 */ /* 0x000fca0000000000 */
[----:B------:R-:W-:-:S13]  /*2ad0*/  ISETP.GT.AND P0, PT, R9, UR6, PT ;  /* 0x0000000609007c0c */ /* 0x000fda000bf04270 */
[----:B------:R-:W-:Y:S05]  /*2ae0*/  @!P0 BRA `(.L_x_45) ;  /* 0xfffffffc00288947 */ /* 0x000fea000383ffff */
.L_x_43:
[----:B------:R-:W-:-:S13]  /*2af0*/  ISETP.GE.AND P0, PT, R9, UR4, PT ;  /* 0x0000000409007c0c */ /* 0x000fda000bf06270 */
[----:B------:R-:W-:Y:S05]  /*2b00*/  @P0 BRA `(.L_x_44) ;  /* 0x00000004009c0947 */ /* 0x000fea0003800000 */
[----:B------:R-:W-:Y:S01]  /*2b10*/  IADD3 R19, PT, PT, -R9, UR4, RZ ;  /* 0x0000000409137c10 */ /* 0x000fe2000fffe1ff */
[----:B------:R-:W-:Y:S03]  /*2b20*/  BSSY.RECONVERGENT B1, `(.L_x_44) ;  /* 0x0000065000017945 */ /* 0x000fe60003800200 */
[----:B------:R-:W-:-:S13]  /*2b30*/  ISETP.GE.AND P0, PT, R5, R19, PT ;  /* 0x000000130500720c */ /* 0x000fda0003f06270 */
[----:B------:R-:W-:Y:S05]  /*2b40*/  @P0 BRA `(.L_x_46) ;  /* 0x0000000400880947 */ /* 0x000fea0003800000 */
[----:B------:R-:W-:Y:S01]  /*2b50*/  LOP3.LUT R6, RZ, R5, RZ, 0x33, !PT ;  /* 0x00000005ff067212 */ /* 0x000fe200078e33ff */
[----:B------:R-:W-:Y:S01]  /*2b60*/  BSSY.RECONVERGENT B2, `(.L_x_47) ;  /* 0x000001f000027945 */ /* 0x000fe20003800200 */
[----:B------:R-:W-:Y:S02]  /*2b70*/  IMAD.MOV.U32 R18, RZ, RZ, R5 ;  /* 0x000000ffff127224 */ /* 0x000fe400078e0005 */
[----:B------:R-:W-:-:S04]  /*2b80*/  IADD3 R8, PT, PT, -R9, UR4, R6 ;  /* 0x0000000409087c10 */ /* 0x000fc8000fffe106 */
[C---:B------:R-:W-:Y:S02]  /*2b90*/  LOP3.LUT R6, R8.reuse, 0x300, RZ, 0xc0, !PT ;  /* 0x0000030008067812 */ /* 0x040fe400078ec0ff */
[----:B------:R-:W-:Y:S02]  /*2ba0*/  ISETP.GE.U32.AND P2, PT, R8, 0x300, PT ;  /* 0x000003000800780c */ /* 0x000fe40003f46070 */
[----:B------:R-:W-:-:S13]  /*2bb0*/  ISETP.NE.AND P0, PT, R6, 0x300, PT ;  /* 0x000003000600780c */ /* 0x000fda0003f05270 */
[----:B------:R-:W-:Y:S05]  /*2bc0*/  @!P0 BRA `(.L_x_48) ;  /* 0x0000000000608947 */ /* 0x000fea0003800000 */
[----:B------:R-:W0:Y:S01]  /*2bd0*/  LDC.64 R6, c[0x0][0x380] ;  /* 0x0000e000ff067b82 */ /* 0x000e220000000a00 */
[----:B------:R-:W-:Y:S01]  /*2be0*/  LEA.HI R8, R8, 0x1, RZ, 0x18 ;  /* 0x0000000108087811 */ /* 0x000fe200078fc0ff */
[----:B------:R-:W-:Y:S02]  /*2bf0*/  IMAD.IADD R15, R5, 0x1, R9 ;  /* 0x00000001050f7824 */ /* 0x000fe400078e0209 */
[----:B------:R-:W-:Y:S01]  /*2c00*/  IMAD.MOV.U32 R18, RZ, RZ, R5 ;  /* 0x000000ffff127224 */ /* 0x000fe200078e0005 */
[----:B------:R-:W-:-:S05]  /*2c10*/  LOP3.LUT R8, R8, 0x3, RZ, 0xc0, !PT ;  /* 0x0000000308087812 */ /* 0x000fca00078ec0ff */
[----:B------:R-:W-:-:S07]  /*2c20*/  IMAD.MOV R8, RZ, RZ, -R8 ;  /* 0x000000ffff087224 */ /* 0x000fce00078e0a08 */
.L_x_49:
[----:B0-----:R-:W-:-:S05]  /*2c30*/  IMAD.WIDE.U32 R10, R15, 0x10, R6 ;  /* 0x000000100f0a7825 */ /* 0x001fca00078e0006 */
[----:B------:R-:W2:Y:S04]  /*2c40*/  LDG.E.U16.CONSTANT R14, desc[UR8][R10.64] ;  /* 0x000000080a0e7981 */ /* 0x000ea8000c1e9500 */
[----:B------:R-:W3:Y:S01]  /*2c50*/  LDG.E.64.CONSTANT R12, desc[UR8][R10.64+0x8] ;  /* 0x000008080a0c7981 */ /* 0x000ee2000c1e9b00 */
[----:B------:R-:W-:Y:S01]  /*2c60*/  VIADD R8, R8, 0x1 ;  /* 0x0000000108087836 */ /* 0x000fe20000000000 */
[----:B------:R-:W-:Y:S01]  /*2c70*/  LOP3.LUT P3, RZ, R4, 0xff, RZ, 0xc0, !PT ;  /* 0x000000ff04ff7812 */ /* 0x000fe2000786c0ff */
[----:B------:R-:W-:Y:S02]  /*2c80*/  VIADD R18, R18, 0x100 ;  /* 0x0000010012127836 */ /* 0x000fe40000000000 */
[----:B------:R-:W-:Y:S01]  /*2c90*/  VIADD R15, R15, 0x100 ;  /* 0x000001000f0f7836 */ /* 0x000fe20000000000 */
[----:B--2---:R-:W-:-:S02]  /*2ca0*/  LOP3.LUT P1, RZ, R14, 0xff, RZ, 0xc0, !PT ;  /* 0x000000ff0eff7812 */ /* 0x004fc4000782c0ff */
[----:B---3--:R-:W-:-:S07]  /*2cb0*/  ISETP.LT.U32.AND P0, PT, R12, R2, PT ;  /* 0x000000020c00720c */ /* 0x008fce0003f01070 */
[----:B------:R-:W-:Y:S02]  /*2cc0*/  @P3 SEL R14, R4, 0x1, !P1 ;  /* 0x00000001040e3807 */ /* 0x000fe40004800000 */
[CC--:B------:R-:W-:Y:S02]  /*2cd0*/  ISETP.LT.AND.EX P0, PT, R13.reuse, R3.reuse, PT, P0 ;  /* 0x000000030d00720c */ /* 0x0c0fe40003f01300 */
[----:B------:R-:W-:Y:S02]  /*2ce0*/  PRMT R4, R14, 0x7610, R4 ;  /* 0x000076100e047816 */ /* 0x000fe40000000004 */
[----:B------:R-:W-:Y:S02]  /*2cf0*/  @P1 SEL R2, R12, R2, P0 ;  /* 0x000000020c021207 */ /* 0x000fe40000000000 */
[----:B------:R-:W-:Y:S02]  /*2d00*/  @P1 SEL R3, R13, R3, P0 ;  /* 0x000000030d031207 */ /* 0x000fe40000000000 */
[----:B------:R-:W-:-:S02]  /*2d10*/  ISETP.NE.AND P0, PT, R8, RZ, PT ;  /* 0x000000ff0800720c */ /* 0x000fc40003f05270 */
[----:B------:R-:W-:Y:S02]  /*2d20*/  SEL R2, R12, R2, !P3 ;  /* 0x000000020c027207 */ /* 0x000fe40005800000 */
[----:B------:R-:W-:-:S09]  /*2d30*/  SEL R3, R13, R3, !P3 ;  /* 0x000000030d037207 */ /* 0x000fd20005800000 */
[----:B------:R-:W-:Y:S05]  /*2d40*/  @P0 BRA `(.L_x_49) ;  /* 0xfffffffc00b80947 */ /* 0x000fea000383ffff */
.L_x_48:
[----:B------:R-:W-:Y:S05]  /*2d50*/  BSYNC.RECONVERGENT B2 ;  /* 0x0000000000027941 */ /* 0x000fea0003800200 */
.L_x_47:
[----:B------:R-:W-:Y:S05]  /*2d60*/  @!P2 BRA `(.L_x_46) ;  /* 0x000000040000a947 */ /* 0x000fea0003800000 */
[----:B------:R-:W0:Y:S01]  /*2d70*/  LDCU.64 UR6, c[0x0][0x380] ;  /* 0x00007000ff0677ac */ /* 0x000e220008000a00 */
[----:B------:R-:W2:Y:S01]  /*2d80*/  LDC.64 R6, c[0x0][0x380] ;  /* 0x0000e000ff067b82 */ /* 0x000ea20000000a00 */
[C---:B------:R-:W-:Y:S01]  /*2d90*/  IADD3 R13, P0, PT, R18.reuse, R9, RZ ;  /* 0x00000009120d7210 */ /* 0x040fe20007f1e0ff */
[----:B------:R-:W-:-:S04]  /*2da0*/  IMAD.IADD R21, R18, 0x1, R9 ;  /* 0x0000000112157824 */ /* 0x000fc800078e0209 */
[----:B------:R-:W-:Y:S01]  /*2db0*/  IMAD.X R8, RZ, RZ, RZ, P0 ;  /* 0x000000ffff087224 */ /* 0x000fe200000e06ff */
[----:B0-----:R-:W-:-:S04]  /*2dc0*/  LEA R10, P1, R13, UR6, 0x4 ;  /* 0x000000060d0a7c11 */ /* 0x001fc8000f8220ff */
[----:B------:R-:W-:Y:S02]  /*2dd0*/  IADD3 R10, P0, PT, R10, 0x3008, RZ ;  /* 0x000030080a0a7810 */ /* 0x000fe40007f1e0ff */
[----:B------:R-:W-:-:S05]  /*2de0*/  LEA.HI.X R13, R13, UR7, R8, 0x4, P1 ;  /* 0x000000070d0d7c11 */ /* 0x000fca00088f2408 */
[----:B------:R-:W-:-:S07]  /*2df0*/  IMAD.X R13, RZ, RZ, R13, P0 ;  /* 0x000000ffff0d7224 */ /* 0x000fce00000e060d */
.L_x_50:
[----:B--2---:R-:W-:-:S05]  /*2e00*/  IMAD.WIDE.U32 R8, R21, 0x10, R6 ;  /* 0x0000001015087825 */ /* 0x004fca00078e0006 */
[----:B------:R-:W2:Y:S04]  /*2e10*/  LDG.E.U16.CONSTANT R23, desc[UR8][R8.64] ;  /* 0x0000000808177981 */ /* 0x000ea8000c1e9500 */
[----:B------:R0:W3:Y:S02]  /*2e20*/  LDG.E.64.CONSTANT R14, desc[UR8][R8.64+0x8] ;  /* 0x00000808080e7981 */ /* 0x0000e4000c1e9b00 */
[----:B0-----:R-:W-:Y:S02]  /*2e30*/  IMAD.MOV.U32 R8, RZ, RZ, R10 ;  /* 0x000000ffff087224 */ /* 0x001fe400078e000a */
[----:B------:R-:W-:-:S05]  /*2e40*/  IMAD.MOV.U32 R9, RZ, RZ, R13 ;  /* 0x000000ffff097224 */ /* 0x000fca00078e000d */
[----:B------:R-:W4:Y:S04]  /*2e50*/  LDG.E.U16.CONSTANT R24, desc[UR8][R8.64+-0x2008] ;  /* 0xffdff80808187981 */ /* 0x000f28000c1e9500 */
[----:B------:R-:W5:Y:S04]  /*2e60*/  LDG.E.64.CONSTANT R12, desc[UR8][R8.64+-0x2000] ;  /* 0xffe00008080c7981 */ /* 0x000f68000c1e9b00 */
[----:B------:R-:W5:Y:S04]  /*2e70*/  LDG.E.U16.CONSTANT R20, desc[UR8][R8.64+-0x1008] ;  /* 0xffeff80808147981 */ /* 0x000f68000c1e9500 */
[----:B------:R-:W5:Y:S04]  /*2e80*/  LDG.E.64.CONSTANT R10, desc[UR8][R8.64+-0x1000] ;  /* 0xfff00008080a7981 */ /* 0x000f68000c1e9b00 */
[----:B------:R-:W5:Y:S04]  /*2e90*/  LDG.E.U16.CONSTANT R22, desc[UR8][R8.64+-0x8] ;  /* 0xfffff80808167981 */ /* 0x000f68000c1e9500 */
[----:B------:R-:W5:Y:S01]  /*2ea0*/  LDG.E.64.CONSTANT R16, desc[UR8][R8.64] ;  /* 0x0000000808107981 */ /* 0x000f62000c1e9b00 */
[----:B------:R-:W-:Y:S01]  /*2eb0*/  LOP3.LUT P2, RZ, R4, 0xff, RZ, 0xc0, !PT ;  /* 0x000000ff04ff7812 */ /* 0x000fe2000784c0ff */
[----:B------:R-:W-:-:S02]  /*2ec0*/  IMAD.MOV.U32 R25, RZ, RZ, R3 ;  /* 0x000000ffff197224 */ /* 0x000fc400078e0003 */
[----:B------:R-:W-:Y:S02]  /*2ed0*/  VIADD R18, R18, 0x400 ;  /* 0x0000040012127836 */ /* 0x000fe40000000000 */
[----:B------:R-:W-:Y:S01]  /*2ee0*/  VIADD R21, R21, 0x400 ;  /* 0x0000040015157836 */ /* 0x000fe20000000000 */
[----:B--2---:R-:W-:Y:S02]  /*2ef0*/  LOP3.LUT P1, RZ, R23, 0xff, RZ, 0xc0, !PT ;  /* 0x000000ff17ff7812 */ /* 0x004fe4000782c0ff */
[----:B---3--:R-:W-:-:S05]  /*2f00*/  ISETP.LT.U32.AND P0, PT, R14, R2, PT ;  /* 0x000000020e00720c */ /* 0x008fca0003f01070 */
[----:B------:R-:W-:Y:S02]  /*2f10*/  @P2 SEL R23, R4, 0x1, !P1 ;  /* 0x0000000104172807 */ /* 0x000fe40004800000 */
[-C--:B------:R-:W-:Y:S02]  /*2f20*/  ISETP.LT.AND.EX P0, PT, R15, R25.reuse, PT, P0 ;  /* 0x000000190f00720c */ /* 0x080fe40003f01300 */
[----:B------:R-:W-:Y:S02]  /*2f30*/  LOP3.LUT P3, RZ, R23, 0xff, RZ, 0xc0, !PT ;  /* 0x000000ff17ff7812 */ /* 0x000fe4000786c0ff */
[C---:B------:R-:W-:Y:S02]  /*2f40*/  @P1 SEL R2, R14.reuse, R2, P0 ;  /* 0x000000020e021207 */ /* 0x040fe40000000000 */
[----:B------:R-:W-:Y:S02]  /*2f50*/  @P1 SEL R25, R15, R25, P0 ;  /* 0x000000190f191207 */ /* 0x000fe40000000000 */
[----:B------:R-:W-:-:S02]  /*2f60*/  SEL R3, R14, R2, !P2 ;  /* 0x000000020e037207 */ /* 0x000fc40005000000 */
[----:B------:R-:W-:Y:S02]  /*2f70*/  SEL R15, R15, R25, !P2 ;  /* 0x000000190f0f7207 */ /* 0x000fe40005000000 */
[----:B----4-:R-:W-:Y:S02]  /*2f80*/  LOP3.LUT P4, RZ, R24, 0xff, RZ, 0xc0, !PT ;  /* 0x000000ff18ff7812 */ /* 0x010fe4000788c0ff */
[----:B-----5:R-:W-:Y:S02]  /*2f90*/  ISETP.LT.U32.AND P0, PT, R12, R3, PT ;  /* 0x000000030c00720c */ /* 0x020fe40003f01070 */
[----:B------:R-:W-:Y:S02]  /*2fa0*/  @P3 SEL R24, R23, 0x1, !P4 ;  /* 0x0000000117183807 */ /* 0x000fe40006000000 */
[----:B------:R-:W-:Y:S02]  /*2fb0*/  ISETP.LT.AND.EX P0, PT, R13, R15, PT, P0 ;  /* 0x0000000f0d00720c */ /* 0x000fe40003f01300 */
[----:B------:R-:W-:-:S02]  /*2fc0*/  LOP3.LUT P2, RZ, R20, 0xff, RZ, 0xc0, !PT ;  /* 0x000000ff14ff7812 */ /* 0x000fc4000784c0ff */
[----:B------:R-:W-:-:S03]  /*2fd0*/  LOP3.LUT P1, RZ, R24, 0xff, RZ, 0xc0, !PT ;  /* 0x000000ff18ff7812 */ /* 0x000fc6000782c0ff */
[C---:B------:R-:W-:Y:S02]  /*2fe0*/  @P4 SEL R3, R12.reuse, R3, P0 ;  /* 0x000000030c034207 */ /* 0x040fe40000000000 */
[C---:B------:R-:W-:Y:S02]  /*2ff0*/  @P4 SEL R15, R13.reuse, R15, P0 ;  /* 0x0000000f0d0f4207 */ /* 0x040fe40000000000 */
[----:B------:R-:W-:Y:S02]  /*3000*/  SEL R3, R12, R3, !P3 ;  /* 0x000000030c037207 */ /* 0x000fe40005800000 */
[----:B------:R-:W-:Y:S02]  /*3010*/  SEL R13, R13, R15, !P3 ;  /* 0x0000000f0d0d7207 */ /* 0x000fe40005800000 */
[----:B------:R-:W-:Y:S02]  /*3020*/  ISETP.LT.U32.AND P0, PT, R10, R3, PT ;  /* 0x000000030a00720c */ /* 0x000fe40003f01070 */
[----:B------:R-:W-:-:S02]  /*3030*/  LOP3.LUT P3, RZ, R22, 0xff, RZ, 0xc0, !PT ;  /* 0x000000ff16ff7812 */ /* 0x000fc4000786c0ff */
[C---:B------:R-:W-:Y:S02]  /*3040*/  ISETP.LT.AND.EX P0, PT, R11.reuse, R13, PT, P0 ;  /* 0x0000000d0b00720c */ /* 0x040fe40003f01300 */
[----:B------:R-:W-:Y:S02]  /*3050*/  @P1 SEL R20, R24, 0x1, !P2 ;  /* 0x0000000118141807 */ /* 0x000fe40005000000 */
[C---:B------:R-:W-:Y:S02]  /*3060*/  @P2 SEL R3, R10.reuse, R3, P0 ;  /* 0x000000030a032207 */ /* 0x040fe40000000000 */
[----:B------:R-:W-:Y:S02]  /*3070*/  @P2 SEL R13, R11, R13, P0 ;  /* 0x0000000d0b0d2207 */ /* 0x000fe40000000000 */
[----:B------:R-:W-:Y:S02]  /*3080*/  SEL R3, R10, R3, !P1 ;  /* 0x000000030a037207 */ /* 0x000fe40004800000 */
[----:B------:R-:W-:-:S02]  /*3090*/  LOP3.LUT P2, RZ, R20, 0xff, RZ, 0xc0, !PT ;  /* 0x000000ff14ff7812 */ /* 0x000fc4000784c0ff */
[----:B------:R-:W-:Y:S02]  /*30a0*/  SEL R11, R11, R13, !P1 ;  /* 0x0000000d0b0b7207 */ /* 0x000fe40004800000 */
[----:B------:R-:W-:Y:S02]  /*30b0*/  ISETP.GE.AND P1, PT, R18, R19, PT ;  /* 0x000000131200720c */ /* 0x000fe40003f26270 */
[----:B------:R-:W-:Y:S02]  /*30c0*/  ISETP.LT.U32.AND P0, PT, R16, R3, PT ;  /* 0x000000031000720c */ /* 0x000fe40003f01070 */
[----:B------:R-:W-:Y:S02]  /*30d0*/  IADD3 R10, P4, PT, R8, 0x4000, RZ ;  /* 0x00004000080a7810 */ /* 0x000fe40007f9e0ff */
[----:B------:R-:W-:-:S03]  /*30e0*/  ISETP.LT.AND.EX P0, PT, R17, R11, PT, P0 ;  /* 0x0000000b1100720c */ /* 0x000fc60003f01300 */
[----:B------:R-:W-:Y:S01]  /*30f0*/  @P2 SEL R22, R20, 0x1, !P3 ;  /* 0x0000000114162807 */ /* 0x000fe20005800000 */
[----:B------:R-:W-:Y:S01]  /*3100*/  IMAD.X R13, RZ, RZ, R9, P4 ;  /* 0x000000ffff0d7224 */ /* 0x000fe200020e0609 */
[C---:B------:R-:W-:Y:S02]  /*3110*/  @P3 SEL R3, R16.reuse, R3, P0 ;  /* 0x0000000310033207 */ /* 0x040fe40000000000 */
[C---:B------:R-:W-:Y:S02]  /*3120*/  @P3 SEL R11, R17.reuse, R11, P0 ;  /* 0x0000000b110b3207 */ /* 0x040fe40000000000 */
[----:B------:R-:W-:Y:S02]  /*3130*/  SEL R2, R16, R3, !P2 ;  /* 0x0000000310027207 */ /* 0x000fe40005000000 */
[----:B------:R-:W-:Y:S02]  /*3140*/  SEL R3, R17, R11, !P2 ;  /* 0x0000000b11037207 */ /* 0x000fe40005000000 */
[----:B------:R-:W-:Y:S01]  /*3150*/  PRMT R4, R22, 0x7610, R4 ;  /* 0x0000761016047816 */ /* 0x000fe20000000004 */
[----:B------:R-:W-:Y:S06]  /*3160*/  @!P1 BRA `(.L_x_50) ;  /* 0xfffffffc00249947 */ /* 0x000fec000383ffff */
.L_x_46:
[----:B------:R-:W-:Y:S05]  /*3170*/  BSYNC.RECONVERGENT B1 ;  /* 0x0000000000017941 */ /* 0x000fea0003800200 */
.L_x_44:
[----:B------:R-:W0:Y:S01]  /*3180*/  S2R R10, SR_LANEID ;  /* 0x00000000000a7919 */ /* 0x000e220000000000 */
[----:B------:R-:W-:Y:S01]  /*3190*/  LOP3.LUT R7, R4, 0xff, RZ, 0xc0, !PT ;  /* 0x000000ff04077812 */ /* 0x000fe200078ec0ff */
[----:B------:R-:W-:Y:S01]  /*31a0*/  BSSY.RECONVERGENT B1, `(.L_x_51) ;  /* 0x0000016000017945 */ /* 0x000fe20003800200 */
[----:B------:R2:W3:Y:S04]  /*31b0*/  SHFL.DOWN PT, R9, R2, 0x1, 0x1f ;  /* 0x08201f0002097f89 */ /* 0x0004e800000e0000 */
[----:B------:R2:W4:Y:S04]  /*31c0*/  SHFL.DOWN PT, R8, R3, 0x1, 0x1f ;  /* 0x08201f0003087f89 */ /* 0x00052800000e0000 */
[----:B------:R-:W1:Y:S01]  /*31d0*/  SHFL.DOWN PT, R7, R7, 0x1, 0x1f ;  /* 0x08201f0007077f89 */ /* 0x000e6200000e0000 */
[----:B0-----:R-:W-:-:S02]  /*31e0*/  ISETP.GT.AND P0, PT, R10, 0x1e, PT ;  /* 0x0000001e0a00780c */ /* 0x001fc40003f04270 */
[C---:B------:R-:W-:Y:S02]  /*31f0*/  ISETP.GT.AND P5, PT, R10.reuse, 0x1d, PT ;  /* 0x0000001d0a00780c */ /* 0x040fe40003fa4270 */
[----:B------:R-:W-:-:S09]  /*3200*/  ISETP.GT.AND P2, PT, R10, 0x1b, PT ;  /* 0x0000001b0a00780c */ /* 0x000fd20003f44270 */
[----:B-1234-:R-:W-:Y:S05]  /*3210*/  @P0 BRA `(.L_x_52) ;  /* 0x0000000000380947 */ /* 0x01efea0003800000 */
        /* <DEDUP_REMOVED lines=14> */
.L_x_52:
[----:B------:R-:W-:Y:S05]  /*3300*/  BSYNC.RECONVERGENT B1 ;  /* 0x0000000000017941 */ /* 0x000fea0003800200 */
.L_x_51:
[----:B------:R-:W-:Y:S01]  /*3310*/  LOP3.LUT R7, R4, 0xff, RZ, 0xc0, !PT ;  /* 0x000000ff04077812 */ /* 0x000fe200078ec0ff */
[----:B------:R0:W1:Y:S01]  /*3320*/  SHFL.DOWN PT, R9, R2, 0x2, 0x1f ;  /* 0x08401f0002097f89 */ /* 0x00006200000e0000 */
[----:B------:R-:W-:Y:S01]  /*3330*/  BSSY.RECONVERGENT B1, `(.L_x_53) ;  /* 0x0000015000017945 */ /* 0x000fe20003800200 */
[C---:B------:R-:W-:Y:S02]  /*3340*/  ISETP.GT.AND P4, PT, R10.reuse, 0x17, PT ;  /* 0x000000170a00780c */ /* 0x040fe40003f84270 */
[----:B------:R0:W2:Y:S01]  /*3350*/  SHFL.DOWN PT, R8, R3, 0x2, 0x1f ;  /* 0x08401f0003087f89 */ /* 0x0000a200000e0000 */
[C---:B------:R-:W-:Y:S02]  /*3360*/  ISETP.GT.AND P3, PT, R10.reuse, 0xf, PT ;  /* 0x0000000f0a00780c */ /* 0x040fe40003f64270 */
[----:B------:R-:W-:Y:S01]  /*3370*/  ISETP.NE.AND P1, PT, R10, RZ, PT ;  /* 0x000000ff0a00720c */ /* 0x000fe20003f25270 */
[----:B------:R-:W3:Y:S01]  /*3380*/  SHFL.DOWN PT, R7, R7, 0x2, 0x1f ;  /* 0x08401f0007077f89 */ /* 0x000ee200000e0000 */
[----:B------:R-:W-:Y:S11]  /*3390*/  @P5 BRA `(.L_x_54) ;  /* 0x0000000000385947 */ /* 0x000ff60003800000 */
[----:B---3--:R-:W-:Y:S01]  /*33a0*/  LOP3.LUT P0, RZ, R7, 0xff, RZ, 0xc0, !PT ;  /* 0x000000ff07ff7812 */ /* 0x008fe2000780c0ff */
[----:B------:R-:W-:Y:S01]  /*33b0*/  IMAD.MOV.U32 R10, RZ, RZ, 0x1 ;  /* 0x00000001ff0a7424 */ /* 0x000fe200078e00ff */
[----:B------:R-:W-:-:S04]  /*33c0*/  LOP3.LUT P5, R6, R4, 0xff, RZ, 0xc0, !PT ;  /* 0x000000ff04067812 */ /* 0x000fc800078ac0ff */
[----:B------:R-:W-:-:S13]  /*33d0*/  PLOP3.LUT P0, PT, P5, P0, PT, 0x2f, 0xf2 ;  /* 0x0000000000f2781c */ /* 0x000fda0002f00577 */
[----:B-1----:R-:W-:Y:S02]  /*33e0*/  @!P0 ISETP.LT.U32.AND P5, PT, R9, R2, PT ;  /* 0x000000020900820c */ /* 0x002fe40003fa1070 */
[----:B------:R-:W-:Y:S02]  /*33f0*/  @P0 ISETP.NE.AND P6, PT, R6, RZ, PT ;  /* 0x000000ff0600020c */ /* 0x000fe40003fc5270 */
[----:B------:R-:W-:Y:S02]  /*3400*/  @!P0 PRMT R4, R10, 0x7610, R4 ;  /* 0x000076100a048816 */ /* 0x000fe40000000004 */
[----:B--2---:R-:W-:Y:S02]  /*3410*/  @!P0 ISETP.LT.AND.EX P5, PT, R8, R3, PT, P5 ;  /* 0x000000030800820c */ /* 0x004fe40003fa1350 */
[----:B------:R-:W-:Y:S02]  /*3420*/  @P0 SEL R6, R7, R4, !P6 ;  /* 0x0000000407060207 */ /* 0x000fe40007000000 */
[----:B0-----:R-:W-:-:S02]  /*3430*/  @!P0 SEL R2, R9, R2, P5 ;  /* 0x0000000209028207 */ /* 0x001fc40002800000 */
[----:B------:R-:W-:Y:S02]  /*3440*/  @!P0 SEL R3, R8, R3, P5 ;  /* 0x0000000308038207 */ /* 0x000fe40002800000 */
[----:B------:R-:W-:Y:S02]  /*3450*/  @P0 PRMT R4, R6, 0x7610, R4 ;  /* 0x0000761006040816 */ /* 0x000fe40000000004 */
[----:B------:R-:W-:Y:S02]  /*3460*/  @P0 SEL R2, R9, R2, !P6 ;  /* 0x0000000209020207 */ /* 0x000fe40007000000 */
[----:B------:R-:W-:-:S07]  /*3470*/  @P0 SEL R3, R8, R3, !P6 ;  /* 0x0000000308030207 */ /* 0x000fce0007000000 */
.L_x_54:
[----:B------:R-:W-:Y:S05]  /*3480*/  BSYNC.RECONVERGENT B1 ;  /* 0x0000000000017941 */ /* 0x000fea0003800200 */
.L_x_53:
[----:B---3--:R-:W-:Y:S01]  /*3490*/  LOP3.LUT R7, R4, 0xff, RZ, 0xc0, !PT ;  /* 0x000000ff04077812 */ /* 0x008fe200078ec0ff */
[----:B-1----:R1:W3:Y:S01]  /*34a0*/  SHFL.DOWN PT, R9, R2, 0x4, 0x1f ;  /* 0x08801f0002097f89 */ /* 0x0022e200000e0000 */
[----:B------:R-:W-:Y:S03]  /*34b0*/  BSSY.RECONVERGENT B1, `(.L_x_55) ;  /* 0x0000012000017945 */ /* 0x000fe60003800200 */
[----:B--2---:R1:W2:Y:S04]  /*34c0*/  SHFL.DOWN PT, R8, R3, 0x4, 0x1f ;  /* 0x08801f0003087f89 */ /* 0x0042a800000e0000 */
[----:B------:R-:W4:Y:S01]  /*34d0*/  SHFL.DOWN PT, R7, R7, 0x4, 0x1f ;  /* 0x08801f0007077f89 */ /* 0x000f2200000e0000 */
[----:B------:R-:W-:Y:S05]  /*34e0*/  @P2 BRA `(.L_x_56) ;  /* 0x0000000000382947 */ /* 0x000fea0003800000 */
[----:B----4-:R-:W-:Y:S01]  /*34f0*/  LOP3.LUT P0, RZ, R7, 0xff, RZ, 0xc0, !PT ;  /* 0x000000ff07ff7812 */ /* 0x010fe2000780c0ff */
[----:B------:R-:W-:Y:S01]  /*3500*/  IMAD.MOV.U32 R10, RZ, RZ, 0x1 ;  /* 0x00000001ff0a7424 */ /* 0x000fe200078e00ff */
[----:B------:R-:W-:-:S04]  /*3510*/  LOP3.LUT P2, R6, R4, 0xff, RZ, 0xc0, !PT ;  /* 0x000000ff04067812 */ /* 0x000fc8000784c0ff */
[----:B------:R-:W-:-:S13]  /*3520*/  PLOP3.LUT P0, PT, P2, P0, PT, 0x2f, 0xf2 ;  /* 0x0000000000f2781c */ /* 0x000fda0001700577 */
[----:B---3--:R-:W-:Y:S02]  /*3530*/  @!P0 ISETP.LT.U32.AND P2, PT, R9, R2, PT ;  /* 0x000000020900820c */ /* 0x008fe40003f41070 */
[----:B------:R-:W-:Y:S02]  /*3540*/  @P0 ISETP.NE.AND P5, PT, R6, RZ, PT ;  /* 0x000000ff0600020c */ /* 0x000fe40003fa5270 */
[----:B------:R-:W-:Y:S02]  /*3550*/  @!P0 PRMT R4, R10, 0x7610, R4 ;  /* 0x000076100a048816 */ /* 0x000fe40000000004 */
[----:B--2---:R-:W-:Y:S02]  /*3560*/  @!P0 ISETP.LT.AND.EX P2, PT, R8, R3, PT, P2 ;  /* 0x000000030800820c */ /* 0x004fe40003f41320 */
[----:B------:R-:W-:Y:S02]  /*3570*/  @P0 SEL R6, R7, R4, !P5 ;  /* 0x0000000407060207 */ /* 0x000fe40006800000 */
[----:B01----:R-:W-:-:S02]  /*3580*/  @!P0 SEL R2, R9, R2, P2 ;  /* 0x0000000209028207 */ /* 0x003fc40001000000 */
[----:B------:R-:W-:Y:S02]  /*3590*/  @!P0 SEL R3, R8, R3, P2 ;  /* 0x0000000308038207 */ /* 0x000fe40001000000 */
[----:B------:R-:W-:Y:S02]  /*35a0*/  @P0 PRMT R4, R6, 0x7610, R4 ;  /* 0x0000761006040816 */ /* 0x000fe40000000004 */
[----:B------:R-:W-:Y:S02]  /*35b0*/  @P0 SEL R2, R9, R2, !P5 ;  /* 0x0000000209020207 */ /* 0x000fe40006800000 */
[----:B------:R-:W-:-:S07]  /*35c0*/  @P0 SEL R3, R8, R3, !P5 ;  /* 0x0000000308030207 */ /* 0x000fce0006800000 */
.L_x_56:
[----:B------:R-:W-:Y:S05]  /*35d0*/  BSYNC.RECONVERGENT B1 ;  /* 0x0000000000017941 */ /* 0x000fea0003800200 */
.L_x_55:
[----:B----4-:R-:W-:Y:S01]  /*35e0*/  LOP3.LUT R7, R4, 0xff, RZ, 0xc0, !PT ;  /* 0x000000ff04077812 */ /* 0x010fe200078ec0ff */
[----:B---3--:R3:W4:Y:S01]  /*35f0*/  SHFL.DOWN PT, R9, R2, 0x8, 0x1f ;  /* 0x09001f0002097f89 */ /* 0x00872200000e0000 */
[----:B------:R-:W-:Y:S03]  /*3600*/  BSSY.RECONVERGENT B1, `(.L_x_57) ;  /* 0x0000012000017945 */ /* 0x000fe60003800200 */
[----:B--2---:R3:W2:Y:S04]  /*3610*/  SHFL.DOWN PT, R8, R3, 0x8, 0x1f ;  /* 0x09001f0003087f89 */ /* 0x0046a800000e0000 */
        /* <DEDUP_REMOVED lines=9> */
[----:B--2---:R-:W-:Y:S02]  /*36b0*/  @!P0 ISETP.LT.AND.EX P2, PT, R8, R3, PT, P2 ;  /* 0x000000030800820c */ /* 0x004fe40003f41320 */
[----:B------:R-:W-:Y:S02]  /*36c0*/  @P0 SEL R6, R7, R4, !P4 ;  /* 0x0000000407060207 */ /* 0x000fe40006000000 */
[----:B-1-3--:R-:W-:-:S02]  /*36d0*/  @!P0 SEL R2, R9, R2, P2 ;  /* 0x0000000209028207 */ /* 0x00afc40001000000 */
[----:B------:R-:W-:Y:S02]  /*36e0*/  @!P0 SEL R3, R8, R3, P2 ;  /* 0x0000000308038207 */ /* 0x000fe40001000000 */
[----:B------:R-:W-:Y:S02]  /*36f0*/  @P0 PRMT R4, R6, 0x7610, R4 ;  /* 0x0000761006040816 */ /* 0x000fe40000000004 */
[----:B------:R-:W-:Y:S02]  /*3700*/  @P0 SEL R2, R9, R2, !P4 ;  /* 0x0000000209020207 */ /* 0x000fe40006000000 */
[----:B------:R-:W-:-:S07]  /*3710*/  @P0 SEL R3, R8, R3, !P4 ;  /* 0x0000000308030207 */ /* 0x000fce0006000000 */
.L_x_58:
[----:B------:R-:W-:Y:S05]  /*3720*/  BSYNC.RECONVERGENT B1 ;  /* 0x0000000000017941 */ /* 0x000fea0003800200 */
.L_x_57:
[----:B0-----:R-:W-:Y:S01]  /*3730*/  LOP3.LUT R7, R4, 0xff, RZ, 0xc0, !PT ;  /* 0x000000ff04077812 */ /* 0x001fe200078ec0ff */
[----:B----4-:R0:W4:Y:S01]  /*3740*/  SHFL.DOWN PT, R9, R2, 0x10, 0x1f ;  /* 0x0a001f0002097f89 */ /* 0x01012200000e0000 */
        /* <DEDUP_REMOVED lines=18> */
.L_x_60:
[----:B------:R-:W-:Y:S05]  /*3870*/  BSYNC.RECONVERGENT B1 ;  /* 0x0000000000017941 */ /* 0x000fea0003800200 */
.L_x_59:
[----:B------:R-:W-:Y:S04]  /*3880*/  BSSY.RECONVERGENT B1, `(.L_x_61) ;  /* 0x000000a000017945 */ /* 0x000fe80003800200 */
[----:B------:R-:W-:Y:S05]  /*3890*/  @P1 BRA `(.L_x_62) ;  /* 0x0000000000201947 */ /* 0x000fea0003800000 */
[----:B--2---:R-:W2:Y:S01]  /*38a0*/  S2R R8, SR_CgaCtaId ;  /* 0x0000000000087919 */ /* 0x004ea20000008800 */
[----:B0-----:R-:W-:Y:S02]  /*38b0*/  MOV R7, 0x400 ;  /* 0x0000040000077802 */ /* 0x001fe40000000f00 */
[----:B------:R-:W-:-:S04]  /*38c0*/  SHF.R.U32.HI R6, RZ, 0x1, R5 ;  /* 0x00000001ff067819 */ /* 0x000fc80000011605 */
[----:B------:R-:W-:Y:S02]  /*38d0*/  LOP3.LUT R6, R6, 0x1f0, RZ, 0xc0, !PT ;  /* 0x000001f006067812 */ /* 0x000fe400078ec0ff */
[----:B--2---:R-:W-:-:S05]  /*38e0*/  LEA R7, R8, R7, 0x18 ;  /* 0x0000000708077211 */ /* 0x004fca00078ec0ff */
[----:B------:R-:W-:-:S05]  /*38f0*/  IMAD.IADD R7, R6, 0x1, R7 ;  /* 0x0000000106077824 */ /* 0x000fca00078e0207 */
[----:B------:R0:W-:Y:S04]  /*3900*/  STS.64 [R7+0x10], R2 ;  /* 0x0000100207007388 */ /* 0x0001e80000000a00 */
[----:B------:R0:W-:Y:S02]  /*3910*/  STS.U8 [R7+0x8], R4 ;  /* 0x0000080407007388 */ /* 0x0001e40000000000 */
.L_x_62:
[----:B------:R-:W-:Y:S05]  /*3920*/  BSYNC.RECONVERGENT B1 ;  /* 0x0000000000017941 */ /* 0x000fea0003800200 */
.L_x_61:
        /* <DEDUP_REMOVED lines=10> */
[----:B------:R-:W3:Y:S04]  /*39d0*/  LDS.64 R12, [UR5+0x30] ;  /* 0x00003005ff0c7984 */ /* 0x000ee80008000a00 */
[----:B------:R-:W3:Y:S04]  /*39e0*/  LDS.U8 R18, [UR5+0x38] ;  /* 0x00003805ff127984 */ /* 0x000ee80008000000 */
[----:B------:R-:W3:Y:S04]  /*39f0*/  LDS.64 R10, [UR5+0x40] ;  /* 0x00004005ff0a7984 */ /* 0x000ee80008000a00 */
[----:B------:R-:W3:Y:S04]  /*3a00*/  LDS.U8 R14, [UR5+0x48] ;  /* 0x00004805ff0e7984 */ /* 0x000ee80008000000 */
[----:B--2-4-:R-:W2:Y:S01]  /*3a10*/  LDS.64 R8, [UR5+0x50] ;  /* 0x00005005ff087984 */ /* 0x014ea20008000a00 */
[----:B-----5:R-:W-:-:S02]  /*3a20*/  ISETP.NE.AND P2, PT, R16, RZ, PT ;  /* 0x000000ff1000720c */ /* 0x020fc40003f45270 */
[----:B0-----:R-:W-:Y:S02]  /*3a30*/  ISETP.LT.U32.AND P0, PT, R6, R2, PT ;  /* 0x000000020600720c */ /* 0x001fe40003f01070 */
[----:B------:R-:W-:Y:S02]  /*3a40*/  @P4 SEL R16, R4, 0x1, !P2 ;  /* 0x0000000104104807 */ /* 0x000fe40005000000 */
[----:B------:R-:W-:Y:S02]  /*3a50*/  ISETP.LT.AND.EX P0, PT, R7, R3, PT, P0 ;  /* 0x000000030700720c */ /* 0x000fe40003f01300 */
[----:B------:R-:W-:Y:S02]  /*3a60*/  LOP3.LUT P3, RZ, R16, 0xff, RZ, 0xc0, !PT ;  /* 0x000000ff10ff7812 */ /* 0x000fe4000786c0ff */
[----:B-1----:R-:W-:-:S03]  /*3a70*/  ISETP.NE.AND P5, PT, R17, RZ, PT ;  /* 0x000000ff1100720c */ /* 0x002fc60003fa5270 */
[C---:B---3--:R-:W-:Y:S02]  /*3a80*/  @P2 SEL R2, R6.reuse, R2, P0 ;  /* 0x0000000206022207 */ /* 0x048fe40000000000 */
        /* <DEDUP_REMOVED lines=17> */
[----:B------:R-:W3:Y:S01]  /*3ba0*/  LDS.64 R4, [UR5+0x70] ;  /* 0x00007005ff047984 */ /* 0x000ee20008000a00 */
        /* <DEDUP_REMOVED lines=8> */
[----:B--2---:R-:W-:Y:S02]  /*3c30*/  ISETP.LT.U32.AND P0, PT, R8, R13, PT ;  /* 0x0000000d0800720c */ /* 0x004fe40003f01070 */
[----:B------:R-:W-:Y:S01]  /*3c40*/  @P5 SEL R14, R18, 0x1, !P3 ;  /* 0x00000001120e5807 */ /* 0x000fe20005800000 */
[----:B------:R-:W2:Y:S01]  /*3c50*/  LDS.64 R2, [UR5+0x80] ;  /* 0x00008005ff027984 */ /* 0x000ea20008000a00 */
        /* <DEDUP_REMOVED lines=16> */
[----:B---3--:R-:W-:Y:S02]  /*3d60*/  ISETP.LT.U32.AND P0, PT, R4, R9, PT ;  /* 0x000000090400720c */ /* 0x008fe40003f01070 */
        /* <DEDUP_REMOVED lines=8> */
[----:B--2---:R-:W-:-:S04]  /*3df0*/  ISETP.LT.U32.AND P0, PT, R2, R7, PT ;  /* 0x000000070200720c */ /* 0x004fc80003f01070 */
[C---:B------:R-:W-:Y:S02]  /*3e00*/  ISETP.LT.AND.EX P0, PT, R3.reuse, R5, PT, P0 ;  /* 0x000000050300720c */ /* 0x040fe40003f01300 */
[----:B------:R-:W-:Y:S02]  /*3e10*/  @P2 SEL R10, R12, 0x1, !P4 ;  /* 0x000000010c0a2807 */ /* 0x000fe40006000000 */
[----:B------:R-:W-:Y:S02]  /*3e20*/  @P4 SEL R7, R2, R7, P0 ;  /* 0x0000000702074207 */ /* 0x000fe40000000000 */
[----:B------:R-:W-:Y:S02]  /*3e30*/  @P4 SEL R5, R3, R5, P0 ;  /* 0x0000000503054207 */ /* 0x000fe40000000000 */
[----:B------:R-:W-:Y:S02]  /*3e40*/  PRMT R4, R10, 0x7610, R4 ;  /* 0x000076100a047816 */ /* 0x000fe40000000004 */
[----:B------:R-:W-:-:S02]  /*3e50*/  SEL R2, R2, R7, !P2 ;  /* 0x0000000702027207 */ /* 0x000fc40005000000 */
[----:B------:R-:W-:-:S07]  /*3e60*/  SEL R3, R3, R5, !P2 ;  /* 0x0000000503037207 */ /* 0x000fce0005000000 */
.L_x_24:
[----:B------:R-:W-:Y:S05]  /*3e70*/  BSYNC.RECONVERGENT B0 ;  /* 0x0000000000007941 */ /* 0x000fea0003800200 */
.L_x_1:
[----:B------:R-:W-:Y:S05]  /*3e80*/  @P1 EXIT ;  /* 0x000000000000194d */ /* 0x000fea0003800000 */
[----:B0-234-:R-:W0:Y:S01]  /*3e90*/  LDC.64 R8, c[0x0][0x3a0] ;  /* 0x0000e800ff087b82 */ /* 0x01de220000000a00 */
[----:B------:R-:W-:Y:S02]  /*3ea0*/  PRMT R7, R4, 0x7610, R7 ;  /* 0x0000761004077816 */ /* 0x000fe40000000007 */
[----:B-1----:R-:W-:Y:S02]  /*3eb0*/  ISETP.NE.AND P1, PT, R0, RZ, PT ;  /* 0x000000ff0000720c */ /* 0x002fe40003f25270 */
[----:B------:R-:W-:-:S03]  /*3ec0*/  LOP3.LUT P2, RZ, R7, 0xff, RZ, 0xc0, !PT ;  /* 0x000000ff07ff7812 */ /* 0x000fc6000784c0ff */
[----:B------:R-:W1:Y:S08]  /*3ed0*/  LDC.64 R4, c[0x0][0x388] ;  /* 0x0000e200ff047b82 */ /* 0x000e700000000a00 */
[----:B------:R-:W-:Y:S02]  /*3ee0*/  @P1 SEL R7, R0, 0x1, !P2 ;  /* 0x0000000100071807 */ /* 0x000fe40005000000 */
[----:B0-----:R-:W-:-:S04]  /*3ef0*/  ISETP.LT.U32.AND P0, PT, R2, R8, PT ;  /* 0x000000080200720c */ /* 0x001fc80003f01070 */
[----:B------:R-:W-:-:S04]  /*3f00*/  ISETP.LT.AND.EX P0, PT, R3, R9, PT, P0 ;  /* 0x000000090300720c */ /* 0x000fc80003f01300 */
[C---:B------:R-:W-:Y:S01]  /*3f10*/  @P2 SEL R8, R2.reuse, R8, P0 ;  /* 0x0000000802082207 */ /* 0x040fe20000000000 */
[----:B-1----:R-:W-:Y:S01]  /*3f20*/  STG.E.U8 desc[UR8][R4.64], R7 ;  /* 0x0000000704007986 */ /* 0x002fe2000c101108 */
[C---:B------:R-:W-:Y:S02]  /*3f30*/  @P2 SEL R9, R3.reuse, R9, P0 ;  /* 0x0000000903092207 */ /* 0x040fe40000000000 */
[----:B------:R-:W-:Y:S02]  /*3f40*/  SEL R2, R2, R8, !P1 ;  /* 0x0000000802027207 */ /* 0x000fe40004800000 */
[----:B------:R-:W-:-:S05]  /*3f50*/  SEL R3, R3, R9, !P1 ;  /* 0x0000000903037207 */ /* 0x000fca0004800000 */
[----:B------:R-:W-:Y:S01]  /*3f60*/  STG.E.64 desc[UR8][R4.64+0x8], R2 ;  /* 0x0000080204007986 */ /* 0x000fe2000c101b08 */
[----:B------:R-:W-:Y:S05]  /*3f70*/  EXIT ;  /* 0x000000000000794d */ /* 0x000fea0003800000 */
.L_x_63:
[----:B------:R-:W-:-:S00]  /*3f80*/  BRA `(.L_x_63) ;  /* 0xfffffffc00fc7947 */ /* 0x000fc0000383ffff */
[----:B------:R-:W-:-:S00]  /*3f90*/  NOP ;  /* 0x0000000000007918 */ /* 0x000fc00000000000 */
        /* <DEDUP_REMOVED lines=14> */
.L_x_421:


//--------------------- .text._ZN3cub18CUB_300001_SM_10006detail6reduce18DeviceReduceKernelINS2_10policy_hubIN4cuda3std3__45tupleIJblEEEyN6thrust24THRUST_300001_SM_1000_NS8cuda_cub9__find_if7functorIS9_EEE10Policy1000ENSB_12zip_iteratorINS8_IJNSD_26transform_input_iterator_tIbNSC_6detail35transform_pair_of_input_iterators_tIbNSB_6detail15normal_iteratorINSB_10device_ptrIKfEEEESR_NS7_8equal_toIfEEEENS7_10__not_fn_tINS7_10__identityEEEEENSB_17counting_iteratorIlNSB_11use_defaultES10_S10_EEEEEEEySF_S9_SW_EEvT0_PT3_T1_NS0_13GridEvenShareIS17_EET2_T4_ --------------------------
	.section	.text._ZN3cub18CUB_300001_SM_10006detail6reduce18DeviceReduceKernelINS2_10policy_hubIN4cuda3std3__45tupleIJblEEEyN6thrust24THRUST_300001_SM_1000_NS8cuda_cub9__find_if7functorIS9_EEE10Policy1000ENSB_12zip_iteratorINS8_IJNSD_26transform_input_iterator_tIbNSC_6detail35transform_pair_of_input_iterators_tIbNSB_6detail15normal_iteratorINSB_10device_ptrIKfEEEESR_NS7_8equal_toIfEEEENS7_10__not_fn_tINS7_10__identityEEEEENSB_17counting_iteratorIlNSB_11use_defaultES10_S10_EEEEEEEySF_S9_SW_EEvT0_PT3_T1_NS0_13GridEvenShareIS17_EET2_T4_,"ax",@progbits
	.align	128
        .global         _ZN3cub18CUB_300001_SM_10006detail6reduce18DeviceReduceKernelINS2_10policy_hubIN4cuda3std3__45tupleIJblEEEyN6thrust24THRUST_300001_SM_1000_NS8cuda_cub9__find_if7functorIS9_EEE10Policy1000ENSB_12zip_iteratorINS8_IJNSD_26transform_input_iterator_tIbNSC_6detail35transform_pair_of_input_iterators_tIbNSB_6detail15normal_iteratorINSB_10device_ptrIKfEEEESR_NS7_8equal_toIfEEEENS7_10__not_fn_tINS7_10__identityEEEEENSB_17counting_iteratorIlNSB_11use_defaultES10_S10_EEEEEEEySF_S9_SW_EEvT0_PT3_T1_NS0_13GridEvenShareIS17_EET2_T4_
        .type           _ZN3cub18CUB_300001_SM_10006detail6reduce18DeviceReduceKernelINS2_10policy_hubIN4cuda3std3__45tupleIJblEEEyN6thrust24THRUST_300001_SM_1000_NS8cuda_cub9__find_if7functorIS9_EEE10Policy1000ENSB_12zip_iteratorINS8_IJNSD_26transform_input_iterator_tIbNSC_6detail35transform_pair_of_input_iterators_tIbNSB_6detail15normal_iteratorINSB_10device_ptrIKfEEEESR_NS7_8equal_toIfEEEENS7_10__not_fn_tINS7_10__identityEEEEENSB_17counting_iteratorIlNSB_11use_defaultES10_S10_EEEEEEEySF_S9_SW_EEvT0_PT3_T1_NS0_13GridEvenShareIS17_EET2_T4_,@function
        .size           _ZN3cub18CUB_300001_SM_10006detail6reduce18DeviceReduceKernelINS2_10policy_hubIN4cuda3std3__45tupleIJblEEEyN6thrust24THRUST_300001_SM_1000_NS8cuda_cub9__find_if7functorIS9_EEE10Policy1000ENSB_12zip_iteratorINS8_IJNSD_26transform_input_iterator_tIbNSC_6detail35transform_pair_of_input_iterators_tIbNSB_6detail15normal_iteratorINSB_10device_ptrIKfEEEESR_NS7_8equal_toIfEEEENS7_10__not_fn_tINS7_10__identityEEEEENSB_17counting_iteratorIlNSB_11use_defaultES10_S10_EEEEEEEySF_S9_SW_EEvT0_PT3_T1_NS0_13GridEvenShareIS17_EET2_T4_,(.L_x_422 - _ZN3cub18CUB_300001_SM_10006detail6reduce18DeviceReduceKernelINS2_10policy_hubIN4cuda3std3__45tupleIJblEEEyN6thrust24THRUST_300001_SM_1000_NS8cuda_cub9__find_if7functorIS9_EEE10Policy1000ENSB_12zip_iteratorINS8_IJNSD_26transform_input_iterator_tIbNSC_6detail35transform_pair_of_input_iterators_tIbNSB_6detail15normal_iteratorINSB_10device_ptrIKfEEEESR_NS7_8equal_toIfEEEENS7_10__not_fn_tINS7_10__identityEEEEENSB_17counting_iteratorIlNSB_11use_defaultES10_S10_EEEEEEEySF_S9_SW_EEvT0_PT3_T1_NS0_13GridEvenShareIS17_EET2_T4_)
        .other          _ZN3cub18CUB_300001_SM_10006detail6reduce18DeviceReduceKernelINS2_10policy_hubIN4cuda3std3__45tupleIJblEEEyN6thrust24THRUST_300001_SM_1000_NS8cuda_cub9__find_if7functorIS9_EEE10Policy1000ENSB_12zip_iteratorINS8_IJNSD_26transform_input_iterator_tIbNSC_6detail35transform_pair_of_input_iterators_tIbNSB_6detail15normal_iteratorINSB_10device_ptrIKfEEEESR_NS7_8equal_toIfEEEENS7_10__not_fn_tINS7_10__identityEEEEENSB_17counting_iteratorIlNSB_11use_defaultES10_S10_EEEEEEEySF_S9_SW_EEvT0_PT3_T1_NS0_13GridEvenShareIS17_EET2_T4_,@"STO_CUDA_ENTRY STV_DEFAULT"
_ZN3cub18CUB_300001_SM_10006detail6reduce18DeviceReduceKernelINS2_10policy_hubIN4cuda3std3__45tupleIJblEEEyN6thrust24THRUST_300001_SM_1000_NS8cuda_cub9__find_if7functorIS9_EEE10Policy1000ENSB_12zip_iteratorINS8_IJNSD_26transform_input_iterator_tIbNSC_6detail35transform_pair_of_input_iterators_tIbNSB_6detail15normal_iteratorINSB_10device_ptrIKfEEEESR_NS7_8equal_toIfEEEENS7_10__not_fn_tINS7_10__identityEEEEENSB_17counting_iteratorIlNSB_11use_defaultES10_S10_EEEEEEEySF_S9_SW_EEvT0_PT3_T1_NS0_13GridEvenShareIS17_EET2_T4_:
.text._ZN3cub18CUB_300001_SM_10006detail6reduce18DeviceReduceKernelINS2_10policy_hubIN4cuda3std3__45tupleIJblEEEyN6thrust24THRUST_300001_SM_1000_NS8cuda_cub9__find_if7functorIS9_EEE10Policy1000ENSB_12zip_iteratorINS8_IJNSD_26transform_input_iterator_tIbNSC_6detail35transform_pair_of_input_iterators_tIbNSB_6detail15normal_iteratorINSB_10device_ptrIKfEEEESR_NS7_8equal_toIfEEEENS7_10__not_fn_tINS7_10__identityEEEEENSB_17counting_iteratorIlNSB_11use_defaultES10_S10_EEEEEEEySF_S9_SW_EEvT0_PT3_T1_NS0_13GridEvenShareIS17_EET2_T4_:
[----:B------:R-:W-:Y:S01]  /*0000*/  LDC R1, c[0x0][0x37c] ;  /* 0x0000df00ff017b82 */ /* 0x000fe20000000800 */
[----:B------:R-:W0:Y:S01]  /*0010*/  S2R R0, SR_CTAID.X ;  /* 0x0000000000007919 */ /* 0x000e220000002500 */
[----:B------:R-:W1:Y:S01]  /*0020*/  LDCU.64 UR6, c[0x0][0x3d8] ;  /* 0x00007b00ff0677ac */ /* 0x000e620008000a00 */
[----:B------:R-:W-:Y:S01]  /*0030*/  BSSY.RECONVERGENT B0, `(.L_x_64) ;  /* 0x00005db000007945 */ /* 0x000fe20003800200 */
[----:B------:R-:W2:Y:S01]  /*0040*/  LDCU UR5, c[0x0][0x3e0] ;  /* 0x00007c00ff0577ac */ /* 0x000ea20008000800 */
[----:B------:R-:W3:Y:S01]  /*0050*/  LDCU.64 UR12, c[0x0][0x358] ;  /* 0x00006b00ff0c77ac */ /* 0x000ee20008000a00 */
[----:B-1----:R-:W-:Y:S02]  /*0060*/  IMAD.U32 R2, RZ, RZ, UR6 ;  /* 0x00000006ff027e24 */ /* 0x002fe4000f8e00ff */
[----:B------:R-:W-:Y:S01]  /*0070*/  IMAD.U32 R3, RZ, RZ, UR7 ;  /* 0x00000007ff037e24 */ /* 0x000fe2000f8e00ff */
[----:B--2---:R-:W-:-:S04]  /*0080*/  USHF.L.U32 UR5, UR5, 0xa, URZ ;  /* 0x0000000a05057899 */ /* 0x004fc800080006ff */
[----:B------:R-:W-:Y:S01]  /*0090*/  USHF.R.S32.HI UR4, URZ, 0x1f, UR5 ;  /* 0x0000001fff047899 */ /* 0x000fe20008011405 */
[----:B0-----:R-:W-:-:S05]  /*00a0*/  IMAD.SHL.U32 R15, R0, 0x400, RZ ;  /* 0x00000400000f7824 */ /* 0x001fca00078e00ff */
[----:B------:R-:W-:-:S04]  /*00b0*/  IADD3 R21, P1, PT, -R15, R2, RZ ;  /* 0x000000020f157210 */ /* 0x000fc80007f3e1ff */
[----:B------:R-:W-:Y:S02]  /*00c0*/  ISETP.GT.U32.AND P0, PT, R21, 0x3ff, PT ;  /* 0x000003ff1500780c */ /* 0x000fe40003f04070 */
[----:B------:R-:W-:-:S04]  /*00d0*/  IADD3.X R20, PT, PT, R3, -0x1, RZ, P1, !PT ;  /* 0xffffffff03147810 */ /* 0x000fc80000ffe4ff */
[----:B------:R-:W-:-:S13]  /*00e0*/  ISETP.GT.U32.AND.EX P0, PT, R20, RZ, PT, P0 ;  /* 0x000000ff1400720c */ /* 0x000fda0003f04100 */
[----:B---3--:R-:W-:Y:S05]  /*00f0*/  @P0 BRA `(.L_x_65) ;  /* 0x0000003000bc0947 */ /* 0x008fea0003800000 */
[----:B------:R-:W0:Y:S01]  /*0100*/  S2R R10, SR_TID.X ;  /* 0x00000000000a7919 */ /* 0x000e220000002100 */
[----:B------:R-:W1:Y:S01]  /*0110*/  LDC.64 R4, c[0x0][0x380] ;  /* 0x0000e000ff047b82 */ /* 0x000e620000000a00 */
[----:B------:R-:W-:-:S07]  /*0120*/  IMAD.IADD R9, R2, 0x1, -R15 ;  /* 0x0000000102097824 */ /* 0x000fce00078e0a0f */
[----:B------:R-:W2:Y:S01]  /*0130*/  LDC.64 R12, c[0x0][0x388] ;  /* 0x0000e200ff0c7b82 */ /* 0x000ea20000000a00 */
[----:B------:R-:W-:Y:S01]  /*0140*/  CS2R R6, SRZ ;  /* 0x0000000000067805 */ /* 0x000fe2000001ff00 */
[----:B------:R-:W3:Y:S01]  /*0150*/  LDCU.64 UR8, c[0x0][0x3a0] ;  /* 0x00007400ff0877ac */ /* 0x000ee20008000a00 */
[----:B------:R-:W4:Y:S01]  /*0160*/  LDCU.128 UR4, c[0x0][0x380] ;  /* 0x00007000ff0477ac */ /* 0x000f220008000c00 */
[----:B0-----:R-:W-:-:S13]  /*0170*/  ISETP.GE.AND P1, PT, R10, R9, PT ;  /* 0x000000090a00720c */ /* 0x001fda0003f26270 */
[----:B------:R-:W-:Y:S01]  /*0180*/  @!P1 IMAD.IADD R3, R15, 0x1, R10 ;  /* 0x000000010f039824 */ /* 0x000fe200078e020a */
[----:B------:R-:W0:Y:S03]  /*0190*/  @!P1 LDC.64 R16, c[0x0][0x3a0] ;  /* 0x0000e800ff109b82 */ /* 0x000e260000000a00 */
[----:B-1----:R-:W-:-:S04]  /*01a0*/  @!P1 IMAD.WIDE.U32 R4, R3, 0x4, R4 ;  /* 0x0000000403049825 */ /* 0x002fc800078e0004 */
[----:B--2---:R-:W-:Y:S02]  /*01b0*/  @!P1 IMAD.WIDE.U32 R12, R3, 0x4, R12 ;  /* 0x00000004030c9825 */ /* 0x004fe400078e000c */
[----:B------:R-:W2:Y:S04]  /*01c0*/  @!P1 LDG.E R4, desc[UR12][R4.64] ;  /* 0x0000000c04049981 */ /* 0x000ea8000c1e1900 */
[----:B------:R-:W2:Y:S01]  /*01d0*/  @!P1 LDG.E R13, desc[UR12][R12.64] ;  /* 0x0000000c0c0d9981 */ /* 0x000ea2000c1e1900 */
[----:B------:R-:W-:Y:S01]  /*01e0*/  IMAD.MOV.U32 R14, RZ, RZ, R10 ;  /* 0x000000ffff0e7224 */ /* 0x000fe200078e000a */
[----:B------:R-:W-:Y:S01]  /*01f0*/  PRMT R8, RZ, 0x7610, R8 ;  /* 0x00007610ff087816 */ /* 0x000fe20000000008 */
[----:B------:R-:W-:Y:S01]  /*0200*/  @!P1 VIADD R14, R10, 0x100 ;  /* 0x000001000a0e9836 */ /* 0x000fe20000000000 */
[----:B------:R-:W-:Y:S04]  /*0210*/  BSSY.RECONVERGENT B1, `(.L_x_66) ;  /* 0x000014b000017945 */ /* 0x000fe80003800200 */
[----:B------:R-:W-:-:S02]  /*0220*/  ISETP.GE.AND P2, PT, R14, R9, PT ;  /* 0x000000090e00720c */ /* 0x000fc40003f46270 */
[----:B0-----:R-:W-:-:S05]  /*0230*/  @!P1 IADD3 R6, P3, PT, R3, R16, RZ ;  /* 0x0000001003069210 */ /* 0x001fca0007f7e0ff */
[----:B------:R-:W-:Y:S01]  /*0240*/  @!P1 IMAD.X R7, RZ, RZ, R17, P3 ;  /* 0x000000ffff079224 */ /* 0x000fe200018e0611 */
[----:B--2---:R-:W-:-:S04]  /*0250*/  @!P1 FSETP.NEU.AND P0, PT, R4, R13, PT ;  /* 0x0000000d0400920b */ /* 0x004fc80003f0d000 */
[----:B------:R-:W-:-:S04]  /*0260*/  @!P1 SEL R3, RZ, 0x1, !P0 ;  /* 0x00000001ff039807 */ /* 0x000fc80004000000 */
[----:B------:R-:W-:Y:S01]  /*0270*/  @!P1 PRMT R8, R3, 0x7610, R8 ;  /* 0x0000761003089816 */ /* 0x000fe20000000008 */
[----:B---34-:R-:W-:Y:S06]  /*0280*/  @P2 BRA `(.L_x_67) ;  /* 0x00000014000c2947 */ /* 0x018fec0003800000 */
[----:B------:R-:W-:Y:S01]  /*0290*/  LOP3.LUT R3, RZ, R14, RZ, 0x33, !PT ;  /* 0x0000000eff037212 */ /* 0x000fe200078e33ff */
[----:B------:R-:W-:Y:S04]  /*02a0*/  BSSY.RECONVERGENT B2, `(.L_x_68) ;  /* 0x00000a0000027945 */ /* 0x000fe80003800200 */
[----:B------:R-:W-:-:S04]  /*02b0*/  IMAD.IADD R12, R3, 0x1, R2 ;  /* 0x00000001030c7824 */ /* 0x000fc800078e0202 */
[----:B------:R-:W-:-:S05]  /*02c0*/  IMAD.IADD R11, R12, 0x1, -R15 ;  /* 0x000000010c0b7824 */ /* 0x000fca00078e0a0f */
[C---:B------:R-:W-:Y:S02]  /*02d0*/  ISETP.GE.U32.AND P0, PT, R11.reuse, 0x700, PT ;  /* 0x000007000b00780c */ /* 0x040fe40003f06070 */
[----:B------:R-:W-:-:S04]  /*02e0*/  LEA.HI R11, R11, 0x1, RZ, 0x18 ;  /* 0x000000010b0b7811 */ /* 0x000fc800078fc0ff */
[----:B------:R-:W-:-:S07]  /*02f0*/  LOP3.LUT R26, R11, 0x7, RZ, 0xc0, !PT ;  /* 0x000000070b1a7812 */ /* 0x000fce00078ec0ff */
[----:B------:R-:W-:Y:S05]  /*0300*/  @!P0 BRA `(.L_x_69) ;  /* 0x0000000800648947 */ /* 0x000fea0003800000 */
[----:B------:R-:W-:Y:S01]  /*0310*/  LOP3.LUT R13, R11, 0x1fffff8, RZ, 0xc0, !PT ;  /* 0x01fffff80b0d7812 */ /* 0x000fe200078ec0ff */
[----:B------:R-:W-:Y:S01]  /*0320*/  BSSY.RECONVERGENT B3, `(.L_x_70) ;  /* 0x0000096000037945 */ /* 0x000fe20003800200 */
[----:B------:R-:W-:-:S03]  /*0330*/  VIADD R14, R14, 0x400 ;  /* 0x000004000e0e7836 */ /* 0x000fc60000000000 */
[----:B------:R-:W-:-:S07]  /*0340*/  IMAD.MOV R13, RZ, RZ, -R13 ;  /* 0x000000ffff0d7224 */ /* 0x000fce00078e0a0d */
.L_x_71:
[----:B------:R-:W-:-:S05]  /*0350*/  VIADD R2, R14, 0xfffffc00 ;  /* 0xfffffc000e027836 */ /* 0x000fca0000000000 */
[----:B------:R-:W-:-:S04]  /*0360*/  IADD3 R21, P0, PT, R15, R2, RZ ;  /* 0x000000020f157210 */ /* 0x000fc80007f1e0ff */
[----:B------:R-:W-:Y:S01]  /*0370*/  LEA.HI.X.SX32 R24, R2, RZ, 0x1, P0 ;  /* 0x000000ff02187211 */ /* 0x000fe200000f0eff */
[----:B------:R-:W-:-:S03]  /*0380*/  IMAD.SHL.U32 R4, R21, 0x4, RZ ;  /* 0x0000000415047824 */ /* 0x000fc600078e00ff */
[----:B------:R-:W-:Y:S02]  /*0390*/  SHF.L.U64.HI R5, R21, 0x2, R24 ;  /* 0x0000000215057819 */ /* 0x000fe40000010218 */
[C---:B------:R-:W-:Y:S02]  /*03a0*/  IADD3 R2, P0, PT, R4.reuse, UR4, RZ ;  /* 0x0000000404027c10 */ /* 0x040fe4000ff1e0ff */
[----:B------:R-:W-:Y:S02]  /*03b0*/  IADD3 R4, P1, PT, R4, UR6, RZ ;  /* 0x0000000604047c10 */ /* 0x000fe4000ff3e0ff */
[C---:B------:R-:W-:Y:S02]  /*03c0*/  IADD3.X R3, PT, PT, R5.reuse, UR5, RZ, P0, !PT ;  /* 0x0000000505037c10 */ /* 0x040fe400087fe4ff */
[----:B------:R-:W-:-:S03]  /*03d0*/  IADD3.X R5, PT, PT, R5, UR7, RZ, P1, !PT ;  /* 0x0000000705057c10 */ /* 0x000fc60008ffe4ff */
[----:B------:R-:W2:Y:S04]  /*03e0*/  LDG.E R17, desc[UR12][R2.64] ;  /* 0x0000000c02117981 */ /* 0x000ea8000c1e1900 */
[----:B------:R-:W2:Y:S04]  /*03f0*/  LDG.E R18, desc[UR12][R4.64] ;  /* 0x0000000c04127981 */ /* 0x000ea8000c1e1900 */
[----:B------:R-:W3:Y:S04]  /*0400*/  LDG.E R23, desc[UR12][R2.64+0x400] ;  /* 0x0004000c02177981 */ /* 0x000ee8000c1e1900 */
[----:B------:R-:W3:Y:S04]  /*0410*/  LDG.E R16, desc[UR12][R4.64+0x400] ;  /* 0x0004000c04107981 */ /* 0x000ee8000c1e1900 */
[----:B------:R-:W4:Y:S04]  /*0420*/  LDG.E R20, desc[UR12][R2.64+0x800] ;  /* 0x0008000c02147981 */ /* 0x000f28000c1e1900 */
[----:B------:R-:W4:Y:S01]  /*0430*/  LDG.E R19, desc[UR12][R4.64+0x800] ;  /* 0x0008000c04137981 */ /* 0x000f22000c1e1900 */
[----:B------:R-:W-:-:S02]  /*0440*/  PRMT R22, R8, 0x7610, R22 ;  /* 0x0000761008167816 */ /* 0x000fc40000000016 */
[----:B------:R-:W-:Y:S01]  /*0450*/  IADD3 R21, P0, PT, R21, UR8, RZ ;  /* 0x0000000815157c10 */ /* 0x000fe2000ff1e0ff */
[----:B------:R-:W5:Y:S01]  /*0460*/  LDG.E R8, desc[UR12][R2.64+0xc00] ;  /* 0x000c000c02087981 */ /* 0x000f62000c1e1900 */
[----:B------:R-:W-:Y:S02]  /*0470*/  LOP3.LUT P2, RZ, R22, 0xff, RZ, 0xc0, !PT ;  /* 0x000000ff16ff7812 */ /* 0x000fe4000784c0ff */
[----:B------:R-:W-:Y:S02]  /*0480*/  IADD3.X R24, PT, PT, R24, UR9, RZ, P0, !PT ;  /* 0x0000000918187c10 */ /* 0x000fe400087fe4ff */
[----:B------:R-:W-:-:S04]  /*0490*/  ISETP.LT.U32.AND P0, PT, R21, R6, PT ;  /* 0x000000061500720c */ /* 0x000fc80003f01070 */
[----:B------:R-:W-:Y:S02]  /*04a0*/  ISETP.LT.AND.EX P0, PT, R24, R7, PT, P0 ;  /* 0x000000071800720c */ /* 0x000fe40003f01300 */
[CC--:B--2---:R-:W-:Y:S02]  /*04b0*/  FSETP.NEU.AND P3, PT, R17.reuse, R18.reuse, P2 ;  /* 0x000000121100720b */ /* 0x0c4fe4000176d000 */
[----:B------:R-:W-:Y:S02]  /*04c0*/  FSETP.NEU.AND P1, PT, R17, R18, PT ;  /* 0x000000121100720b */ /* 0x000fe40003f2d000 */
[----:B------:R-:W5:Y:S01]  /*04d0*/  LDG.E R17, desc[UR12][R4.64+0xc00] ;  /* 0x000c000c04117981 */ /* 0x000f62000c1e1900 */
[----:B------:R-:W-:Y:S02]  /*04e0*/  SEL R18, R21, R6, P0 ;  /* 0x0000000615127207 */ /* 0x000fe40000000000 */
[----:B------:R-:W-:-:S06]  /*04f0*/  @!P2 SEL R22, RZ, 0x1, !P1 ;  /* 0x00000001ff16a807 */ /* 0x000fcc0004800000 */
[----:B------:R-:W-:Y:S01]  /*0500*/  @!P3 SEL R18, R21, R6, !P2 ;  /* 0x000000061512b207 */ /* 0x000fe20005000000 */
[----:B------:R-:W-:Y:S01]  /*0510*/  VIADD R6, R14, 0xfffffd00 ;  /* 0xfffffd000e067836 */ /* 0x000fe20000000000 */
[CC--:B------:R-:W-:Y:S02]  /*0520*/  SEL R21, R24.reuse, R7.reuse, P0 ;  /* 0x0000000718157207 */ /* 0x0c0fe40000000000 */
[----:B------:R-:W-:Y:S02]  /*0530*/  @!P3 SEL R21, R24, R7, !P2 ;  /* 0x000000071815b207 */ /* 0x000fe40005000000 */
[----:B------:R-:W-:Y:S02]  /*0540*/  SHF.R.S32.HI R7, RZ, 0x1f, R6 ;  /* 0x0000001fff077819 */ /* 0x000fe40000011406 */
[----:B------:R-:W-:Y:S02]  /*0550*/  IADD3 R25, P0, P4, R6, UR8, R15 ;  /* 0x0000000806197c10 */ /* 0x000fe4000fc1e00f */
[----:B------:R-:W-:Y:S01]  /*0560*/  SEL R22, R22, 0x1, !P3 ;  /* 0x0000000116167807 */ /* 0x000fe20005800000 */
[----:B------:R-:W2:Y:S01]  /*0570*/  LDG.E R6, desc[UR12][R2.64+0x1000] ;  /* 0x0010000c02067981 */ /* 0x000ea2000c1e1900 */
[----:B------:R-:W-:-:S02]  /*0580*/  IADD3.X R24, PT, PT, R7, UR9, RZ, P0, P4 ;  /* 0x0000000907187c10 */ /* 0x000fc400087e84ff */
[----:B------:R-:W-:Y:S01]  /*0590*/  LOP3.LUT P2, RZ, R22, 0xff, RZ, 0xc0, !PT ;  /* 0x000000ff16ff7812 */ /* 0x000fe2000784c0ff */
[----:B------:R-:W2:Y:S03]  /*05a0*/  LDG.E R7, desc[UR12][R4.64+0x1000] ;  /* 0x0010000c04077981 */ /* 0x000ea6000c1e1900 */
[----:B---3--:R-:W-:Y:S02]  /*05b0*/  FSETP.NEU.AND P3, PT, R23, R16, P2 ;  /* 0x000000101700720b */ /* 0x008fe4000176d000 */
[----:B------:R-:W-:Y:S02]  /*05c0*/  ISETP.LT.U32.AND P0, PT, R25, R18, PT ;  /* 0x000000121900720c */ /* 0x000fe40003f01070 */
[----:B------:R-:W-:Y:S02]  /*05d0*/  FSETP.NEU.AND P1, PT, R23, R16, PT ;  /* 0x000000101700720b */ /* 0x000fe40003f2d000 */
[----:B------:R-:W-:-:S03]  /*05e0*/  ISETP.LT.AND.EX P0, PT, R24, R21, PT, P0 ;  /* 0x000000151800720c */ /* 0x000fc60003f01300 */
[----:B------:R-:W-:Y:S02]  /*05f0*/  @!P2 SEL R22, RZ, 0x1, !P1 ;  /* 0x00000001ff16a807 */ /* 0x000fe40004800000 */
[CC--:B------:R-:W-:Y:S02]  /*0600*/  SEL R23, R25.reuse, R18.reuse, P0 ;  /* 0x0000001219177207 */ /* 0x0c0fe40000000000 */
[----:B------:R-:W-:Y:S02]  /*0610*/  @!P3 SEL R23, R25, R18, !P2 ;  /* 0x000000121917b207 */ /* 0x000fe40005000000 */
[-C--:B------:R-:W-:Y:S02]  /*0620*/  SEL R18, R24, R21.reuse, P0 ;  /* 0x0000001518127207 */ /* 0x080fe40000000000 */
[----:B------:R-:W-:Y:S02]  /*0630*/  SEL R16, R22, 0x1, !P3 ;  /* 0x0000000116107807 */ /* 0x000fe40005800000 */
[----:B------:R-:W-:Y:S01]  /*0640*/  @!P3 SEL R18, R24, R21, !P2 ;  /* 0x000000151812b207 */ /* 0x000fe20005000000 */
[----:B------:R-:W3:Y:S04]  /*0650*/  LDG.E R22, desc[UR12][R2.64+0x1400] ;  /* 0x0014000c02167981 */ /* 0x000ee8000c1e1900 */
[----:B------:R-:W3:Y:S01]  /*0660*/  LDG.E R21, desc[UR12][R4.64+0x1400] ;  /* 0x0014000c04157981 */ /* 0x000ee2000c1e1900 */
[----:B------:R-:W-:Y:S01]  /*0670*/  LOP3.LUT P1, RZ, R16, 0xff, RZ, 0xc0, !PT ;  /* 0x000000ff10ff7812 */ /* 0x000fe2000782c0ff */
[----:B------:R-:W-:Y:S01]  /*0680*/  VIADD R24, R14, 0xfffffe00 ;  /* 0xfffffe000e187836 */ /* 0x000fe20000000000 */
[----:B----4-:R-:W-:-:S02]  /*0690*/  FSETP.NEU.AND P2, PT, R20, R19, PT ;  /* 0x000000131400720b */ /* 0x010fc40003f4d000 */
[----:B------:R-:W-:Y:S02]  /*06a0*/  FSETP.NEU.AND P3, PT, R20, R19, P1 ;  /* 0x000000131400720b */ /* 0x000fe40000f6d000 */
[----:B------:R-:W-:Y:S01]  /*06b0*/  SHF.R.S32.HI R27, RZ, 0x1f, R24 ;  /* 0x0000001fff1b7819 */ /* 0x000fe20000011418 */
[----:B------:R-:W4:Y:S01]  /*06c0*/  LDG.E R19, desc[UR12][R2.64+0x1800] ;  /* 0x0018000c02137981 */ /* 0x000f22000c1e1900 */
[----:B------:R-:W-:-:S03]  /*06d0*/  IADD3 R24, P0, P4, R24, UR8, R15 ;  /* 0x0000000818187c10 */ /* 0x000fc6000fc1e00f */
[----:B------:R-:W4:Y:S01]  /*06e0*/  LDG.E R20, desc[UR12][R4.64+0x1800] ;  /* 0x0018000c04147981 */ /* 0x000f22000c1e1900 */
[----:B------:R-:W-:Y:S02]  /*06f0*/  IADD3.X R27, PT, PT, R27, UR9, RZ, P0, P4 ;  /* 0x000000091b1b7c10 */ /* 0x000fe400087e84ff */
[----:B------:R-:W-:-:S04]  /*0700*/  ISETP.LT.U32.AND P0, PT, R24, R23, PT ;  /* 0x000000171800720c */ /* 0x000fc80003f01070 */
[----:B------:R-:W-:-:S04]  /*0710*/  ISETP.LT.AND.EX P0, PT, R27, R18, PT, P0 ;  /* 0x000000121b00720c */ /* 0x000fc80003f01300 */
[CC--:B------:R-:W-:Y:S02]  /*0720*/  SEL R25, R24.reuse, R23.reuse, P0 ;  /* 0x0000001718197207 */ /* 0x0c0fe40000000000 */
[----:B------:R-:W-:Y:S02]  /*0730*/  @!P3 SEL R25, R24, R23, !P1 ;  /* 0x000000171819b207 */ /* 0x000fe40004800000 */
[----:B------:R-:W4:Y:S04]  /*0740*/  LDG.E R23, desc[UR12][R2.64+0x1c00] ;  /* 0x001c000c02177981 */ /* 0x000f28000c1e1900 */
[----:B------:R0:W4:Y:S01]  /*0750*/  LDG.E R24, desc[UR12][R4.64+0x1c00] ;  /* 0x001c000c04187981 */ /* 0x000122000c1e1900 */
[----:B------:R-:W-:-:S04]  /*0760*/  @!P1 SEL R16, RZ, 0x1, !P2 ;  /* 0x00000001ff109807 */ /* 0x000fc80005000000 */
[----:B------:R-:W-:-:S04]  /*0770*/  SEL R28, R16, 0x1, !P3 ;  /* 0x00000001101c7807 */ /* 0x000fc80005800000 */
[----:B------:R-:W-:Y:S02]  /*0780*/  LOP3.LUT P2, RZ, R28, 0xff, RZ, 0xc0, !PT ;  /* 0x000000ff1cff7812 */ /* 0x000fe4000784c0ff */
[CC--:B------:R-:W-:Y:S02]  /*0790*/  SEL R16, R27.reuse, R18.reuse, P0 ;  /* 0x000000121b107207 */ /* 0x0c0fe40000000000 */
[----:B------:R-:W-:Y:S01]  /*07a0*/  @!P3 SEL R16, R27, R18, !P1 ;  /* 0x000000121b10b207 */ /* 0x000fe20004800000 */
[----:B------:R-:W-:-:S05]  /*07b0*/  VIADD R18, R14, 0xffffff00 ;  /* 0xffffff000e127836 */ /* 0x000fca0000000000 */
[----:B------:R-:W-:Y:S02]  /*07c0*/  SHF.R.S32.HI R27, RZ, 0x1f, R18 ;  /* 0x0000001fff1b7819 */ /* 0x000fe40000011412 */
[----:B------:R-:W-:-:S04]  /*07d0*/  IADD3 R18, P1, P4, R18, UR8, R15 ;  /* 0x0000000812127c10 */ /* 0x000fc8000fc3e00f */
[----:B------:R-:W-:Y:S02]  /*07e0*/  IADD3.X R27, PT, PT, R27, UR9, RZ, P1, P4 ;  /* 0x000000091b1b7c10 */ /* 0x000fe40008fe84ff */
[----:B0-----:R-:W-:Y:S01]  /*07f0*/  SHF.R.S32.HI R4, RZ, 0x1f, R14 ;  /* 0x0000001fff047819 */ /* 0x001fe2000001140e */
[----:B------:R-:W-:Y:S01]  /*0800*/  VIADD R13, R13, 0x8 ;  /* 0x000000080d0d7836 */ /* 0x000fe20000000000 */
[CC--:B-----5:R-:W-:Y:S02]  /*0810*/  FSETP.NEU.AND P0, PT, R8.reuse, R17.reuse, PT ;  /* 0x000000110800720b */ /* 0x0e0fe40003f0d000 */
[----:B------:R-:W-:Y:S02]  /*0820*/  FSETP.NEU.AND P3, PT, R8, R17, P2 ;  /* 0x000000110800720b */ /* 0x000fe4000176d000 */
[----:B------:R-:W-:-:S04]  /*0830*/  @!P2 SEL R28, RZ, 0x1, !P0 ;  /* 0x00000001ff1ca807 */ /* 0x000fc80004000000 */
[----:B------:R-:W-:Y:S02]  /*0840*/  SEL R28, R28, 0x1, !P3 ;  /* 0x000000011c1c7807 */ /* 0x000fe40005800000 */
[----:B------:R-:W-:Y:S02]  /*0850*/  ISETP.LT.U32.AND P0, PT, R18, R25, PT ;  /* 0x000000191200720c */ /* 0x000fe40003f01070 */
[----:B------:R-:W-:Y:S02]  /*0860*/  LOP3.LUT P1, RZ, R28, 0xff, RZ, 0xc0, !PT ;  /* 0x000000ff1cff7812 */ /* 0x000fe4000782c0ff */
[----:B------:R-:W-:-:S04]  /*0870*/  ISETP.LT.AND.EX P0, PT, R27, R16, PT, P0 ;  /* 0x000000101b00720c */ /* 0x000fc80003f01300 */
[----:B------:R-:W-:Y:S02]  /*0880*/  SEL R3, R18, R25, P0 ;  /* 0x0000001912037207 */ /* 0x000fe40000000000 */
[CC--:B------:R-:W-:Y:S02]  /*0890*/  SEL R2, R27.reuse, R16.reuse, P0 ;  /* 0x000000101b027207 */ /* 0x0c0fe40000000000 */
[----:B--2---:R-:W-:Y:S02]  /*08a0*/  FSETP.NEU.AND P0, PT, R6, R7, PT ;  /* 0x000000070600720b */ /* 0x004fe40003f0d000 */
[----:B------:R-:W-:Y:S02]  /*08b0*/  @!P3 SEL R3, R18, R25, !P2 ;  /* 0x000000191203b207 */ /* 0x000fe40005000000 */
[----:B------:R-:W-:Y:S02]  /*08c0*/  @!P3 SEL R2, R27, R16, !P2 ;  /* 0x000000101b02b207 */ /* 0x000fe40005000000 */
[----:B------:R-:W-:-:S02]  /*08d0*/  FSETP.NEU.AND P3, PT, R6, R7, P1 ;  /* 0x000000070600720b */ /* 0x000fc40000f6d000 */
[----:B------:R-:W-:Y:S02]  /*08e0*/  @!P1 SEL R28, RZ, 0x1, !P0 ;  /* 0x00000001ff1c9807 */ /* 0x000fe40004000000 */
[----:B------:R-:W-:Y:S02]  /*08f0*/  IADD3 R8, P4, P5, R14, UR8, R15 ;  /* 0x000000080e087c10 */ /* 0x000fe4000fd9e00f */
[----:B------:R-:W-:Y:S02]  /*0900*/  SEL R28, R28, 0x1, !P3 ;  /* 0x000000011c1c7807 */ /* 0x000fe40005800000 */
[----:B------:R-:W-:Y:S02]  /*0910*/  IADD3.X R17, PT, PT, R4, UR9, RZ, P4, P5 ;  /* 0x0000000904117c10 */ /* 0x000fe4000a7ea4ff */
[----:B------:R-:W-:Y:S02]  /*0920*/  ISETP.LT.U32.AND P0, PT, R8, R3, PT ;  /* 0x000000030800720c */ /* 0x000fe40003f01070 */
[----:B------:R-:W-:-:S02]  /*0930*/  LOP3.LUT P2, RZ, R28, 0xff, RZ, 0xc0, !PT ;  /* 0x000000ff1cff7812 */ /* 0x000fc4000784c0ff */
[----:B------:R-:W-:Y:S01]  /*0940*/  ISETP.LT.AND.EX P0, PT, R17, R2, PT, P0 ;  /* 0x000000021100720c */ /* 0x000fe20003f01300 */
[----:B------:R-:W-:-:S03]  /*0950*/  VIADD R6, R14, 0x100 ;  /* 0x000001000e067836 */ /* 0x000fc60000000000 */
[----:B------:R-:W-:Y:S02]  /*0960*/  SEL R4, R8, R3, P0 ;  /* 0x0000000308047207 */ /* 0x000fe40000000000 */
[CC--:B------:R-:W-:Y:S02]  /*0970*/  SEL R5, R17.reuse, R2.reuse, P0 ;  /* 0x0000000211057207 */ /* 0x0c0fe40000000000 */
[----:B---3--:R-:W-:Y:S02]  /*0980*/  FSETP.NEU.AND P0, PT, R22, R21, PT ;  /* 0x000000151600720b */ /* 0x008fe40003f0d000 */
[----:B------:R-:W-:Y:S02]  /*0990*/  @!P3 SEL R4, R8, R3, !P1 ;  /* 0x000000030804b207 */ /* 0x000fe40004800000 */
[----:B------:R-:W-:Y:S02]  /*09a0*/  @!P3 SEL R5, R17, R2, !P1 ;  /* 0x000000021105b207 */ /* 0x000fe40004800000 */
[----:B------:R-:W-:-:S02]  /*09b0*/  FSETP.NEU.AND P3, PT, R22, R21, P2 ;  /* 0x000000151600720b */ /* 0x000fc4000176d000 */
[----:B------:R-:W-:Y:S02]  /*09c0*/  @!P2 SEL R28, RZ, 0x1, !P0 ;  /* 0x00000001ff1ca807 */ /* 0x000fe40004000000 */
[----:B------:R-:W-:Y:S02]  /*09d0*/  SHF.R.S32.HI R3, RZ, 0x1f, R6 ;  /* 0x0000001fff037819 */ /* 0x000fe40000011406 */
[----:B------:R-:W-:Y:S02]  /*09e0*/  IADD3 R7, P4, P5, R6, UR8, R15 ;  /* 0x0000000806077c10 */ /* 0x000fe4000fd9e00f */
[----:B------:R-:W-:Y:S02]  /*09f0*/  SEL R28, R28, 0x1, !P3 ;  /* 0x000000011c1c7807 */ /* 0x000fe40005800000 */
[----:B------:R-:W-:Y:S02]  /*0a00*/  IADD3.X R8, PT, PT, R3, UR9, RZ, P4, P5 ;  /* 0x0000000903087c10 */ /* 0x000fe4000a7ea4ff */
[----:B------:R-:W-:-:S02]  /*0a10*/  ISETP.LT.U32.AND P0, PT, R7, R4, PT ;  /* 0x000000040700720c */ /* 0x000fc40003f01070 */
[----:B------:R-:W-:Y:S01]  /*0a20*/  LOP3.LUT P1, RZ, R28, 0xff, RZ, 0xc0, !PT ;  /* 0x000000ff1cff7812 */ /* 0x000fe2000782c0ff */
[----:B------:R-:W-:Y:S01]  /*0a30*/  VIADD R6, R14, 0x200 ;  /* 0x000002000e067836 */ /* 0x000fe20000000000 */
[----:B------:R-:W-:-:S04]  /*0a40*/  ISETP.LT.AND.EX P0, PT, R8, R5, PT, P0 ;  /* 0x000000050800720c */ /* 0x000fc80003f01300 */
[CC--:B------:R-:W-:Y:S02]  /*0a50*/  SEL R2, R7.reuse, R4.reuse, P0 ;  /* 0x0000000407027207 */ /* 0x0c0fe40000000000 */
[-C--:B------:R-:W-:Y:S02]  /*0a60*/  SEL R3, R8, R5.reuse, P0 ;  /* 0x0000000508037207 */ /* 0x080fe40000000000 */
[----:B------:R-:W-:Y:S02]  /*0a70*/  @!P3 SEL R2, R7, R4, !P2 ;  /* 0x000000040702b207 */ /* 0x000fe40005000000 */
[----:B------:R-:W-:Y:S02]  /*0a80*/  SHF.R.S32.HI R4, RZ, 0x1f, R6 ;  /* 0x0000001fff047819 */ /* 0x000fe40000011406 */
[----:B------:R-:W-:Y:S02]  /*0a90*/  IADD3 R7, P0, P4, R6, UR8, R15 ;  /* 0x0000000806077c10 */ /* 0x000fe4000fc1e00f */
[----:B------:R-:W-:-:S02]  /*0aa0*/  @!P3 SEL R3, R8, R5, !P2 ;  /* 0x000000050803b207 */ /* 0x000fc40005000000 */
[CC--:B----4-:R-:W-:Y:S02]  /*0ab0*/  FSETP.NEU.AND P2, PT, R19.reuse, R20.reuse, PT ;  /* 0x000000141300720b */ /* 0x0d0fe40003f4d000 */
[----:B------:R-:W-:Y:S02]  /*0ac0*/  FSETP.NEU.AND P3, PT, R19, R20, P1 ;  /* 0x000000141300720b */ /* 0x000fe40000f6d000 */
[----:B------:R-:W-:Y:S01]  /*0ad0*/  IADD3.X R6, PT, PT, R4, UR9, RZ, P0, P4 ;  /* 0x0000000904067c10 */ /* 0x000fe200087e84ff */
[----:B------:R-:W-:Y:S01]  /*0ae0*/  VIADD R4, R14, 0x300 ;  /* 0x000003000e047836 */ /* 0x000fe20000000000 */
[----:B------:R-:W-:Y:S02]  /*0af0*/  @!P1 SEL R28, RZ, 0x1, !P2 ;  /* 0x00000001ff1c9807 */ /* 0x000fe40005000000 */
[----:B------:R-:W-:Y:S02]  /*0b00*/  ISETP.LT.U32.AND P0, PT, R7, R2, PT ;  /* 0x000000020700720c */ /* 0x000fe40003f01070 */
[----:B------:R-:W-:-:S02]  /*0b10*/  SHF.R.S32.HI R5, RZ, 0x1f, R4 ;  /* 0x0000001fff057819 */ /* 0x000fc40000011404 */
[----:B------:R-:W-:Y:S02]  /*0b20*/  SEL R28, R28, 0x1, !P3 ;  /* 0x000000011c1c7807 */ /* 0x000fe40005800000 */
[----:B------:R-:W-:Y:S02]  /*0b30*/  IADD3 R4, P4, P5, R4, UR8, R15 ;  /* 0x0000000804047c10 */ /* 0x000fe4000fd9e00f */
[----:B------:R-:W-:Y:S02]  /*0b40*/  ISETP.LT.AND.EX P0, PT, R6, R3, PT, P0 ;  /* 0x000000030600720c */ /* 0x000fe40003f01300 */
[----:B------:R-:W-:Y:S02]  /*0b50*/  LOP3.LUT P2, RZ, R28, 0xff, RZ, 0xc0, !PT ;  /* 0x000000ff1cff7812 */ /* 0x000fe4000784c0ff */
[----:B------:R-:W-:Y:S02]  /*0b60*/  IADD3.X R5, PT, PT, R5, UR9, RZ, P4, P5 ;  /* 0x0000000905057c10 */ /* 0x000fe4000a7ea4ff */
[----:B------:R-:W-:-:S02]  /*0b70*/  SEL R17, R7, R2, P0 ;  /* 0x0000000207117207 */ /* 0x000fc40000000000 */
[CC--:B------:R-:W-:Y:S02]  /*0b80*/  SEL R16, R6.reuse, R3.reuse, P0 ;  /* 0x0000000306107207 */ /* 0x0c0fe40000000000 */
[----:B------:R-:W-:Y:S02]  /*0b90*/  ISETP.NE.AND P4, PT, R13, RZ, PT ;  /* 0x000000ff0d00720c */ /* 0x000fe40003f85270 */
[----:B------:R-:W-:Y:S02]  /*0ba0*/  @!P3 SEL R17, R7, R2, !P1 ;  /* 0x000000020711b207 */ /* 0x000fe40004800000 */
[----:B------:R-:W-:Y:S02]  /*0bb0*/  @!P3 SEL R16, R6, R3, !P1 ;  /* 0x000000030610b207 */ /* 0x000fe40004800000 */
[----:B------:R-:W-:Y:S02]  /*0bc0*/  FSETP.NEU.AND P3, PT, R23, R24, P2 ;  /* 0x000000181700720b */ /* 0x000fe4000176d000 */
[----:B------:R-:W-:-:S02]  /*0bd0*/  ISETP.LT.U32.AND P0, PT, R4, R17, PT ;  /* 0x000000110400720c */ /* 0x000fc40003f01070 */
[----:B------:R-:W-:Y:S02]  /*0be0*/  FSETP.NEU.AND P1, PT, R23, R24, PT ;  /* 0x000000181700720b */ /* 0x000fe40003f2d000 */
[CC--:B------:R-:W-:Y:S02]  /*0bf0*/  ISETP.LT.AND.EX P0, PT, R5.reuse, R16.reuse, PT, P0 ;  /* 0x000000100500720c */ /* 0x0c0fe40003f01300 */
[----:B------:R-:W-:Y:S01]  /*0c00*/  @!P2 SEL R28, RZ, 0x1, !P1 ;  /* 0x00000001ff1ca807 */ /* 0x000fe20004800000 */
[----:B------:R-:W-:Y:S01]  /*0c10*/  VIADD R14, R14, 0x800 ;  /* 0x000008000e0e7836 */ /* 0x000fe20000000000 */
[----:B------:R-:W-:Y:S02]  /*0c20*/  SEL R6, R4, R17, P0 ;  /* 0x0000001104067207 */ /* 0x000fe40000000000 */
[----:B------:R-:W-:Y:S02]  /*0c30*/  SEL R7, R5, R16, P0 ;  /* 0x0000001005077207 */ /* 0x000fe40000000000 */
[----:B------:R-:W-:-:S02]  /*0c40*/  SEL R8, R28, 0x1, !P3 ;  /* 0x000000011c087807 */ /* 0x000fc40005800000 */
[----:B------:R-:W-:Y:S02]  /*0c50*/  @!P3 SEL R6, R4, R17, !P2 ;  /* 0x000000110406b207 */ /* 0x000fe40005000000 */
[----:B------:R-:W-:Y:S01]  /*0c60*/  @!P3 SEL R7, R5, R16, !P2 ;  /* 0x000000100507b207 */ /* 0x000fe20005000000 */
[----:B------:R-:W-:Y:S06]  /*0c70*/  @P4 BRA `(.L_x_71) ;  /* 0xfffffff400b44947 */ /* 0x000fec000383ffff */
[----:B------:R-:W-:Y:S05]  /*0c80*/  BSYNC.RECONVERGENT B3 ;  /* 0x0000000000037941 */ /* 0x000fea0003800200 */
.L_x_70:
[----:B------:R-:W-:-:S07]  /*0c90*/  VIADD R14, R14, 0xfffffc00 ;  /* 0xfffffc000e0e7836 */ /* 0x000fce0000000000 */
.L_x_69:
[----:B------:R-:W-:Y:S05]  /*0ca0*/  BSYNC.RECONVERGENT B2 ;  /* 0x0000000000027941 */ /* 0x000fea0003800200 */
.L_x_68:
[----:B------:R-:W-:-:S13]  /*0cb0*/  ISETP.NE.AND P0, PT, R26, RZ, PT ;  /* 0x000000ff1a00720c */ /* 0x000fda0003f05270 */
[----:B------:R-:W-:Y:S05]  /*0cc0*/  @!P0 BRA `(.L_x_67) ;  /* 0x00000008007c8947 */ /* 0x000fea0003800000 */
[----:B------:R-:W-:Y:S01]  /*0cd0*/  ISETP.GE.U32.AND P0, PT, R26, 0x4, PT ;  /* 0x000000041a00780c */ /* 0x000fe20003f06070 */
[----:B------:R-:W-:Y:S01]  /*0ce0*/  BSSY.RECONVERGENT B2, `(.L_x_72) ;  /* 0x0000050000027945 */ /* 0x000fe20003800200 */
[----:B------:R-:W-:-:S11]  /*0cf0*/  LOP3.LUT P1, R11, R11, 0x3, RZ, 0xc0, !PT ;  /* 0x000000030b0b7812 */ /* 0x000fd6000782c0ff */
[----:B------:R-:W-:Y:S05]  /*0d00*/  @!P0 BRA `(.L_x_73) ;  /* 0x0000000400348947 */ /* 0x000fea0003800000 */
[----:B------:R-:W0:Y:S01]  /*0d10*/  LDCU.128 UR16, c[0x0][0x380] ;  /* 0x00007000ff1077ac */ /* 0x000e220008000c00 */
[----:B------:R-:W-:Y:S01]  /*0d20*/  IADD3 R23, P0, PT, R15, R14, RZ ;  /* 0x0000000e0f177210 */ /* 0x000fe20007f1e0ff */
[----:B------:R-:W1:Y:S03]  /*0d30*/  LDCU.64 UR10, c[0x0][0x3a0] ;  /* 0x00007400ff0a77ac */ /* 0x000e660008000a00 */
[----:B------:R-:W-:Y:S01]  /*0d40*/  LEA.HI.X.SX32 R24, R14, RZ, 0x1, P0 ;  /* 0x000000ff0e187211 */ /* 0x000fe200000f0eff */
[----:B------:R-:W-:-:S03]  /*0d50*/  IMAD.SHL.U32 R2, R23, 0x4, RZ ;  /* 0x0000000417027824 */ /* 0x000fc600078e00ff */
[----:B------:R-:W-:Y:S02]  /*0d60*/  SHF.L.U64.HI R3, R23, 0x2, R24 ;  /* 0x0000000217037819 */ /* 0x000fe40000010218 */
[C---:B0-----:R-:W-:Y:S02]  /*0d70*/  IADD3 R4, P0, PT, R2.reuse, UR16, RZ ;  /* 0x0000001002047c10 */ /* 0x041fe4000ff1e0ff */
        /* <DEDUP_REMOVED lines=8> */
[----:B------:R-:W4:Y:S04]  /*0e00*/  LDG.E R18, desc[UR12][R2.64+0x800] ;  /* 0x0008000c02127981 */ /* 0x000f28000c1e1900 */
[----:B------:R0:W5:Y:S04]  /*0e10*/  LDG.E R13, desc[UR12][R4.64+0xc00] ;  /* 0x000c000c040d7981 */ /* 0x000168000c1e1900 */
[----:B------:R0:W5:Y:S01]  /*0e20*/  LDG.E R16, desc[UR12][R2.64+0xc00] ;  /* 0x000c000c02107981 */ /* 0x000162000c1e1900 */
[----:B------:R-:W-:-:S02]  /*0e30*/  LOP3.LUT P3, RZ, R8, 0xff, RZ, 0xc0, !PT ;  /* 0x000000ff08ff7812 */ /* 0x000fc4000786c0ff */
[----:B-1----:R-:W-:Y:S01]  /*0e40*/  IADD3 R23, P2, PT, R23, UR10, RZ ;  /* 0x0000000a17177c10 */ /* 0x002fe2000ff5e0ff */
[----:B0-----:R-:W-:-:S03]  /*0e50*/  VIADD R4, R14, 0x100 ;  /* 0x000001000e047836 */ /* 0x001fc60000000000 */
[----:B------:R-:W-:Y:S02]  /*0e60*/  IADD3.X R24, PT, PT, R24, UR11, RZ, P2, !PT ;  /* 0x0000000b18187c10 */ /* 0x000fe400097fe4ff */
[----:B------:R-:W-:Y:S02]  /*0e70*/  SHF.R.S32.HI R3, RZ, 0x1f, R4 ;  /* 0x0000001fff037819 */ /* 0x000fe40000011404 */
[CC--:B--2---:R-:W-:Y:S02]  /*0e80*/  FSETP.NEU.AND P0, PT, R21.reuse, R22.reuse, PT ;  /* 0x000000161500720b */ /* 0x0c4fe40003f0d000 */
[----:B------:R-:W-:Y:S02]  /*0e90*/  FSETP.NEU.AND P4, PT, R21, R22, P3 ;  /* 0x000000161500720b */ /* 0x000fe40001f8d000 */
[----:B------:R-:W-:Y:S02]  /*0ea0*/  @!P3 SEL R8, RZ, 0x1, !P0 ;  /* 0x00000001ff08b807 */ /* 0x000fe40004000000 */
[----:B------:R-:W-:-:S02]  /*0eb0*/  ISETP.LT.U32.AND P0, PT, R23, R6, PT ;  /* 0x000000061700720c */ /* 0x000fc40003f01070 */
[----:B------:R-:W-:Y:S02]  /*0ec0*/  SEL R8, R8, 0x1, !P4 ;  /* 0x0000000108087807 */ /* 0x000fe40006000000 */
[-C--:B------:R-:W-:Y:S02]  /*0ed0*/  ISETP.LT.AND.EX P0, PT, R24, R7.reuse, PT, P0 ;  /* 0x000000071800720c */ /* 0x080fe40003f01300 */
[----:B------:R-:W-:Y:S02]  /*0ee0*/  LOP3.LUT P2, RZ, R8, 0xff, RZ, 0xc0, !PT ;  /* 0x000000ff08ff7812 */ /* 0x000fe4000784c0ff */
[CC--:B------:R-:W-:Y:S02]  /*0ef0*/  SEL R22, R23.reuse, R6.reuse, P0 ;  /* 0x0000000617167207 */ /* 0x0c0fe40000000000 */
[----:B------:R-:W-:Y:S02]  /*0f00*/  SEL R2, R24, R7, P0 ;  /* 0x0000000718027207 */ /* 0x000fe40000000000 */
[----:B------:R-:W-:-:S02]  /*0f10*/  @!P4 SEL R22, R23, R6, !P3 ;  /* 0x000000061716c207 */ /* 0x000fc40005800000 */
[----:B------:R-:W-:Y:S02]  /*0f20*/  @!P4 SEL R2, R24, R7, !P3 ;  /* 0x000000071802c207 */ /* 0x000fe40005800000 */
[CC--:B---3--:R-:W-:Y:S02]  /*0f30*/  FSETP.NEU.AND P3, PT, R20.reuse, R19.reuse, PT ;  /* 0x000000131400720b */ /* 0x0c8fe40003f6d000 */
[----:B------:R-:W-:Y:S02]  /*0f40*/  FSETP.NEU.AND P4, PT, R20, R19, P2 ;  /* 0x000000131400720b */ /* 0x000fe4000178d000 */
[----:B------:R-:W-:Y:S02]  /*0f50*/  @!P2 SEL R8, RZ, 0x1, !P3 ;  /* 0x00000001ff08a807 */ /* 0x000fe40005800000 */
[----:B------:R-:W-:Y:S01]  /*0f60*/  IADD3 R5, P5, P0, R4, UR10, R15 ;  /* 0x0000000a04057c10 */ /* 0x000fe2000f8be00f */
[----:B------:R-:W-:Y:S01]  /*0f70*/  VIADD R4, R14, 0x200 ;  /* 0x000002000e047836 */ /* 0x000fe20000000000 */
[----:B------:R-:W-:-:S02]  /*0f80*/  SEL R8, R8, 0x1, !P4 ;  /* 0x0000000108087807 */ /* 0x000fc40006000000 */
[----:B------:R-:W-:Y:S02]  /*0f90*/  IADD3.X R7, PT, PT, R3, UR11, RZ, P5, P0 ;  /* 0x0000000b03077c10 */ /* 0x000fe4000afe04ff */
[----:B------:R-:W-:Y:S02]  /*0fa0*/  ISETP.LT.U32.AND P0, PT, R5, R22, PT ;  /* 0x000000160500720c */ /* 0x000fe40003f01070 */
[----:B------:R-:W-:Y:S02]  /*0fb0*/  LOP3.LUT P3, RZ, R8, 0xff, RZ, 0xc0, !PT ;  /* 0x000000ff08ff7812 */ /* 0x000fe4000786c0ff */
[----:B------:R-:W-:Y:S02]  /*0fc0*/  ISETP.LT.AND.EX P0, PT, R7, R2, PT, P0 ;  /* 0x000000020700720c */ /* 0x000fe40003f01300 */
[----:B------:R-:W-:Y:S02]  /*0fd0*/  SHF.R.S32.HI R3, RZ, 0x1f, R4 ;  /* 0x0000001fff037819 */ /* 0x000fe40000011404 */
[----:B------:R-:W-:-:S02]  /*0fe0*/  SEL R19, R5, R22, P0 ;  /* 0x0000001605137207 */ /* 0x000fc40000000000 */
[----:B------:R-:W-:Y:S02]  /*0ff0*/  SEL R20, R7, R2, P0 ;  /* 0x0000000207147207 */ /* 0x000fe40000000000 */
[----:B------:R-:W-:Y:S02]  /*1000*/  @!P4 SEL R19, R5, R22, !P2 ;  /* 0x000000160513c207 */ /* 0x000fe40005000000 */
[----:B------:R-:W-:Y:S01]  /*1010*/  @!P4 SEL R20, R7, R2, !P2 ;  /* 0x000000020714c207 */ /* 0x000fe20005000000 */
[C---:B------:R-:W-:Y:S01]  /*1020*/  VIADD R2, R14.reuse, 0x300 ;  /* 0x000003000e027836 */ /* 0x040fe20000000000 */
[CC--:B----4-:R-:W-:Y:S01]  /*1030*/  FSETP.NEU.AND P4, PT, R17.reuse, R18.reuse, PT ;  /* 0x000000121100720b */ /* 0x0d0fe20003f8d000 */
[----:B------:R-:W-:Y:S01]  /*1040*/  VIADD R14, R14, 0x400 ;  /* 0x000004000e0e7836 */ /* 0x000fe20000000000 */
[----:B------:R-:W-:Y:S02]  /*1050*/  IADD3 R6, P5, P0, R4, UR10, R15 ;  /* 0x0000000a04067c10 */ /* 0x000fe4000f8be00f */
[----:B------:R-:W-:-:S02]  /*1060*/  FSETP.NEU.AND P2, PT, R17, R18, P3 ;  /* 0x000000121100720b */ /* 0x000fc40001f4d000 */
[----:B------:R-:W-:Y:S02]  /*1070*/  @!P3 SEL R8, RZ, 0x1, !P4 ;  /* 0x00000001ff08b807 */ /* 0x000fe40006000000 */
[----:B------:R-:W-:Y:S02]  /*1080*/  IADD3.X R7, PT, PT, R3, UR11, RZ, P5, P0 ;  /* 0x0000000b03077c10 */ /* 0x000fe4000afe04ff */
[----:B------:R-:W-:Y:S02]  /*1090*/  ISETP.LT.U32.AND P0, PT, R6, R19, PT ;  /* 0x000000130600720c */ /* 0x000fe40003f01070 */
[----:B------:R-:W-:Y:S02]  /*10a0*/  SEL R8, R8, 0x1, !P2 ;  /* 0x0000000108087807 */ /* 0x000fe40005000000 */
[----:B------:R-:W-:Y:S02]  /*10b0*/  ISETP.LT.AND.EX P0, PT, R7, R20, PT, P0 ;  /* 0x000000140700720c */ /* 0x000fe40003f01300 */
[----:B------:R-:W-:-:S02]  /*10c0*/  LOP3.LUT P4, RZ, R8, 0xff, RZ, 0xc0, !PT ;  /* 0x000000ff08ff7812 */ /* 0x000fc4000788c0ff */
[CC--:B------:R-:W-:Y:S02]  /*10d0*/  SEL R5, R6.reuse, R19.reuse, P0 ;  /* 0x0000001306057207 */ /* 0x0c0fe40000000000 */
[CC--:B------:R-:W-:Y:S02]  /*10e0*/  SEL R4, R7.reuse, R20.reuse, P0 ;  /* 0x0000001407047207 */ /* 0x0c0fe40000000000 */
[----:B------:R-:W-:Y:S02]  /*10f0*/  SHF.R.S32.HI R3, RZ, 0x1f, R2 ;  /* 0x0000001fff037819 */ /* 0x000fe40000011402 */
[----:B------:R-:W-:Y:S02]  /*1100*/  @!P2 SEL R5, R6, R19, !P3 ;  /* 0x000000130605a207 */ /* 0x000fe40005800000 */
[----:B------:R-:W-:Y:S02]  /*1110*/  @!P2 SEL R4, R7, R20, !P3 ;  /* 0x000000140704a207 */ /* 0x000fe40005800000 */
[----:B------:R-:W-:-:S02]  /*1120*/  IADD3 R2, P5, P6, R2, UR10, R15 ;  /* 0x0000000a02027c10 */ /* 0x000fc4000febe00f */
[-C--:B-----5:R-:W-:Y:S02]  /*1130*/  FSETP.NEU.AND P3, PT, R13, R16.reuse, P4 ;  /* 0x000000100d00720b */ /* 0x0a0fe4000276d000 */
[----:B------:R-:W-:Y:S02]  /*1140*/  IADD3.X R3, PT, PT, R3, UR11, RZ, P5, P6 ;  /* 0x0000000b03037c10 */ /* 0x000fe4000afec4ff */
[----:B------:R-:W-:Y:S02]  /*1150*/  ISETP.LT.U32.AND P0, PT, R2, R5, PT ;  /* 0x000000050200720c */ /* 0x000fe40003f01070 */
[----:B------:R-:W-:Y:S02]  /*1160*/  FSETP.NEU.AND P2, PT, R13, R16, PT ;  /* 0x000000100d00720b */ /* 0x000fe40003f4d000 */
[----:B------:R-:W-:Y:S02]  /*1170*/  ISETP.LT.AND.EX P0, PT, R3, R4, PT, P0 ;  /* 0x000000040300720c */ /* 0x000fe40003f01300 */
[----:B------:R-:W-:-:S02]  /*1180*/  @!P4 SEL R8, RZ, 0x1, !P2 ;  /* 0x00000001ff08c807 */ /* 0x000fc40005000000 */
[-C--:B------:R-:W-:Y:S02]  /*1190*/  SEL R6, R2, R5.reuse, P0 ;  /* 0x0000000502067207 */ /* 0x080fe40000000000 */
[CC--:B------:R-:W-:Y:S02]  /*11a0*/  SEL R7, R3.reuse, R4.reuse, P0 ;  /* 0x0000000403077207 */ /* 0x0c0fe40000000000 */
[----:B------:R-:W-:Y:S02]  /*11b0*/  SEL R8, R8, 0x1, !P3 ;  /* 0x0000000108087807 */ /* 0x000fe40005800000 */
[----:B------:R-:W-:Y:S02]  /*11c0*/  @!P3 SEL R6, R2, R5, !P4 ;  /* 0x000000050206b207 */ /* 0x000fe40006000000 */
[----:B------:R-:W-:-:S07]  /*11d0*/  @!P3 SEL R7, R3, R4, !P4 ;  /* 0x000000040307b207 */ /* 0x000fce0006000000 */
.L_x_73:
[----:B------:R-:W-:Y:S05]  /*11e0*/  BSYNC.RECONVERGENT B2 ;  /* 0x0000000000027941 */ /* 0x000fea0003800200 */
.L_x_72:
[----:B------:R-:W-:Y:S05]  /*11f0*/  @!P1 BRA `(.L_x_67) ;  /* 0x0000000400309947 */ /* 0x000fea0003800000 */
[----:B------:R-:W-:Y:S01]  /*1200*/  ISETP.NE.AND P0, PT, R11, 0x1, PT ;  /* 0x000000010b00780c */ /* 0x000fe20003f05270 */
[----:B------:R-:W-:Y:S01]  /*1210*/  BSSY.RECONVERGENT B2, `(.L_x_74) ;  /* 0x000002e000027945 */ /* 0x000fe20003800200 */
[----:B------:R-:W-:-:S11]  /*1220*/  LOP3.LUT P1, RZ, R12, 0x100, RZ, 0xc0, !PT ;  /* 0x000001000cff7812 */ /* 0x000fd6000782c0ff */
        /* <DEDUP_REMOVED lines=13> */
[----:B------:R0:W3:Y:S04]  /*1300*/  LDG.E R17, desc[UR12][R2.64+0x400] ;  /* 0x0004000c02117981 */ /* 0x0000e8000c1e1900 */
[----:B------:R4:W3:Y:S01]  /*1310*/  LDG.E R18, desc[UR12][R4.64+0x400] ;  /* 0x0004000c04127981 */ /* 0x0008e2000c1e1900 */
[----:B------:R-:W-:-:S02]  /*1320*/  LOP3.LUT P2, RZ, R8, 0xff, RZ, 0xc0, !PT ;  /* 0x000000ff08ff7812 */ /* 0x000fc4000784c0ff */
[----:B-1----:R-:W-:-:S04]  /*1330*/  IADD3 R11, P0, PT, R11, UR10, RZ ;  /* 0x0000000a0b0b7c10 */ /* 0x002fc8000ff1e0ff */
[----:B------:R-:W-:Y:S02]  /*1340*/  IADD3.X R12, PT, PT, R12, UR11, RZ, P0, !PT ;  /* 0x0000000b0c0c7c10 */ /* 0x000fe400087fe4ff */
[----:B------:R-:W-:-:S04]  /*1350*/  ISETP.LT.U32.AND P0, PT, R11, R6, PT ;  /* 0x000000060b00720c */ /* 0x000fc80003f01070 */
[----:B------:R-:W-:-:S04]  /*1360*/  ISETP.LT.AND.EX P0, PT, R12, R7, PT, P0 ;  /* 0x000000070c00720c */ /* 0x000fc80003f01300 */
[----:B0-----:R-:W-:Y:S02]  /*1370*/  SEL R2, R11, R6, P0 ;  /* 0x000000060b027207 */ /* 0x001fe40000000000 */
[----:B------:R-:W-:Y:S02]  /*1380*/  SEL R3, R12, R7, P0 ;  /* 0x000000070c037207 */ /* 0x000fe40000000000 */
[CC--:B--2---:R-:W-:Y:S02]  /*1390*/  FSETP.NEU.AND P4, PT, R13.reuse, R16.reuse, PT ;  /* 0x000000100d00720b */ /* 0x0c4fe40003f8d000 */
[----:B------:R-:W-:Y:S01]  /*13a0*/  FSETP.NEU.AND P3, PT, R13, R16, P2 ;  /* 0x000000100d00720b */ /* 0x000fe2000176d000 */
[C---:B------:R-:W-:Y:S01]  /*13b0*/  VIADD R16, R14.reuse, 0x100 ;  /* 0x000001000e107836 */ /* 0x040fe20000000000 */
[----:B------:R-:W-:Y:S01]  /*13c0*/  @!P2 SEL R8, RZ, 0x1, !P4 ;  /* 0x00000001ff08a807 */ /* 0x000fe20006000000 */
[----:B------:R-:W-:-:S03]  /*13d0*/  VIADD R14, R14, 0x200 ;  /* 0x000002000e0e7836 */ /* 0x000fc60000000000 */
[----:B------:R-:W-:Y:S02]  /*13e0*/  SEL R8, R8, 0x1, !P3 ;  /* 0x0000000108087807 */ /* 0x000fe40005800000 */
[----:B----4-:R-:W-:Y:S02]  /*13f0*/  SHF.R.S32.HI R4, RZ, 0x1f, R16 ;  /* 0x0000001fff047819 */ /* 0x010fe40000011410 */
[----:B------:R-:W-:Y:S02]  /*1400*/  LOP3.LUT P4, RZ, R8, 0xff, RZ, 0xc0, !PT ;  /* 0x000000ff08ff7812 */ /* 0x000fe4000788c0ff */
[----:B------:R-:W-:Y:S02]  /*1410*/  IADD3 R5, P5, P6, R16, UR10, R15 ;  /* 0x0000000a10057c10 */ /* 0x000fe4000febe00f */
[----:B------:R-:W-:Y:S02]  /*1420*/  @!P3 SEL R2, R11, R6, !P2 ;  /* 0x000000060b02b207 */ /* 0x000fe40005000000 */
[----:B------:R-:W-:-:S02]  /*1430*/  @!P3 SEL R3, R12, R7, !P2 ;  /* 0x000000070c03b207 */ /* 0x000fc40005000000 */
[----:B---3--:R-:W-:Y:S02]  /*1440*/  FSETP.NEU.AND P3, PT, R17, R18, P4 ;  /* 0x000000121100720b */ /* 0x008fe4000276d000 */
[----:B------:R-:W-:Y:S02]  /*1450*/  IADD3.X R4, PT, PT, R4, UR11, RZ, P5, P6 ;  /* 0x0000000b04047c10 */ /* 0x000fe4000afec4ff */
[----:B------:R-:W-:Y:S02]  /*1460*/  ISETP.LT.U32.AND P0, PT, R5, R2, PT ;  /* 0x000000020500720c */ /* 0x000fe40003f01070 */
[----:B------:R-:W-:Y:S02]  /*1470*/  FSETP.NEU.AND P2, PT, R17, R18, PT ;  /* 0x000000121100720b */ /* 0x000fe40003f4d000 */
[----:B------:R-:W-:Y:S02]  /*1480*/  ISETP.LT.AND.EX P0, PT, R4, R3, PT, P0 ;  /* 0x000000030400720c */ /* 0x000fe40003f01300 */
[----:B------:R-:W-:-:S02]  /*1490*/  @!P4 SEL R8, RZ, 0x1, !P2 ;  /* 0x00000001ff08c807 */ /* 0x000fc40005000000 */
[CC--:B------:R-:W-:Y:S02]  /*14a0*/  SEL R6, R5.reuse, R2.reuse, P0 ;  /* 0x0000000205067207 */ /* 0x0c0fe40000000000 */
[-C--:B------:R-:W-:Y:S02]  /*14b0*/  SEL R7, R4, R3.reuse, P0 ;  /* 0x0000000304077207 */ /* 0x080fe40000000000 */
[----:B------:R-:W-:Y:S02]  /*14c0*/  SEL R8, R8, 0x1, !P3 ;  /* 0x0000000108087807 */ /* 0x000fe40005800000 */
[----:B------:R-:W-:Y:S02]  /*14d0*/  @!P3 SEL R6, R5, R2, !P4 ;  /* 0x000000020506b207 */ /* 0x000fe40006000000 */
[----:B------:R-:W-:-:S07]  /*14e0*/  @!P3 SEL R7, R4, R3, !P4 ;  /* 0x000000030407b207 */ /* 0x000fce0006000000 */
.L_x_75:
[----:B------:R-:W-:Y:S05]  /*14f0*/  BSYNC.RECONVERGENT B2 ;  /* 0x0000000000027941 */ /* 0x000fea0003800200 */
.L_x_74:
[----:B------:R-:W-:Y:S05]  /*1500*/  @P1 BRA `(.L_x_67) ;  /* 0x00000000006c1947 */ /* 0x000fea0003800000 */
        /* <DEDUP_REMOVED lines=11> */
[----:B------:R-:W2:Y:S01]  /*15c0*/  LDG.E R5, desc[UR12][R4.64] ;  /* 0x0000000c04057981 */ /* 0x000ea2000c1e1900 */
[----:B------:R-:W-:Y:S02]  /*15d0*/  LOP3.LUT P3, RZ, R8, 0xff, RZ, 0xc0, !PT ;  /* 0x000000ff08ff7812 */ /* 0x000fe4000786c0ff */
[----:B-1----:R-:W-:-:S04]  /*15e0*/  IADD3 R13, P0, PT, R13, UR10, RZ ;  /* 0x0000000a0d0d7c10 */ /* 0x002fc8000ff1e0ff */
[----:B------:R-:W-:Y:S02]  /*15f0*/  IADD3.X R12, PT, PT, R12, UR11, RZ, P0, !PT ;  /* 0x0000000b0c0c7c10 */ /* 0x000fe400087fe4ff */
[----:B------:R-:W-:-:S04]  /*1600*/  ISETP.LT.U32.AND P0, PT, R13, R6, PT ;  /* 0x000000060d00720c */ /* 0x000fc80003f01070 */
[----:B------:R-:W-:-:S04]  /*1610*/  ISETP.LT.AND.EX P0, PT, R12, R7, PT, P0 ;  /* 0x000000070c00720c */ /* 0x000fc80003f01300 */
[----:B------:R-:W-:Y:S02]  /*1620*/  SEL R11, R13, R6, P0 ;  /* 0x000000060d0b7207 */ /* 0x000fe40000000000 */
[CC--:B--2---:R-:W-:Y:S02]  /*1630*/  FSETP.NEU.AND P2, PT, R2.reuse, R5.reuse, P3 ;  /* 0x000000050200720b */ /* 0x0c4fe40001f4d000 */
[----:B------:R-:W-:Y:S02]  /*1640*/  FSETP.NEU.AND P1, PT, R2, R5, PT ;  /* 0x000000050200720b */ /* 0x000fe40003f2d000 */
[----:B------:R-:W-:Y:S02]  /*1650*/  SEL R2, R12, R7, P0 ;  /* 0x000000070c027207 */ /* 0x000fe40000000000 */
[----:B------:R-:W-:-:S04]  /*1660*/  @!P3 SEL R8, RZ, 0x1, !P1 ;  /* 0x00000001ff08b807 */ /* 0x000fc80004800000 */
[----:B------:R-:W-:-:S03]  /*1670*/  SEL R8, R8, 0x1, !P2 ;  /* 0x0000000108087807 */ /* 0x000fc60005000000 */
[----:B------:R-:W-:Y:S02]  /*1680*/  @!P2 SEL R11, R13, R6, !P3 ;  /* 0x000000060d0ba207 */ /* 0x000fe40005800000 */
[----:B------:R-:W-:-:S03]  /*1690*/  @!P2 SEL R2, R12, R7, !P3 ;  /* 0x000000070c02a207 */ /* 0x000fc60005800000 */
[----:B------:R-:W-:Y:S02]  /*16a0*/  IMAD.MOV.U32 R6, RZ, RZ, R11 ;  /* 0x000000ffff067224 */ /* 0x000fe400078e000b */
[----:B------:R-:W-:-:S07]  /*16b0*/  IMAD.MOV.U32 R7, RZ, RZ, R2 ;  /* 0x000000ffff077224 */ /* 0x000fce00078e0002 */
.L_x_67:
[----:B------:R-:W-:Y:S05]  /*16c0*/  BSYNC.RECONVERGENT B1 ;  /* 0x0000000000017941 */ /* 0x000fea0003800200 */
.L_x_66:
[----:B------:R-:W-:-:S13]  /*16d0*/  ISETP.GE.AND P0, PT, R9, 0x100, PT ;  /* 0x000001000900780c */ /* 0x000fda0003f06270 */
[----:B------:R-:W-:Y:S05]  /*16e0*/  @!P0 BRA `(.L_x_76) ;  /* 0x0000000c00408947 */ /* 0x000fea0003800000 */
[----:B------:R-:W0:Y:S01]  /*16f0*/  S2R R9, SR_LANEID ;  /* 0x0000000000097919 */ /* 0x000e220000000000 */
[----:B------:R-:W-:Y:S01]  /*1700*/  LOP3.LUT R2, R8, 0xff, RZ, 0xc0, !PT ;  /* 0x000000ff08027812 */ /* 0x000fe200078ec0ff */
[----:B------:R-:W-:Y:S01]  /*1710*/  BSSY.RECONVERGENT B1, `(.L_x_77) ;  /* 0x0000016000017945 */ /* 0x000fe20003800200 */
[----:B------:R1:W2:Y:S04]  /*1720*/  SHFL.DOWN PT, R5, R6, 0x1, 0x1f ;  /* 0x08201f0006057f89 */ /* 0x0002a800000e0000 */
[----:B------:R1:W3:Y:S04]  /*1730*/  SHFL.DOWN PT, R4, R7, 0x1, 0x1f ;  /* 0x08201f0007047f89 */ /* 0x0002e800000e0000 */
[----:B------:R1:W4:Y:S01]  /*1740*/  SHFL.DOWN PT, R3, R2, 0x1, 0x1f ;  /* 0x08201f0002037f89 */ /* 0x00032200000e0000 */
        /* <DEDUP_REMOVED lines=18> */
.L_x_78:
[----:B------:R-:W-:Y:S05]  /*1870*/  BSYNC.RECONVERGENT B1 ;  /* 0x0000000000017941 */ /* 0x000fea0003800200 */
.L_x_77:
        /* <DEDUP_REMOVED lines=23> */
.L_x_80:
[----:B------:R-:W-:Y:S05]  /*19f0*/  BSYNC.RECONVERGENT B1 ;  /* 0x0000000000017941 */ /* 0x000fea0003800200 */
.L_x_79:
        /* <DEDUP_REMOVED lines=20> */
.L_x_82:
[----:B------:R-:W-:Y:S05]  /*1b40*/  BSYNC.RECONVERGENT B1 ;  /* 0x0000000000017941 */ /* 0x000fea0003800200 */
.L_x_81:
        /* <DEDUP_REMOVED lines=20> */
.L_x_84:
[----:B------:R-:W-:Y:S05]  /*1c90*/  BSYNC.RECONVERGENT B1 ;  /* 0x0000000000017941 */ /* 0x000fea0003800200 */
.L_x_83:
        /* <DEDUP_REMOVED lines=20> */
.L_x_86:
[----:B------:R-:W-:Y:S05]  /*1de0*/  BSYNC.RECONVERGENT B1 ;  /* 0x0000000000017941 */ /* 0x000fea0003800200 */
.L_x_85:
        /* <DEDUP_REMOVED lines=10> */
.L_x_88:
[----:B------:R-:W-:Y:S05]  /*1e90*/  BSYNC.RECONVERGENT B1 ;  /* 0x0000000000017941 */ /* 0x000fea0003800200 */
.L_x_87:
        /* <DEDUP_REMOVED lines=8> */
[----:B------:R-:W1:Y:S04]  /*1f20*/  LDS.64 R12, [UR4+0x20] ;  /* 0x00002004ff0c7984 */ /* 0x000e680008000a00 */
[----:B------:R-:W3:Y:S04]  /*1f30*/  LDS.U8 R16, [UR4+0x28] ;  /* 0x00002804ff107984 */ /* 0x000ee80008000000 */
[----:B------:R-:W3:Y:S04]  /*1f40*/  LDS.64 R10, [UR4+0x30] ;  /* 0x00003004ff0a7984 */ /* 0x000ee80008000a00 */
[----:B------:R-:W3:Y:S04]  /*1f50*/  LDS.U8 R17, [UR4+0x38] ;  /* 0x00003804ff117984 */ /* 0x000ee80008000000 */
[----:B0-----:R-:W0:Y:S04]  /*1f60*/  LDS.64 R2, [UR4+0x40] ;  /* 0x00004004ff027984 */ /* 0x001e280008000a00 */
[----:B------:R-:W0:Y:S04]  /*1f70*/  LDS.U8 R14, [UR4+0x48] ;  /* 0x00004804ff0e7984 */ /* 0x000e280008000000 */
[----:B--2-4-:R-:W2:Y:S01]  /*1f80*/  LDS.64 R4, [UR4+0x50] ;  /* 0x00005004ff047984 */ /* 0x014ea20008000a00 */
[----:B-----5:R-:W-:-:S04]  /*1f90*/  ISETP.NE.AND P2, PT, R9, RZ, PT ;  /* 0x000000ff0900720c */ /* 0x020fc80003f45270 */
[----:B------:R-:W-:Y:S02]  /*1fa0*/  @P4 SEL R9, R8, 0x1, !P2 ;  /* 0x0000000108094807 */ /* 0x000fe40005000000 */
[-C--:B-1----:R-:W-:Y:S02]  /*1fb0*/  ISETP.LT.U32.AND P0, PT, R12, R6.reuse, PT ;  /* 0x000000060c00720c */ /* 0x082fe40003f01070 */
[----:B------:R-:W-:Y:S02]  /*1fc0*/  LOP3.LUT P3, RZ, R9, 0xff, RZ, 0xc0, !PT ;  /* 0x000000ff09ff7812 */ /* 0x000fe4000786c0ff */
[----:B------:R-:W-:Y:S02]  /*1fd0*/  ISETP.LT.AND.EX P0, PT, R13, R7, PT, P0 ;  /* 0x000000070d00720c */ /* 0x000fe40003f01300 */
[----:B---3--:R-:W-:Y:S02]  /*1fe0*/  ISETP.NE.AND P5, PT, R16, RZ, PT ;  /* 0x000000ff1000720c */ /* 0x008fe40003fa5270 */
[----:B------:R-:W-:-:S02]  /*1ff0*/  @P2 SEL R6, R12, R6, P0 ;  /* 0x000000060c062207 */ /* 0x000fc40000000000 */
[C---:B------:R-:W-:Y:S02]  /*2000*/  @P2 SEL R7, R13.reuse, R7, P0 ;  /* 0x000000070d072207 */ /* 0x040fe40000000000 */
[----:B------:R-:W-:Y:S02]  /*2010*/  SEL R15, R12, R6, !P4 ;  /* 0x000000060c0f7207 */ /* 0x000fe40006000000 */
[----:B------:R-:W-:Y:S01]  /*2020*/  SEL R7, R13, R7, !P4 ;  /* 0x000000070d077207 */ /* 0x000fe20006000000 */
[----:B------:R-:W1:Y:S01]  /*2030*/  LDS.U8 R12, [UR4+0x58] ;  /* 0x00005804ff0c7984 */ /* 0x000e620008000000 */
[----:B------:R-:W-:Y:S02]  /*2040*/  ISETP.LT.U32.AND P0, PT, R10, R15, PT ;  /* 0x0000000f0a00720c */ /* 0x000fe40003f01070 */
[----:B------:R-:W-:Y:S02]  /*2050*/  @P3 SEL R16, R9, 0x1, !P5 ;  /* 0x0000000109103807 */ /* 0x000fe40006800000 */
[----:B------:R-:W-:Y:S01]  /*2060*/  ISETP.LT.AND.EX P0, PT, R11, R7, PT, P0 ;  /* 0x000000070b00720c */ /* 0x000fe20003f01300 */
[----:B------:R-:W3:Y:S01]  /*2070*/  LDS.64 R8, [UR4+0x60] ;  /* 0x00006004ff087984 */ /* 0x000ee20008000a00 */
[----:B------:R-:W-:-:S02]  /*2080*/  LOP3.LUT P2, RZ, R16, 0xff, RZ, 0xc0, !PT ;  /* 0x000000ff10ff7812 */ /* 0x000fc4000784c0ff */
[C---:B------:R-:W-:Y:S02]  /*2090*/  @P5 SEL R15, R10.reuse, R15, P0 ;  /* 0x0000000f0a0f5207 */ /* 0x040fe40000000000 */
[----:B------:R-:W-:Y:S02]  /*20a0*/  ISETP.NE.AND P4, PT, R17, RZ, PT ;  /* 0x000000ff1100720c */ /* 0x000fe40003f85270 */
[C---:B------:R-:W-:Y:S02]  /*20b0*/  @P5 SEL R7, R11.reuse, R7, P0 ;  /* 0x000000070b075207 */ /* 0x040fe40000000000 */
[----:B------:R-:W-:Y:S02]  /*20c0*/  SEL R13, R10, R15, !P3 ;  /* 0x0000000f0a0d7207 */ /* 0x000fe40005800000 */
[----:B------:R-:W-:Y:S01]  /*20d0*/  SEL R15, R11, R7, !P3 ;  /* 0x000000070b0f7207 */ /* 0x000fe20005800000 */
[----:B------:R-:W-:Y:S01]  /*20e0*/  LDS.U8 R10, [UR4+0x78] ;  /* 0x00007804ff0a7984 */ /* 0x000fe20008000000 */
[----:B0-----:R-:W-:-:S02]  /*20f0*/  ISETP.LT.U32.AND P0, PT, R2, R13, PT ;  /* 0x0000000d0200720c */ /* 0x001fc40003f01070 */
[----:B------:R-:W-:Y:S01]  /*2100*/  @P2 SEL R17, R16, 0x1, !P4 ;  /* 0x0000000110112807 */ /* 0x000fe20006000000 */
[----:B------:R-:W-:Y:S01]  /*2110*/  LDS.64 R6, [UR4+0x70] ;  /* 0x00007004ff067984 */ /* 0x000fe20008000a00 */
[----:B------:R-:W-:Y:S02]  /*2120*/  ISETP.LT.AND.EX P0, PT, R3, R15, PT, P0 ;  /* 0x0000000f0300720c */ /* 0x000fe40003f01300 */
[----:B------:R-:W-:Y:S01]  /*2130*/  LOP3.LUT P5, RZ, R17, 0xff, RZ, 0xc0, !PT ;  /* 0x000000ff11ff7812 */ /* 0x000fe200078ac0ff */
[----:B------:R-:W0:Y:S01]  /*2140*/  LDS.U8 R16, [UR4+0x68] ;  /* 0x00006804ff107984 */ /* 0x000e220008000000 */
[----:B------:R-:W-:Y:S02]  /*2150*/  @P4 SEL R13, R2, R13, P0 ;  /* 0x0000000d020d4207 */ /* 0x000fe40000000000 */
[----:B------:R-:W-:Y:S02]  /*2160*/  ISETP.NE.AND P3, PT, R14, RZ, PT ;  /* 0x000000ff0e00720c */ /* 0x000fe40003f65270 */
[----:B------:R-:W-:-:S02]  /*2170*/  @P4 SEL R15, R3, R15, P0 ;  /* 0x0000000f030f4207 */ /* 0x000fc40000000000 */
[----:B------:R-:W-:Y:S02]  /*2180*/  SEL R11, R2, R13, !P2 ;  /* 0x0000000d020b7207 */ /* 0x000fe40005000000 */
[----:B------:R-:W-:Y:S02]  /*2190*/  SEL R13, R3, R15, !P2 ;  /* 0x0000000f030d7207 */ /* 0x000fe40005000000 */
[----:B--2---:R-:W-:Y:S01]  /*21a0*/  ISETP.LT.U32.AND P0, PT, R4, R11, PT ;  /* 0x0000000b0400720c */ /* 0x004fe20003f01070 */
[----:B------:R-:W2:Y:S01]  /*21b0*/  LDS.64 R2, [UR4+0x80] ;  /* 0x00008004ff027984 */ /* 0x000ea20008000a00 */
[----:B------:R-:W-:Y:S02]  /*21c0*/  @P5 SEL R14, R17, 0x1, !P3 ;  /* 0x00000001110e5807 */ /* 0x000fe40005800000 */
[----:B------:R-:W-:Y:S02]  /*21d0*/  ISETP.LT.AND.EX P0, PT, R5, R13, PT, P0 ;  /* 0x0000000d0500720c */ /* 0x000fe40003f01300 */
[----:B------:R-:W-:-:S02]  /*21e0*/  LOP3.LUT P4, RZ, R14, 0xff, RZ, 0xc0, !PT ;  /* 0x000000ff0eff7812 */ /* 0x000fc4000788c0ff */
[----:B------:R-:W-:Y:S02]  /*21f0*/  @P3 SEL R11, R4, R11, P0 ;  /* 0x0000000b040b3207 */ /* 0x000fe40000000000 */
[----:B-1----:R-:W-:Y:S02]  /*2200*/  ISETP.NE.AND P2, PT, R12, RZ, PT ;  /* 0x000000ff0c00720c */ /* 0x002fe40003f45270 */
[C---:B------:R-:W-:Y:S02]  /*2210*/  @P3 SEL R13, R5.reuse, R13, P0 ;  /* 0x0000000d050d3207 */ /* 0x040fe40000000000 */
[----:B------:R-:W-:Y:S02]  /*2220*/  SEL R11, R4, R11, !P5 ;  /* 0x0000000b040b7207 */ /* 0x000fe40006800000 */
[----:B------:R-:W-:Y:S02]  /*2230*/  SEL R13, R5, R13, !P5 ;  /* 0x0000000d050d7207 */ /* 0x000fe40006800000 */
[----:B---3--:R-:W-:-:S02]  /*2240*/  ISETP.LT.U32.AND P0, PT, R8, R11, PT ;  /* 0x0000000b0800720c */ /* 0x008fc40003f01070 */
[----:B------:R-:W-:Y:S02]  /*2250*/  @P4 SEL R12, R14, 0x1, !P2 ;  /* 0x000000010e0c4807 */ /* 0x000fe40005000000 */
[C---:B------:R-:W-:Y:S02]  /*2260*/  ISETP.LT.AND.EX P0, PT, R9.reuse, R13, PT, P0 ;  /* 0x0000000d0900720c */ /* 0x040fe40003f01300 */
[----:B------:R-:W-:Y:S02]  /*2270*/  LOP3.LUT P5, RZ, R12, 0xff, RZ, 0xc0, !PT ;  /* 0x000000ff0cff7812 */ /* 0x000fe400078ac0ff */
[----:B------:R-:W-:Y:S02]  /*2280*/  @P2 SEL R11, R8, R11, P0 ;  /* 0x0000000b080b2207 */ /* 0x000fe40000000000 */
[----:B------:R-:W-:Y:S02]  /*2290*/  @P2 SEL R13, R9, R13, P0 ;  /* 0x0000000d090d2207 */ /* 0x000fe40000000000 */
[----:B0-----:R-:W-:-:S02]  /*22a0*/  ISETP.NE.AND P3, PT, R16, RZ, PT ;  /* 0x000000ff1000720c */ /* 0x001fc40003f65270 */
[----:B------:R-:W-:Y:S02]  /*22b0*/  SEL R5, R8, R11, !P4 ;  /* 0x0000000b08057207 */ /* 0x000fe40006000000 */
[----:B------:R-:W-:Y:S02]  /*22c0*/  SEL R9, R9, R13, !P4 ;  /* 0x0000000d09097207 */ /* 0x000fe40006000000 */
[----:B------:R-:W-:Y:S02]  /*22d0*/  ISETP.LT.U32.AND P0, PT, R6, R5, PT ;  /* 0x000000050600720c */ /* 0x000fe40003f01070 */
[----:B------:R-:W-:Y:S02]  /*22e0*/  @P5 SEL R16, R12, 0x1, !P3 ;  /* 0x000000010c105807 */ /* 0x000fe40005800000 */
[----:B------:R-:W-:Y:S02]  /*22f0*/  ISETP.LT.AND.EX P0, PT, R7, R9, PT, P0 ;  /* 0x000000090700720c */ /* 0x000fe40003f01300 */
[----:B------:R-:W-:-:S02]  /*2300*/  ISETP.NE.AND P4, PT, R10, RZ, PT ;  /* 0x000000ff0a00720c */ /* 0x000fc40003f85270 */
[----:B------:R-:W-:Y:S02]  /*2310*/  @P3 SEL R5, R6, R5, P0 ;  /* 0x0000000506053207 */ /* 0x000fe40000000000 */
[----:B------:R-:W-:Y:S02]  /*2320*/  LOP3.LUT P2, RZ, R16, 0xff, RZ, 0xc0, !PT ;  /* 0x000000ff10ff7812 */ /* 0x000fe4000784c0ff */
[C---:B------:R-:W-:Y:S02]  /*2330*/  @P3 SEL R9, R7.reuse, R9, P0 ;  /* 0x0000000907093207 */ /* 0x040fe40000000000 */
[----:B------:R-:W-:Y:S02]  /*2340*/  SEL R5, R6, R5, !P5 ;  /* 0x0000000506057207 */ /* 0x000fe40006800000 */
[----:B------:R-:W-:Y:S02]  /*2350*/  SEL R7, R7, R9, !P5 ;  /* 0x0000000907077207 */ /* 0x000fe40006800000 */
[----:B--2---:R-:W-:-:S04]  /*2360*/  ISETP.LT.U32.AND P0, PT, R2, R5, PT ;  /* 0x000000050200720c */ /* 0x004fc80003f01070 */
        /* <DEDUP_REMOVED lines=8> */
.L_x_76:
[----:B------:R-:W0:Y:S01]  /*23f0*/  S2R R13, SR_LANEID ;  /* 0x00000000000d7919 */ /* 0x000e220000000000 */
[----:B------:R-:W-:Y:S01]  /*2400*/  LOP3.LUT R2, R10, 0x3e0, RZ, 0xc0, !PT ;  /* 0x000003e00a027812 */ /* 0x000fe200078ec0ff */
[----:B------:R-:W-:Y:S04]  /*2410*/  BSSY.RECONVERGENT B1, `(.L_x_90) ;  /* 0x0000022000017945 */ /* 0x000fe80003800200 */
[----:B------:R-:W-:Y:S01]  /*2420*/  VIADD R4, R2, 0x20 ;  /* 0x0000002002047836 */ /* 0x000fe20000000000 */
[----:B------:R-:W-:-:S04]  /*2430*/  LOP3.LUT R2, RZ, R2, RZ, 0x33, !PT ;  /* 0x00000002ff027212 */ /* 0x000fc800078e33ff */
[----:B------:R-:W-:Y:S01]  /*2440*/  ISETP.GT.AND P0, PT, R4, R9, PT ;  /* 0x000000090400720c */ /* 0x000fe20003f04270 */
[----:B------:R-:W-:-:S05]  /*2450*/  IMAD.IADD R2, R9, 0x1, R2 ;  /* 0x0000000109027824 */ /* 0x000fca00078e0202 */
[----:B------:R-:W-:-:S05]  /*2460*/  SEL R2, R2, 0x1f, P0 ;  /* 0x0000001f02027807 */ /* 0x000fca0000000000 */
[----:B------:R1:W2:Y:S01]  /*2470*/  SHFL.DOWN PT, R4, R7, 0x1, R2 ;  /* 0x0820000007047989 */ /* 0x0002a200000e0002 */
[C---:B0-----:R-:W-:Y:S01]  /*2480*/  VIADD R3, R13.reuse, 0x2 ;  /* 0x000000020d037836 */ /* 0x041fe20000000000 */
[CC--:B------:R-:W-:Y:S01]  /*2490*/  ISETP.GE.AND P0, PT, R13.reuse, R2.reuse, PT ;  /* 0x000000020d00720c */ /* 0x0c0fe20003f06270 */
[C---:B------:R-:W-:Y:S01]  /*24a0*/  VIADD R11, R13.reuse, 0x8 ;  /* 0x000000080d0b7836 */ /* 0x040fe20000000000 */
[C---:B------:R-:W-:Y:S01]  /*24b0*/  ISETP.NE.AND P1, PT, R13.reuse, RZ, PT ;  /* 0x000000ff0d00720c */ /* 0x040fe20003f25270 */
[----:B------:R-:W-:Y:S01]  /*24c0*/  VIADD R5, R13, 0x4 ;  /* 0x000000040d057836 */ /* 0x000fe20000000000 */
[-C--:B------:R-:W-:Y:S02]  /*24d0*/  ISETP.GT.AND P5, PT, R3, R2.reuse, PT ;  /* 0x000000020300720c */ /* 0x080fe40003fa4270 */
[----:B------:R-:W-:Y:S02]  /*24e0*/  LOP3.LUT R3, R8, 0xff, RZ, 0xc0, !PT ;  /* 0x000000ff08037812 */ /* 0x000fe400078ec0ff */
[----:B------:R-:W-:-:S02]  /*24f0*/  ISETP.GT.AND P2, PT, R11, R2, PT ;  /* 0x000000020b00720c */ /* 0x000fc40003f44270 */
[----:B------:R1:W0:Y:S01]  /*2500*/  SHFL.DOWN PT, R11, R6, 0x1, R2 ;  /* 0x08200000060b7989 */ /* 0x00022200000e0002 */
[----:B------:R-:W-:Y:S01]  /*2510*/  ISETP.GT.AND P3, PT, R5, R2, PT ;  /* 0x000000020500720c */ /* 0x000fe20003f64270 */
[----:B------:R-:W-:Y:S02]  /*2520*/  VIADD R5, R13, 0x10 ;  /* 0x000000100d057836 */ /* 0x000fe40000000000 */
[----:B------:R1:W3:Y:S01]  /*2530*/  SHFL.DOWN PT, R3, R3, 0x1, R2 ;  /* 0x0820000003037989 */ /* 0x0002e200000e0002 */
[----:B--2---:R-:W-:Y:S09]  /*2540*/  @P0 BRA `(.L_x_91) ;  /* 0x0000000000380947 */ /* 0x004ff20003800000 */
[----:B---3--:R-:W-:Y:S01]  /*2550*/  LOP3.LUT P0, RZ, R3, 0xff, RZ, 0xc0, !PT ;  /* 0x000000ff03ff7812 */ /* 0x008fe2000780c0ff */
[----:B------:R-:W-:Y:S01]  /*2560*/  IMAD.MOV.U32 R13, RZ, RZ, 0x1 ;  /* 0x00000001ff0d7424 */ /* 0x000fe200078e00ff */
[----:B------:R-:W-:-:S04]  /*2570*/  LOP3.LUT P4, R12, R8, 0xff, RZ, 0xc0, !PT ;  /* 0x000000ff080c7812 */ /* 0x000fc8000788c0ff */
[----:B------:R-:W-:-:S13]  /*2580*/  PLOP3.LUT P0, PT, P4, P0, PT, 0x2f, 0xf2 ;  /* 0x0000000000f2781c */ /* 0x000fda0002700577 */
[----:B0-----:R-:W-:Y:S02]  /*2590*/  @!P0 ISETP.LT.U32.AND P4, PT, R11, R6, PT ;  /* 0x000000060b00820c */ /* 0x001fe40003f81070 */
[----:B------:R-:W-:Y:S02]  /*25a0*/  @P0 ISETP.NE.AND P6, PT, R12, RZ, PT ;  /* 0x000000ff0c00020c */ /* 0x000fe40003fc5270 */
[----:B------:R-:W-:Y:S02]  /*25b0*/  @!P0 PRMT R8, R13, 0x7610, R8 ;  /* 0x000076100d088816 */ /* 0x000fe40000000008 */
[----:B------:R-:W-:Y:S02]  /*25c0*/  @!P0 ISETP.LT.AND.EX P4, PT, R4, R7, PT, P4 ;  /* 0x000000070400820c */ /* 0x000fe40003f81340 */
[----:B------:R-:W-:Y:S02]  /*25d0*/  @P0 SEL R3, R3, R8, !P6 ;  /* 0x0000000803030207 */ /* 0x000fe40007000000 */
[----:B-1----:R-:W-:-:S02]  /*25e0*/  @!P0 SEL R6, R11, R6, P4 ;  /* 0x000000060b068207 */ /* 0x002fc40002000000 */
[C---:B------:R-:W-:Y:S02]  /*25f0*/  @!P0 SEL R7, R4.reuse, R7, P4 ;  /* 0x0000000704078207 */ /* 0x040fe40002000000 */
[----:B------:R-:W-:Y:S02]  /*2600*/  @P0 PRMT R8, R3, 0x7610, R8 ;  /* 0x0000761003080816 */ /* 0x000fe40000000008 */
[----:B------:R-:W-:Y:S02]  /*2610*/  @P0 SEL R6, R11, R6, !P6 ;  /* 0x000000060b060207 */ /* 0x000fe40007000000 */
[----:B------:R-:W-:-:S07]  /*2620*/  @P0 SEL R7, R4, R7, !P6 ;  /* 0x0000000704070207 */ /* 0x000fce0007000000 */
.L_x_91:
[----:B------:R-:W-:Y:S05]  /*2630*/  BSYNC.RECONVERGENT B1 ;  /* 0x0000000000017941 */ /* 0x000fea0003800200 */
.L_x_90:
[----:B---3--:R-:W-:Y:S01]  /*2640*/  LOP3.LUT R3, R8, 0xff, RZ, 0xc0, !PT ;  /* 0x000000ff08037812 */ /* 0x008fe200078ec0ff */
[----:B------:R2:W3:Y:S01]  /*2650*/  SHFL.DOWN PT, R4, R7, 0x2, R2 ;  /* 0x0840000007047989 */ /* 0x0004e200000e0002 */
[----:B------:R-:W-:Y:S01]  /*2660*/  ISETP.GT.AND P4, PT, R5, R2, PT ;  /* 0x000000020500720c */ /* 0x000fe20003f84270 */
[----:B------:R-:W-:Y:S02]  /*2670*/  BSSY.RECONVERGENT B1, `(.L_x_92) ;  /* 0x0000012000017945 */ /* 0x000fe40003800200 */
[----:B------:R2:W4:Y:S04]  /*2680*/  SHFL.DOWN PT, R5, R6, 0x2, R2 ;  /* 0x0840000006057989 */ /* 0x00052800000e0002 */
[----:B------:R2:W0:Y:S01]  /*2690*/  SHFL.DOWN PT, R3, R3, 0x2, R2 ;  /* 0x0840000003037989 */ /* 0x00042200000e0002 */
        /* <DEDUP_REMOVED lines=10> */
[----:B-12---:R-:W-:-:S02]  /*2740*/  @!P0 SEL R6, R5, R6, P5 ;  /* 0x0000000605068207 */ /* 0x006fc40002800000 */
[C---:B------:R-:W-:Y:S02]  /*2750*/  @!P0 SEL R7, R4.reuse, R7, P5 ;  /* 0x0000000704078207 */ /* 0x040fe40002800000 */
[----:B------:R-:W-:Y:S02]  /*2760*/  @P0 PRMT R8, R3, 0x7610, R8 ;  /* 0x0000761003080816 */ /* 0x000fe40000000008 */
[----:B------:R-:W-:Y:S02]  /*2770*/  @P0 SEL R6, R5, R6, !P6 ;  /* 0x0000000605060207 */ /* 0x000fe40007000000 */
[----:B------:R-:W-:-:S07]  /*2780*/  @P0 SEL R7, R4, R7, !P6 ;  /* 0x0000000704070207 */ /* 0x000fce0007000000 */
.L_x_93:
[----:B------:R-:W-:Y:S05]  /*2790*/  BSYNC.RECONVERGENT B1 ;  /* 0x0000000000017941 */ /* 0x000fea0003800200 */
.L_x_92:
[----:B0-----:R-:W-:Y:S01]  /*27a0*/  LOP3.LUT R3, R8, 0xff, RZ, 0xc0, !PT ;  /* 0x000000ff08037812 */ /* 0x001fe200078ec0ff */
[----:B----4-:R0:W4:Y:S01]  /*27b0*/  SHFL.DOWN PT, R5, R6, 0x4, R2 ;  /* 0x0880000006057989 */ /* 0x01012200000e0002 */
[----:B------:R-:W-:Y:S03]  /*27c0*/  BSSY.RECONVERGENT B1, `(.L_x_94) ;  /* 0x0000012000017945 */ /* 0x000fe60003800200 */
[----:B---3--:R0:W3:Y:S04]  /*27d0*/  SHFL.DOWN PT, R4, R7, 0x4, R2 ;  /* 0x0880000007047989 */ /* 0x0080e800000e0002 */
        /* <DEDUP_REMOVED lines=16> */
.L_x_95:
[----:B------:R-:W-:Y:S05]  /*28e0*/  BSYNC.RECONVERGENT B1 ;  /* 0x0000000000017941 */ /* 0x000fea0003800200 */
.L_x_94:
        /* <DEDUP_REMOVED lines=20> */
.L_x_97:
[----:B------:R-:W-:Y:S05]  /*2a30*/  BSYNC.RECONVERGENT B1 ;  /* 0x0000000000017941 */ /* 0x000fea0003800200 */
.L_x_96:
        /* <DEDUP_REMOVED lines=8> */
[----:B-12---:R-:W-:-:S04]  /*2ac0*/  LOP3.LUT P2, R2, R8, 0xff, RZ, 0xc0, !PT ;  /* 0x000000ff08027812 */ /* 0x006fc8000784c0ff */
[----:B------:R-:W-:-:S13]  /*2ad0*/  PLOP3.LUT P0, PT, P2, P0, PT, 0x2f, 0xf2 ;  /* 0x0000000000f2781c */ /* 0x000fda0001700577 */
[----:B----4-:R-:W-:Y:S02]  /*2ae0*/  @!P0 ISETP.LT.U32.AND P2, PT, R5, R6, PT ;  /* 0x000000060500820c */ /* 0x010fe40003f41070 */
[----:B------:R-:W-:Y:S02]  /*2af0*/  @P0 ISETP.NE.AND P3, PT, R2, RZ, PT ;  /* 0x000000ff0200020c */ /* 0x000fe40003f65270 */
[----:B------:R-:W-:Y:S02]  /*2b00*/  @!P0 PRMT R8, R11, 0x7610, R8 ;  /* 0x000076100b088816 */ /* 0x000fe40000000008 */
[----:B---3--:R-:W-:Y:S02]  /*2b10*/  @!P0 ISETP.LT.AND.EX P2, PT, R4, R7, PT, P2 ;  /* 0x000000070400820c */ /* 0x008fe40003f41320 */
[----:B------:R-:W-:Y:S02]  /*2b20*/  @P0 SEL R2, R3, R8, !P3 ;  /* 0x0000000803020207 */ /* 0x000fe40005800000 */
[----:B------:R-:W-:-:S02]  /*2b30*/  @!P0 SEL R6, R5, R6, P2 ;  /* 0x0000000605068207 */ /* 0x000fc40001000000 */
[----:B------:R-:W-:Y:S02]  /*2b40*/  @!P0 SEL R7, R4, R7, P2 ;  /* 0x0000000704078207 */ /* 0x000fe40001000000 */
[----:B------:R-:W-:Y:S02]  /*2b50*/  @P0 PRMT R8, R2, 0x7610, R8 ;  /* 0x0000761002080816 */ /* 0x000fe40000000008 */
[----:B------:R-:W-:Y:S02]  /*2b60*/  @P0 SEL R6, R5, R6, !P3 ;  /* 0x0000000605060207 */ /* 0x000fe40005800000 */
[----:B------:R-:W-:-:S07]  /*2b70*/  @P0 SEL R7, R4, R7, !P3 ;  /* 0x0000000704070207 */ /* 0x000fce0005800000 */
.L_x_99:
[----:B------:R-:W-:Y:S05]  /*2b80*/  BSYNC.RECONVERGENT B1 ;  /* 0x0000000000017941 */ /* 0x000fea0003800200 */
.L_x_98:
[----:B------:R-:W-:Y:S04]  /*2b90*/  BSSY.RECONVERGENT B1, `(.L_x_100) ;  /* 0x000000a000017945 */ /* 0x000fe80003800200 */
[----:B------:R-:W-:Y:S05]  /*2ba0*/  @P1 BRA `(.L_x_101) ;  /* 0x0000000000201947 */ /* 0x000fea0003800000 */
[----:B---3--:R-:W3:Y:S01]  /*2bb0*/  S2R R4, SR_CgaCtaId ;  /* 0x0000000000047919 */ /* 0x008ee20000008800 */
[----:B0-----:R-:W-:Y:S02]  /*2bc0*/  MOV R3, 0x400 ;  /* 0x0000040000037802 */ /* 0x001fe40000000f00 */
[----:B-12---:R-:W-:-:S04]  /*2bd0*/  SHF.R.U32.HI R2, RZ, 0x1, R10 ;  /* 0x00000001ff027819 */ /* 0x006fc8000001160a */
[----:B------:R-:W-:Y:S02]  /*2be0*/  LOP3.LUT R2, R2, 0x1f0, RZ, 0xc0, !PT ;  /* 0x000001f002027812 */ /* 0x000fe400078ec0ff */
[----:B---3--:R-:W-:-:S05]  /*2bf0*/  LEA R3, R4, R3, 0x18 ;  /* 0x0000000304037211 */ /* 0x008fca00078ec0ff */
[----:B------:R-:W-:-:S05]  /*2c00*/  IMAD.IADD R3, R2, 0x1, R3 ;  /* 0x0000000102037824 */ /* 0x000fca00078e0203 */
[----:B------:R0:W-:Y:S04]  /*2c10*/  STS.64 [R3+0x10], R6 ;  /* 0x0000100603007388 */ /* 0x0001e80000000a00 */
[----:B------:R0:W-:Y:S02]  /*2c20*/  STS.U8 [R3+0x8], R8 ;  /* 0x0000080803007388 */ /* 0x0001e40000000000 */
.L_x_101:
[----:B------:R-:W-:Y:S05]  /*2c30*/  BSYNC.RECONVERGENT B1 ;  /* 0x0000000000017941 */ /* 0x000fea0003800200 */
.L_x_100:
[----:B------:R-:W-:Y:S01]  /*2c40*/  BAR.SYNC.DEFER_BLOCKING 0x0 ;  /* 0x0000000000007b1d */ /* 0x000fe20000010000 */
[----:B------:R-:W-:-:S13]  /*2c50*/  ISETP.NE.AND P1, PT, R10, RZ, PT ;  /* 0x000000ff0a00720c */ /* 0x000fda0003f25270 */
[----:B------:R-:W-:Y:S05]  /*2c60*/  @P1 BRA `(.L_x_89) ;  /* 0x00000030005c1947 */ /* 0x000fea0003800000 */
[C---:B------:R-:W-:Y:S02]  /*2c70*/  ISETP.GE.AND P0, PT, R9.reuse, 0x21, PT ;  /* 0x000000210900780c */ /* 0x040fe40003f06270 */
[C---:B------:R-:W-:Y:S02]  /*2c80*/  ISETP.GE.AND P2, PT, R9.reuse, 0x41, PT ;  /* 0x000000410900780c */ /* 0x040fe40003f46270 */
[C---:B------:R-:W-:Y:S02]  /*2c90*/  ISETP.GE.AND P3, PT, R9.reuse, 0x61, PT ;  /* 0x000000610900780c */ /* 0x040fe40003f66270 */
[----:B------:R-:W-:-:S07]  /*2ca0*/  ISETP.GE.AND P4, PT, R9, 0x81, PT ;  /* 0x000000810900780c */ /* 0x000fce0003f86270 */
[----:B------:R-:W-:Y:S06]  /*2cb0*/  @!P0 BRA `(.L_x_102) ;  /* 0x00000000003c8947 */ /* 0x000fec0003800000 */
[----:B------:R-:W5:Y:S01]  /*2cc0*/  S2UR UR5, SR_CgaCtaId ;  /* 0x00000000000579c3 */ /* 0x000f620000008800 */
[----:B------:R-:W-:Y:S01]  /*2cd0*/  UMOV UR4, 0x400 ;  /* 0x0000040000047882 */ /* 0x000fe20000000000 */
[----:B------:R-:W-:Y:S01]  /*2ce0*/  LOP3.LUT P5, RZ, R8, 0xff, RZ, 0xc0, !PT ;  /* 0x000000ff08ff7812 */ /* 0x000fe200078ac0ff */
[----:B-----5:R-:W-:-:S09]  /*2cf0*/  ULEA UR4, UR5, UR4, 0x18 ;  /* 0x0000000405047291 */ /* 0x020fd2000f8ec0ff */
[----:B---3--:R-:W3:Y:S04]  /*2d00*/  LDS.U8 R4, [UR4+0x18] ;  /* 0x00001804ff047984 */ /* 0x008ee80008000000 */
[----:B012---:R-:W0:Y:S01]  /*2d10*/  LDS.64 R2, [UR4+0x20] ;  /* 0x00002004ff027984 */ /* 0x007e220008000a00 */
[----:B---3--:R-:W-:Y:S02]  /*2d20*/  ISETP.NE.AND P6, PT, R4, RZ, PT ;  /* 0x000000ff0400720c */ /* 0x008fe40003fc5270 */
        /* <DEDUP_REMOVED lines=8> */
.L_x_102:
[----:B------:R-:W-:Y:S01]  /*2db0*/  ISETP.GE.AND P5, PT, R9, 0xa1, PT ;  /* 0x000000a10900780c */ /* 0x000fe20003fa6270 */
[----:B------:R-:W-:-:S12]  /*2dc0*/  @!P2 BRA `(.L_x_103) ;  /* 0x00000000003ca947 */ /* 0x000fd80003800000 */
        /* <DEDUP_REMOVED lines=15> */
.L_x_103:
        /* <DEDUP_REMOVED lines=17> */
.L_x_104:
        /* <DEDUP_REMOVED lines=17> */
.L_x_105:
[----:B------:R-:W-:Y:S05]  /*30e0*/  @!P5 BRA `(.L_x_106) ;  /* 0x00000000003cd947 */ /* 0x000fea0003800000 */
        /* <DEDUP_REMOVED lines=15> */
.L_x_106:
        /* <DEDUP_REMOVED lines=16> */
.L_x_107:
        /* <DEDUP_REMOVED lines=17> */
.L_x_65:
[----:B------:R-:W0:Y:S01]  /*33f0*/  S2R R9, SR_TID.X ;  /* 0x0000000000097919 */ /* 0x000e220000002100 */
[----:B------:R-:W1:Y:S01]  /*3400*/  LDCU.128 UR8, c[0x0][0x380] ;  /* 0x00007000ff0877ac */ /* 0x000e620008000c00 */
[----:B------:R-:W2:Y:S01]  /*3410*/  LDCU.64 UR6, c[0x0][0x3a0] ;  /* 0x00007400ff0677ac */ /* 0x000ea20008000a00 */
[----:B0-----:R-:W-:-:S05]  /*3420*/  IADD3 R5, P0, PT, R15, R9, RZ ;  /* 0x000000090f057210 */ /* 0x001fca0007f1e0ff */
[----:B------:R-:W-:Y:S02]  /*3430*/  IMAD.X R6, RZ, RZ, RZ, P0 ;  /* 0x000000ffff067224 */ /* 0x000fe400000e06ff */
[----:B------:R-:W-:-:S03]  /*3440*/  IMAD.SHL.U32 R4, R5, 0x4, RZ ;  /* 0x0000000405047824 */ /* 0x000fc600078e00ff */
[----:B------:R-:W-:Y:S02]  /*3450*/  SHF.L.U64.HI R5, R5, 0x2, R6 ;  /* 0x0000000205057819 */ /* 0x000fe40000010206 */
[C---:B-1----:R-:W-:Y:S02]  /*3460*/  IADD3 R12, P0, PT, R4.reuse, UR8, RZ ;  /* 0x00000008040c7c10 */ /* 0x042fe4000ff1e0ff */
[----:B------:R-:W-:Y:S02]  /*3470*/  IADD3 R4, P1, PT, R4, UR10, RZ ;  /* 0x0000000a04047c10 */ /* 0x000fe4000ff3e0ff */
[C---:B------:R-:W-:Y:S02]  /*3480*/  IADD3.X R13, PT, PT, R5.reuse, UR9, RZ, P0, !PT ;  /* 0x00000009050d7c10 */ /* 0x040fe400087fe4ff */
[----:B------:R-:W-:-:S03]  /*3490*/  IADD3.X R5, PT, PT, R5, UR11, RZ, P1, !PT ;  /* 0x0000000b05057c10 */ /* 0x000fc60008ffe4ff */
[----:B------:R-:W3:Y:S04]  /*34a0*/  LDG.E R10, desc[UR12][R12.64] ;  /* 0x0000000c0c0a7981 */ /* 0x000ee8000c1e1900 */
[----:B------:R-:W3:Y:S04]  /*34b0*/  LDG.E R11, desc[UR12][R4.64] ;  /* 0x0000000c040b7981 */ /* 0x000ee8000c1e1900 */
[----:B------:R-:W4:Y:S04]  /*34c0*/  LDG.E R7, desc[UR12][R12.64+0x800] ;  /* 0x0008000c0c077981 */ /* 0x000f28000c1e1900 */
[----:B------:R-:W4:Y:S04]  /*34d0*/  LDG.E R6, desc[UR12][R4.64+0x800] ;  /* 0x0008000c04067981 */ /* 0x000f28000c1e1900 */
[----:B------:R-:W5:Y:S04]  /*34e0*/  LDG.E R14, desc[UR12][R12.64+0x400] ;  /* 0x0004000c0c0e7981 */ /* 0x000f68000c1e1900 */
[----:B------:R-:W5:Y:S04]  /*34f0*/  LDG.E R17, desc[UR12][R4.64+0x400] ;  /* 0x0004000c04117981 */ /* 0x000f68000c1e1900 */
[----:B------:R0:W5:Y:S04]  /*3500*/  LDG.E R8, desc[UR12][R12.64+0xc00] ;  /* 0x000c000c0c087981 */ /* 0x000168000c1e1900 */
[----:B------:R1:W5:Y:S01]  /*3510*/  LDG.E R19, desc[UR12][R4.64+0xc00] ;  /* 0x000c000c04137981 */ /* 0x000362000c1e1900 */
[----:B------:R-:W-:Y:S01]  /*3520*/  VIADD R16, R9, 0x100 ;  /* 0x0000010009107836 */ /* 0x000fe20000000000 */
[----:B--2---:R-:W-:-:S02]  /*3530*/  IADD3 R22, P1, PT, R15, UR6, RZ ;  /* 0x000000060f167c10 */ /* 0x004fc4000ff3e0ff */
[----:B---3--:R-:W-:Y:S01]  /*3540*/  FSETP.NEU.AND P0, PT, R10, R11, PT ;  /* 0x0000000b0a00720b */ /* 0x008fe20003f0d000 */
[----:B------:R-:W-:Y:S02]  /*3550*/  VIADD R11, R9, 0x200 ;  /* 0x00000200090b7836 */ /* 0x000fe40000000000 */
[----:B------:R-:W-:Y:S01]  /*3560*/  IMAD.U32 R10, RZ, RZ, UR7 ;  /* 0x00000007ff0a7e24 */ /* 0x000fe2000f8e00ff */
[----:B------:R-:W-:Y:S02]  /*3570*/  SEL R16, R16, R9, !P0 ;  /* 0x0000000910107207 */ /* 0x000fe40004000000 */
[-C--:B------:R-:W-:Y:S01]  /*3580*/  IADD3 R18, P3, PT, R11, R22.reuse, RZ ;  /* 0x000000160b127210 */ /* 0x080fe20007f7e0ff */
[----:B0-----:R-:W-:Y:S01]  /*3590*/  IMAD.X R13, RZ, RZ, R10, P1 ;  /* 0x000000ffff0d7224 */ /* 0x001fe200008e060a */
[----:B------:R-:W-:Y:S02]  /*35a0*/  IADD3 R11, P4, PT, R16, R22, RZ ;  /* 0x00000016100b7210 */ /* 0x000fe40007f9e0ff */
[----:B----4-:R-:W-:Y:S01]  /*35b0*/  FSETP.NEU.AND P2, PT, R7, R6, PT ;  /* 0x000000060700720b */ /* 0x010fe20003f4d000 */
[--C-:B------:R-:W-:Y:S01]  /*35c0*/  IMAD.X R12, RZ, RZ, R13.reuse, P3 ;  /* 0x000000ffff0c7224 */ /* 0x100fe200018e060d */
[C---:B------:R-:W-:Y:S01]  /*35d0*/  ISETP.LT.U32.AND P1, PT, R18.reuse, R11, PT ;  /* 0x0000000b1200720c */ /* 0x040fe20003f21070 */
[----:B-1----:R-:W-:Y:S01]  /*35e0*/  IMAD.X R5, RZ, RZ, R13, P4 ;  /* 0x000000ffff057224 */ /* 0x002fe200020e060d */
[----:B------:R-:W-:-:S02]  /*35f0*/  IADD3 R13, P4, PT, R18, 0x100, RZ ;  /* 0x00000100120d7810 */ /* 0x000fc40007f9e0ff */
[----:B-----5:R-:W-:Y:S02]  /*3600*/  FSETP.EQ.AND P0, PT, R14, R17, !P0 ;  /* 0x000000110e00720b */ /* 0x020fe40004702000 */
[----:B------:R-:W-:-:S05]  /*3610*/  ISETP.LT.AND.EX P1, PT, R12, R5, PT, P1 ;  /* 0x000000050c00720c */ /* 0x000fca0003f21310 */
[----:B------:R-:W-:Y:S02]  /*3620*/  @P2 SEL R11, R18, R11, P1 ;  /* 0x0000000b120b2207 */ /* 0x000fe40000800000 */
[----:B------:R-:W-:Y:S02]  /*3630*/  @P2 SEL R5, R12, R5, P1 ;  /* 0x000000050c052207 */ /* 0x000fe40000800000 */
[----:B------:R-:W-:Y:S02]  /*3640*/  ISETP.GE.U32.AND P1, PT, R21, UR5, PT ;  /* 0x0000000515007c0c */ /* 0x000fe4000bf26070 */
[----:B------:R-:W-:Y:S02]  /*3650*/  FSETP.NEU.AND P3, PT, R8, R19, PT ;  /* 0x000000130800720b */ /* 0x000fe40003f6d000 */
[----:B------:R-:W-:Y:S02]  /*3660*/  SEL R4, R18, R11, P0 ;  /* 0x0000000b12047207 */ /* 0x000fe40000000000 */
[----:B------:R-:W-:-:S02]  /*3670*/  ISETP.GE.U32.AND.EX P1, PT, R20, UR4, PT, P1 ;  /* 0x0000000414007c0c */ /* 0x000fc4000bf26110 */
[----:B------:R-:W-:Y:S01]  /*3680*/  SEL R5, R12, R5, P0 ;  /* 0x000000050c057207 */ /* 0x000fe20000000000 */
[----:B------:R-:W-:Y:S01]  /*3690*/  IMAD.X R12, RZ, RZ, R12, P4 ;  /* 0x000000ffff0c7224 */ /* 0x000fe200020e060c */
[----:B------:R-:W-:Y:S02]  /*36a0*/  ISETP.LT.U32.AND P2, PT, R13, R4, PT ;  /* 0x000000040d00720c */ /* 0x000fe40003f41070 */
[----:B------:R-:W-:Y:S02]  /*36b0*/  FSETP.EQ.AND P0, PT, R7, R6, P0 ;  /* 0x000000060700720b */ /* 0x000fe40000702000 */
[----:B------:R-:W-:Y:S02]  /*36c0*/  ISETP.LT.AND.EX P2, PT, R12, R5, PT, P2 ;  /* 0x000000050c00720c */ /* 0x000fe40003f41320 */
[----:B------:R-:W-:Y:S02]  /*36d0*/  FSETP.NEU.OR P4, PT, R8, R19, !P0 ;  /* 0x000000130800720b */ /* 0x000fe4000478d400 */
[----:B------:R-:W-:-:S02]  /*36e0*/  @P3 SEL R4, R13, R4, P2 ;  /* 0x000000040d043207 */ /* 0x000fc40001000000 */
[C---:B------:R-:W-:Y:S02]  /*36f0*/  @P3 SEL R5, R12.reuse, R5, P2 ;  /* 0x000000050c053207 */ /* 0x040fe40001000000 */
[----:B------:R-:W-:Y:S02]  /*3700*/  SEL R8, RZ, 0x1, !P4 ;  /* 0x00000001ff087807 */ /* 0x000fe40006000000 */
[----:B------:R-:W-:Y:S02]  /*3710*/  SEL R6, R13, R4, P0 ;  /* 0x000000040d067207 */ /* 0x000fe40000000000 */
[----:B------:R-:W-:Y:S01]  /*3720*/  SEL R7, R12, R5, P0 ;  /* 0x000000050c077207 */ /* 0x000fe20000000000 */
[----:B------:R-:W-:Y:S06]  /*3730*/  @!P1 BRA `(.L_x_108) ;  /* 0x00000018006c9947 */ /* 0x000fec0003800000 */
[----:B------:R-:W-:Y:S02]  /*3740*/  IADD3 R11, P1, PT, R15, UR5, RZ ;  /* 0x000000050f0b7c10 */ /* 0x000fe4000ff3e0ff */
[C---:B------:R-:W-:Y:S02]  /*3750*/  IADD3 R12, P2, PT, R2.reuse, -0x400, RZ ;  /* 0xfffffc00020c7810 */ /* 0x040fe40007f5e0ff */
[----:B------:R-:W-:Y:S01]  /*3760*/  LOP3.LUT R5, RZ, R9, RZ, 0x33, !PT ;  /* 0x00000009ff057212 */ /* 0x000fe200078e33ff */
[----:B------:R-:W-:Y:S01]  /*3770*/  IMAD.X R13, RZ, RZ, UR4, P1 ;  /* 0x00000004ff0d7e24 */ /* 0x000fe200088e06ff */
[----:B------:R-:W-:Y:S01]  /*3780*/  ISETP.GT.U32.AND P0, PT, R11, R12, PT ;  /* 0x0000000c0b00720c */ /* 0x000fe20003f04070 */
[----:B------:R-:W-:Y:S01]  /*3790*/  UMOV UR4, URZ ;  /* 0x000000ff00047c82 */ /* 0x000fe20008000000 */
[----:B------:R-:W-:Y:S02]  /*37a0*/  IADD3.X R14, PT, PT, R3, -0x1, RZ, P2, !PT ;  /* 0xffffffff030e7810 */ /* 0x000fe400017fe4ff */
[----:B------:R-:W-:-:S02]  /*37b0*/  IADD3 R4, PT, PT, R2, -UR5, R5 ;  /* 0x8000000502047c10 */ /* 0x000fc4000fffe005 */
[----:B------:R-:W-:-:S03]  /*37c0*/  ISETP.GT.U32.AND.EX P0, PT, R13, R14, PT, P0 ;  /* 0x0000000e0d00720c */ /* 0x000fc60003f04100 */
[----:B------:R-:W-:-:S10]  /*37d0*/  IMAD.IADD R4, R4, 0x1, -R15 ;  /* 0x0000000104047824 */ /* 0x000fd400078e0a0f */
[----:B------:R-:W-:Y:S05]  /*37e0*/  @P0 BRA `(.L_x_109) ;  /* 0x00000004006c0947 */ /* 0x000fea0003800000 */
[----:B------:R-:W0:Y:S01]  /*37f0*/  LDCU.64 UR6, c[0x0][0x3a0] ;  /* 0x00007400ff0677ac */ /* 0x000e220008000a00 */
[----:B------:R-:W1:Y:S02]  /*3800*/  LDCU.128 UR8, c[0x0][0x380] ;  /* 0x00007000ff0877ac */ /* 0x000e640008000c00 */
.L_x_113:
[----:B------:R-:W-:-:S05]  /*3810*/  IADD3 R10, P0, PT, R9, R11, RZ ;  /* 0x0000000b090a7210 */ /* 0x000fca0007f1e0ff */
[----:B------:R-:W-:Y:S02]  /*3820*/  IMAD.SHL.U32 R2, R10, 0x4, RZ ;  /* 0x000000040a027824 */ /* 0x000fe400078e00ff */
[----:B------:R-:W-:-:S03]  /*3830*/  IMAD.X R21, RZ, RZ, R13, P0 ;  /* 0x000000ffff157224 */ /* 0x000fc600000e060d */
[----:B-1----:R-:W-:Y:S02]  /*3840*/  IADD3 R16, P0, PT, R2, UR8, RZ ;  /* 0x0000000802107c10 */ /* 0x002fe4000ff1e0ff */
[----:B------:R-:W-:Y:S02]  /*3850*/  SHF.L.U64.HI R3, R10, 0x2, R21 ;  /* 0x000000020a037819 */ /* 0x000fe40000010215 */
[----:B------:R-:W-:Y:S02]  /*3860*/  IADD3 R2, P1, PT, R2, UR10, RZ ;  /* 0x0000000a02027c10 */ /* 0x000fe4000ff3e0ff */
[C---:B------:R-:W-:Y:S02]  /*3870*/  IADD3.X R17, PT, PT, R3.reuse, UR9, RZ, P0, !PT ;  /* 0x0000000903117c10 */ /* 0x040fe400087fe4ff */
[----:B------:R-:W-:-:S03]  /*3880*/  IADD3.X R3, PT, PT, R3, UR11, RZ, P1, !PT ;  /* 0x0000000b03037c10 */ /* 0x000fc60008ffe4ff */
[----:B------:R1:W5:Y:S04]  /*3890*/  LDG.E R24, desc[UR12][R16.64] ;  /* 0x0000000c10187981 */ /* 0x000368000c1e1900 */
[----:B------:R1:W5:Y:S04]  /*38a0*/  LDG.E R19, desc[UR12][R16.64+0x400] ;  /* 0x0004000c10137981 */ /* 0x000368000c1e1900 */
[----:B------:R1:W5:Y:S04]  /*38b0*/  LDG.E R15, desc[UR12][R16.64+0x800] ;  /* 0x0008000c100f7981 */ /* 0x000368000c1e1900 */
[----:B------:R1:W5:Y:S04]  /*38c0*/  LDG.E R5, desc[UR12][R16.64+0xc00] ;  /* 0x000c000c10057981 */ /* 0x000368000c1e1900 */
[----:B------:R1:W5:Y:S04]  /*38d0*/  LDG.E R25, desc[UR12][R2.64] ;  /* 0x0000000c02197981 */ /* 0x000368000c1e1900 */
[----:B------:R1:W5:Y:S04]  /*38e0*/  LDG.E R26, desc[UR12][R2.64+0x400] ;  /* 0x0004000c021a7981 */ /* 0x000368000c1e1900 */
[----:B------:R1:W5:Y:S04]  /*38f0*/  LDG.E R20, desc[UR12][R2.64+0x800] ;  /* 0x0008000c02147981 */ /* 0x000368000c1e1900 */
[----:B------:R1:W5:Y:S01]  /*3900*/  LDG.E R18, desc[UR12][R2.64+0xc00] ;  /* 0x000c000c02127981 */ /* 0x000362000c1e1900 */
[----:B------:R-:W-:Y:S01]  /*3910*/  LOP3.LUT P1, RZ, R8, 0xff, RZ, 0xc0, !PT ;  /* 0x000000ff08ff7812 */ /* 0x000fe2000782c0ff */
[----:B------:R-:W-:Y:S01]  /*3920*/  BSSY.RECONVERGENT B1, `(.L_x_110) ;  /* 0x0000011000017945 */ /* 0x000fe20003800200 */
[----:B0-----:R-:W-:Y:S01]  /*3930*/  IADD3 R23, P0, PT, R10, UR6, RZ ;  /* 0x000000060a177c10 */ /* 0x001fe2000ff1e0ff */
[----:B------:R-:W-:-:S04]  /*3940*/  IMAD.U32 R10, RZ, RZ, UR7 ;  /* 0x00000007ff0a7e24 */ /* 0x000fc8000f8e00ff */
[----:B------:R-:W-:-:S06]  /*3950*/  IMAD.X R22, R21, 0x1, R10, P0 ;  /* 0x0000000115167824 */ /* 0x000fcc00000e060a */
[----:B-1----:R-:W-:Y:S05]  /*3960*/  @!P1 BRA `(.L_x_111) ;  /* 0x0000000000209947 */ /* 0x002fea0003800000 */
[----:B-----5:R-:W-:-:S13]  /*3970*/  FSETP.NEU.AND P0, PT, R24, R25, PT ;  /* 0x000000191800720b */ /* 0x020fda0003f0d000 */
[----:B------:R-:W-:Y:S05]  /*3980*/  @!P0 BRA `(.L_x_112) ;  /* 0x0000000000288947 */ /* 0x000fea0003800000 */
[----:B------:R-:W-:Y:S01]  /*3990*/  ISETP.LT.U32.AND P0, PT, R23, R6, PT ;  /* 0x000000061700720c */ /* 0x000fe20003f01070 */
[----:B------:R-:W-:-:S03]  /*39a0*/  IMAD.MOV.U32 R8, RZ, RZ, 0x1 ;  /* 0x00000001ff087424 */ /* 0x000fc600078e00ff */
[----:B------:R-:W-:-:S04]  /*39b0*/  ISETP.LT.AND.EX P0, PT, R22, R7, PT, P0 ;  /* 0x000000071600720c */ /* 0x000fc80003f01300 */
[----:B------:R-:W-:Y:S02]  /*39c0*/  SEL R6, R23, R6, P0 ;  /* 0x0000000617067207 */ /* 0x000fe40000000000 */
[----:B------:R-:W-:Y:S01]  /*39d0*/  SEL R7, R22, R7, P0 ;  /* 0x0000000716077207 */ /* 0x000fe20000000000 */
[----:B------:R-:W-:Y:S06]  /*39e0*/  BRA `(.L_x_112) ;  /* 0x0000000000107947 */ /* 0x000fec0003800000 */
.L_x_111:
[----:B-----5:R-:W-:Y:S01]  /*39f0*/  FSETP.NEU.AND P0, PT, R24, R25, PT ;  /* 0x000000191800720b */ /* 0x020fe20003f0d000 */
[----:B------:R-:W-:Y:S02]  /*3a00*/  IMAD.MOV.U32 R6, RZ, RZ, R23 ;  /* 0x000000ffff067224 */ /* 0x000fe400078e0017 */
[----:B------:R-:W-:Y:S01]  /*3a10*/  IMAD.MOV.U32 R7, RZ, RZ, R22 ;  /* 0x000000ffff077224 */ /* 0x000fe200078e0016 */
[----:B------:R-:W-:-:S09]  /*3a20*/  SEL R8, RZ, 0x1, !P0 ;  /* 0x00000001ff087807 */ /* 0x000fd20004000000 */
.L_x_112:
[----:B------:R-:W-:Y:S05]  /*3a30*/  BSYNC.RECONVERGENT B1 ;  /* 0x0000000000017941 */ /* 0x000fea0003800200 */
.L_x_110:
[----:B------:R-:W-:Y:S01]  /*3a40*/  IADD3 R16, P0, P1, R11, UR6, R9 ;  /* 0x000000060b107c10 */ /* 0x000fe2000f91e009 */
[----:B------:R-:W-:Y:S01]  /*3a50*/  IMAD.MOV.U32 R22, RZ, RZ, R6 ;  /* 0x000000ffff167224 */ /* 0x000fe200078e0006 */
[----:B------:R-:W-:Y:S01]  /*3a60*/  FSETP.NEU.AND P2, PT, R19, R26, PT ;  /* 0x0000001a1300720b */ /* 0x000fe20003f4d000 */
[----:B------:R-:W-:Y:S01]  /*3a70*/  IMAD.MOV.U32 R24, RZ, RZ, R7 ;  /* 0x000000ffff187224 */ /* 0x000fe200078e0007 */
[----:B------:R-:W-:Y:S01]  /*3a80*/  IADD3 R17, P3, PT, R16, 0x100, RZ ;  /* 0x0000010010117810 */ /* 0x000fe20007f7e0ff */
[----:B------:R-:W0:Y:S01]  /*3a90*/  LDC.64 R2, c[0x0][0x3d8] ;  /* 0x0000f600ff027b82 */ /* 0x000e220000000a00 */
[----:B------:R-:W-:Y:S01]  /*3aa0*/  IADD3.X R6, PT, PT, R13, R10, RZ, P0, P1 ;  /* 0x0000000a0d067210 */ /* 0x000fe200007e24ff */
[----:B------:R-:W-:Y:S01]  /*3ab0*/  USHF.R.S32.HI UR14, URZ, 0x1f, UR5 ;  /* 0x0000001fff0e7899 */ /* 0x000fe20008011405 */
[----:B------:R-:W-:Y:S02]  /*3ac0*/  ISETP.LT.U32.AND P0, PT, R17, R22, PT ;  /* 0x000000161100720c */ /* 0x000fe40003f01070 */
[----:B------:R-:W-:Y:S01]  /*3ad0*/  LOP3.LUT P4, RZ, R8, 0xff, RZ, 0xc0, !PT ;  /* 0x000000ff08ff7812 */ /* 0x000fe2000788c0ff */
[----:B------:R-:W-:Y:S01]  /*3ae0*/  IMAD.X R19, RZ, RZ, R6, P3 ;  /* 0x000000ffff137224 */ /* 0x000fe200018e0606 */
[----:B------:R-:W-:-:S02]  /*3af0*/  FSETP.NEU.AND P1, PT, R15, R20, PT ;  /* 0x000000140f00720b */ /* 0x000fc40003f2d000 */
[----:B------:R-:W-:Y:S02]  /*3b00*/  SEL R8, R8, 0x1, !P2 ;  /* 0x0000000108087807 */ /* 0x000fe40005000000 */
[----:B------:R-:W-:-:S04]  /*3b10*/  ISETP.LT.AND.EX P0, PT, R19, R24, PT, P0 ;  /* 0x000000181300720c */ /* 0x000fc80003f01300 */
[----:B------:R-:W-:Y:S02]  /*3b20*/  @P2 SEL R22, R17, R22, P0 ;  /* 0x0000001611162207 */ /* 0x000fe40000000000 */
[----:B------:R-:W-:Y:S02]  /*3b30*/  @P2 SEL R24, R19, R24, P0 ;  /* 0x0000001813182207 */ /* 0x000fe40000000000 */
[----:B------:R-:W-:Y:S02]  /*3b40*/  IADD3 R20, P0, PT, R16, 0x200, RZ ;  /* 0x0000020010147810 */ /* 0x000fe40007f1e0ff */
[----:B------:R-:W-:Y:S02]  /*3b50*/  SEL R7, R17, R22, !P4 ;  /* 0x0000001611077207 */ /* 0x000fe40006000000 */
[----:B------:R-:W-:Y:S01]  /*3b60*/  SEL R15, R19, R24, !P4 ;  /* 0x00000018130f7207 */ /* 0x000fe20006000000 */
[----:B------:R-:W-:Y:S01]  /*3b70*/  IMAD.X R22, RZ, RZ, R6, P0 ;  /* 0x000000ffff167224 */ /* 0x000fe200000e0606 */
[----:B------:R-:W-:-:S02]  /*3b80*/  ISETP.LT.U32.AND P0, PT, R20, R7, PT ;  /* 0x000000071400720c */ /* 0x000fc40003f01070 */
[----:B------:R-:W-:Y:S02]  /*3b90*/  @!P4 SEL R8, RZ, 0x1, !P2 ;  /* 0x00000001ff08c807 */ /* 0x000fe40005000000 */
[----:B------:R-:W-:Y:S02]  /*3ba0*/  ISETP.LT.AND.EX P0, PT, R22, R15, PT, P0 ;  /* 0x0000000f1600720c */ /* 0x000fe40003f01300 */
[----:B------:R-:W-:Y:S02]  /*3bb0*/  LOP3.LUT P3, RZ, R8, 0xff, RZ, 0xc0, !PT ;  /* 0x000000ff08ff7812 */ /* 0x000fe4000786c0ff */
[----:B------:R-:W-:Y:S02]  /*3bc0*/  @P1 SEL R7, R20, R7, P0 ;  /* 0x0000000714071207 */ /* 0x000fe40000000000 */
[----:B------:R-:W-:Y:S02]  /*3bd0*/  @P1 SEL R15, R22, R15, P0 ;  /* 0x0000000f160f1207 */ /* 0x000fe40000000000 */
[----:B------:R-:W-:-:S02]  /*3be0*/  FSETP.NEU.AND P2, PT, R5, R18, PT ;  /* 0x000000120500720b */ /* 0x000fc40003f4d000 */
[----:B------:R-:W-:Y:S02]  /*3bf0*/  SEL R5, R20, R7, !P3 ;  /* 0x0000000714057207 */ /* 0x000fe40005800000 */
[----:B------:R-:W-:Y:S02]  /*3c00*/  IADD3 R16, P0, PT, R16, 0x300, RZ ;  /* 0x0000030010107810 */ /* 0x000fe40007f1e0ff */
[----:B------:R-:W-:Y:S02]  /*3c10*/  SEL R7, R22, R15, !P3 ;  /* 0x0000000f16077207 */ /* 0x000fe40005800000 */
[----:B0-----:R-:W-:Y:S01]  /*3c20*/  IADD3 R15, P4, PT, -R11, R2, RZ ;  /* 0x000000020b0f7210 */ /* 0x001fe20007f9e1ff */
[----:B------:R-:W-:Y:S01]  /*3c30*/  IMAD.X R18, RZ, RZ, R6, P0 ;  /* 0x000000ffff127224 */ /* 0x000fe200000e0606 */
[----:B------:R-:W-:Y:S02]  /*3c40*/  SEL R8, R8, 0x1, !P1 ;  /* 0x0000000108087807 */ /* 0x000fe40004800000 */
[----:B------:R-:W-:Y:S01]  /*3c50*/  ISETP.GE.U32.AND P0, PT, R15, UR5, PT ;  /* 0x000000050f007c0c */ /* 0x000fe2000bf06070 */
[----:B------:R-:W-:Y:S01]  /*3c60*/  IMAD.X R6, R3, 0x1, ~R13, P4 ;  /* 0x0000000103067824 */ /* 0x000fe200020e0e0d */
[----:B------:R-:W-:-:S02]  /*3c70*/  @!P3 SEL R8, RZ, 0x1, !P1 ;  /* 0x00000001ff08b807 */ /* 0x000fc40004800000 */
[----:B------:R-:W-:Y:S02]  /*3c80*/  ISETP.LT.U32.AND P1, PT, R16, R5, PT ;  /* 0x000000051000720c */ /* 0x000fe40003f21070 */
[----:B------:R-:W-:Y:S02]  /*3c90*/  ISETP.GE.U32.AND.EX P0, PT, R6, UR14, PT, P0 ;  /* 0x0000000e06007c0c */ /* 0x000fe4000bf06100 */
[----:B------:R-:W-:Y:S02]  /*3ca0*/  LOP3.LUT P3, RZ, R8, 0xff, RZ, 0xc0, !PT ;  /* 0x000000ff08ff7812 */ /* 0x000fe4000786c0ff */
[----:B------:R-:W-:Y:S02]  /*3cb0*/  ISETP.LT.AND.EX P1, PT, R18, R7, PT, P1 ;  /* 0x000000071200720c */ /* 0x000fe40003f21310 */
[----:B------:R-:W-:Y:S02]  /*3cc0*/  SEL R8, R8, 0x1, !P2 ;  /* 0x0000000108087807 */ /* 0x000fe40005000000 */
[----:B------:R-:W-:-:S02]  /*3cd0*/  @P2 SEL R5, R16, R5, P1 ;  /* 0x0000000510052207 */ /* 0x000fc40000800000 */
[----:B------:R-:W-:Y:S02]  /*3ce0*/  @P2 SEL R7, R18, R7, P1 ;  /* 0x0000000712072207 */ /* 0x000fe40000800000 */
[----:B------:R-:W-:Y:S02]  /*3cf0*/  SEL R6, R16, R5, !P3 ;  /* 0x0000000510067207 */ /* 0x000fe40005800000 */
[----:B------:R-:W-:Y:S02]  /*3d00*/  SEL R7, R18, R7, !P3 ;  /* 0x0000000712077207 */ /* 0x000fe40005800000 */
[----:B------:R-:W-:Y:S01]  /*3d10*/  @!P3 SEL R8, RZ, 0x1, !P2 ;  /* 0x00000001ff08b807 */ /* 0x000fe20005000000 */
[----:B------:R-:W-:Y:S06]  /*3d20*/  @!P0 BRA `(.L_x_108) ;  /* 0x0000001000f08947 */ /* 0x000fec0003800000 */
[----:B------:R-:W-:Y:S01]  /*3d30*/  IADD3 R11, P0, PT, R11, UR5, RZ ;  /* 0x000000050b0b7c10 */ /* 0x000fe2000ff1e0ff */
[----:B------:R-:W-:Y:S01]  /*3d40*/  UIADD3 UR4, UPT, UPT, UR4, 0x1, URZ ;  /* 0x0000000104047890 */ /* 0x000fe2000fffe0ff */
[----:B------:R-:W-:Y:S02]  /*3d50*/  VIADD R4, R4, -UR5 ;  /* 0x8000000504047c36 */ /* 0x000fe40008000000 */
[----:B------:R-:W-:Y:S02]  /*3d60*/  IADD3.X R13, PT, PT, R13, UR14, RZ, P0, !PT ;  /* 0x0000000e0d0d7c10 */ /* 0x000fe400087fe4ff */
[----:B------:R-:W-:-:S04]  /*3d70*/  ISETP.GT.U32.AND P0, PT, R11, R12, PT ;  /* 0x0000000c0b00720c */ /* 0x000fc80003f04070 */
[----:B------:R-:W-:-:S13]  /*3d80*/  ISETP.GT.U32.AND.EX P0, PT, R13, R14, PT, P0 ;  /* 0x0000000e0d00720c */ /* 0x000fda0003f04100 */
[----:B------:R-:W-:Y:S05]  /*3d90*/  @!P0 BRA `(.L_x_113) ;  /* 0xfffffff8009c8947 */ /* 0x000fea000383ffff */
.L_x_109:
[----:B------:R-:W-:Y:S01]  /*3da0*/  IMAD.IADD R12, R2, 0x1, -R11 ;  /* 0x00000001020c7824 */ /* 0x000fe200078e0a0b */
[----:B------:R-:W-:Y:S01]  /*3db0*/  ISETP.GE.U32.AND P1, PT, R11, R2, PT ;  /* 0x000000020b00720c */ /* 0x000fe20003f26070 */
[----:B------:R-:W-:Y:S03]  /*3dc0*/  BSSY.RECONVERGENT B1, `(.L_x_108) ;  /* 0x0000132000017945 */ /* 0x000fe60003800200 */
[----:B------:R-:W-:-:S04]  /*3dd0*/  ISETP.GE.AND P0, PT, R9, R12, PT ;  /* 0x0000000c0900720c */ /* 0x000fc80003f06270 */
[----:B------:R-:W-:-:S13]  /*3de0*/  ISETP.GE.U32.OR.EX P0, PT, R13, R3, P0, P1 ;  /* 0x000000030d00720c */ /* 0x000fda0000706510 */
[----:B------:R-:W-:Y:S05]  /*3df0*/  @P0 BRA `(.L_x_114) ;  /* 0x0000001000b80947 */ /* 0x000fea0003800000 */
[----:B------:R-:W0:Y:S01]  /*3e00*/  LDC R5, c[0x0][0x3e0] ;  /* 0x0000f800ff057b82 */ /* 0x000e220000000800 */
[----:B------:R-:W-:Y:S01]  /*3e10*/  LOP3.LUT R3, RZ, R9, RZ, 0x33, !PT ;  /* 0x00000009ff037212 */ /* 0x000fe200078e33ff */
[----:B------:R-:W-:Y:S01]  /*3e20*/  IMAD.SHL.U32 R15, R0, 0x400, RZ ;  /* 0x00000400000f7824 */ /* 0x000fe200078e00ff */
[----:B------:R-:W-:Y:S01]  /*3e30*/  BSSY.RECONVERGENT B2, `(.L_x_115) ;  /* 0x0000094000027945 */ /* 0x000fe20003800200 */
[----:B------:R-:W-:Y:S02]  /*3e40*/  IMAD.MOV.U32 R14, RZ, RZ, R9 ;  /* 0x000000ffff0e7224 */ /* 0x000fe400078e0009 */
[----:B------:R-:W-:-:S05]  /*3e50*/  IMAD.IADD R12, R3, 0x1, R2 ;  /* 0x00000001030c7824 */ /* 0x000fca00078e0202 */
[----:B------:R-:W-:Y:S01]  /*3e60*/  IADD3 R2, PT, PT, R12, -UR5, -R15 ;  /* 0x800000050c027c10 */ /* 0x000fe2000fffe80f */
[----:B0-----:R-:W-:-:S04]  /*3e70*/  IMAD R3, R5, UR4, RZ ;  /* 0x0000000405037c24 */ /* 0x001fc8000f8e02ff */
[----:B------:R-:W-:-:S05]  /*3e80*/  IMAD R2, R3, -0x400, R2 ;  /* 0xfffffc0003027824 */ /* 0x000fca00078e0202 */
[C---:B------:R-:W-:Y:S02]  /*3e90*/  ISETP.GE.U32.AND P0, PT, R2.reuse, 0x700, PT ;  /* 0x000007000200780c */ /* 0x040fe40003f06070 */
[----:B------:R-:W-:-:S04]  /*3ea0*/  LEA.HI R15, R2, 0x1, RZ, 0x18 ;  /* 0x00000001020f7811 */ /* 0x000fc800078fc0ff */
[----:B------:R-:W-:-:S04]  /*3eb0*/  LOP3.LUT R23, R15, 0x7, RZ, 0xc0, !PT ;  /* 0x000000070f177812 */ /* 0x000fc800078ec0ff */
[----:B------:R-:W-:-:S03]  /*3ec0*/  ISETP.NE.AND P1, PT, R23, RZ, PT ;  /* 0x000000ff1700720c */ /* 0x000fc60003f25270 */
[----:B------:R-:W-:Y:S10]  /*3ed0*/  @!P0 BRA `(.L_x_116) ;  /* 0x0000000800248947 */ /* 0x000ff40003800000 */
[----:B------:R-:W-:Y:S01]  /*3ee0*/  LEA.HI R4, R4, 0x1, RZ, 0x18 ;  /* 0x0000000104047811 */ /* 0x000fe200078fc0ff */
[----:B------:R-:W-:-:S03]  /*3ef0*/  IMAD.MOV.U32 R14, RZ, RZ, R9 ;  /* 0x000000ffff0e7224 */ /* 0x000fc600078e0009 */
[----:B------:R-:W-:-:S05]  /*3f00*/  LOP3.LUT R4, R4, 0x1fffff8, RZ, 0xc0, !PT ;  /* 0x01fffff804047812 */ /* 0x000fca00078ec0ff */
[----:B------:R-:W-:-:S07]  /*3f10*/  IMAD.MOV R16, RZ, RZ, -R4 ;  /* 0x000000ffff107224 */ /* 0x000fce00078e0a04 */
.L_x_117:
[----:B------:R-:W-:-:S05]  /*3f20*/  IADD3 R24, P0, PT, R14, R11, RZ ;  /* 0x0000000b0e187210 */ /* 0x000fca0007f1e0ff */
[----:B------:R-:W-:Y:S02]  /*3f30*/  IMAD.X R27, RZ, RZ, R13, P0 ;  /* 0x000000ffff1b7224 */ /* 0x000fe400000e060d */
        /* <DEDUP_REMOVED lines=12> */
[----:B------:R-:W-:-:S03]  /*4000*/  PRMT R26, R8, 0x7610, R26 ;  /* 0x00007610081a7816 */ /* 0x000fc6000000001a */
[----:B------:R-:W5:Y:S01]  /*4010*/  LDG.E R21, desc[UR12][R4.64+0xc00] ;  /* 0x000c000c04157981 */ /* 0x000f62000c1e1900 */
[----:B------:R-:W-:Y:S02]  /*4020*/  LOP3.LUT P4, RZ, R26, 0xff, RZ, 0xc0, !PT ;  /* 0x000000ff1aff7812 */ /* 0x000fe4000788c0ff */
[CC--:B--2---:R-:W-:Y:S02]  /*4030*/  FSETP.NEU.AND P0, PT, R17.reuse, R20.reuse, PT ;  /* 0x000000141100720b */ /* 0x0c4fe40003f0d000 */
[----:B------:R-:W-:Y:S02]  /*4040*/  FSETP.NEU.AND P3, PT, R17, R20, P4 ;  /* 0x000000141100720b */ /* 0x000fe4000276d000 */
[----:B------:R-:W5:Y:S01]  /*4050*/  LDG.E R20, desc[UR12][R2.64+0xc00] ;  /* 0x000c000c02147981 */ /* 0x000f62000c1e1900 */
[----:B------:R-:W-:-:S06]  /*4060*/  IADD3 R17, P2, PT, R24, UR6, RZ ;  /* 0x0000000618117c10 */ /* 0x000fcc000ff5e0ff */
[----:B------:R-:W-:Y:S02]  /*4070*/  @!P4 SEL R26, RZ, 0x1, !P0 ;  /* 0x00000001ff1ac807 */ /* 0x000fe40004000000 */
[----:B------:R-:W-:Y:S01]  /*4080*/  ISETP.LT.U32.AND P0, PT, R17, R6, PT ;  /* 0x000000061100720c */ /* 0x000fe20003f01070 */
[----:B------:R-:W-:Y:S01]  /*4090*/  IMAD.X R8, R27, 0x1, R10, P2 ;  /* 0x000000011b087824 */ /* 0x000fe200010e060a */
[----:B------:R-:W-:-:S04]  /*40a0*/  SEL R26, R26, 0x1, !P3 ;  /* 0x000000011a1a7807 */ /* 0x000fc80005800000 */
[----:B------:R-:W-:Y:S02]  /*40b0*/  LOP3.LUT P2, RZ, R26, 0xff, RZ, 0xc0, !PT ;  /* 0x000000ff1aff7812 */ /* 0x000fe4000784c0ff */
[----:B------:R-:W-:Y:S02]  /*40c0*/  ISETP.LT.AND.EX P0, PT, R8, R7, PT, P0 ;  /* 0x000000070800720c */ /* 0x000fe40003f01300 */
[CC--:B---3--:R-:W-:Y:S02]  /*40d0*/  FSETP.NEU.AND P6, PT, R22.reuse, R25.reuse, PT ;  /* 0x000000191600720b */ /* 0x0c8fe40003fcd000 */
[----:B------:R-:W-:Y:S02]  /*40e0*/  FSETP.NEU.AND P5, PT, R22, R25, P2 ;  /* 0x000000191600720b */ /* 0x000fe400017ad000 */
[CC--:B------:R-:W-:Y:S02]  /*40f0*/  SEL R25, R17.reuse, R6.reuse, P0 ;  /* 0x0000000611197207 */ /* 0x0c0fe40000000000 */
[----:B------:R-:W-:-:S02]  /*4100*/  @!P3 SEL R25, R17, R6, !P4 ;  /* 0x000000061119b207 */ /* 0x000fc40006000000 */
[CC--:B------:R-:W-:Y:S02]  /*4110*/  SEL R28, R8.reuse, R7.reuse, P0 ;  /* 0x00000007081c7207 */ /* 0x0c0fe40000000000 */
[----:B------:R-:W-:Y:S02]  /*4120*/  IADD3 R6, P0, PT, R17, 0x100, RZ ;  /* 0x0000010011067810 */ /* 0x000fe40007f1e0ff */
[----:B------:R-:W-:Y:S02]  /*4130*/  @!P3 SEL R28, R8, R7, !P4 ;  /* 0x00000007081cb207 */ /* 0x000fe40006000000 */
[----:B------:R-:W-:Y:S01]  /*4140*/  ISETP.LT.U32.AND P3, PT, R6, R25, PT ;  /* 0x000000190600720c */ /* 0x000fe20003f61070 */
[----:B------:R-:W-:Y:S01]  /*4150*/  IMAD.X R7, RZ, RZ, R8, P0 ;  /* 0x000000ffff077224 */ /* 0x000fe200000e0608 */
[----:B------:R-:W-:-:S04]  /*4160*/  @!P2 SEL R26, RZ, 0x1, !P6 ;  /* 0x00000001ff1aa807 */ /* 0x000fc80007000000 */
[CC--:B------:R-:W-:Y:S02]  /*4170*/  ISETP.LT.AND.EX P0, PT, R7.reuse, R28.reuse, PT, P3 ;  /* 0x0000001c0700720c */ /* 0x0c0fe40003f01330 */
[----:B------:R-:W-:Y:S02]  /*4180*/  SEL R26, R26, 0x1, !P5 ;  /* 0x000000011a1a7807 */ /* 0x000fe40006800000 */
[CC--:B------:R-:W-:Y:S02]  /*4190*/  SEL R24, R6.reuse, R25.reuse, P0 ;  /* 0x0000001906187207 */ /* 0x0c0fe40000000000 */
[CC--:B------:R-:W-:Y:S02]  /*41a0*/  SEL R22, R7.reuse, R28.reuse, P0 ;  /* 0x0000001c07167207 */ /* 0x0c0fe40000000000 */
[----:B------:R-:W-:Y:S02]  /*41b0*/  @!P5 SEL R24, R6, R25, !P2 ;  /* 0x000000190618d207 */ /* 0x000fe40005000000 */
[----:B------:R-:W-:Y:S01]  /*41c0*/  @!P5 SEL R22, R7, R28, !P2 ;  /* 0x0000001c0716d207 */ /* 0x000fe20005000000 */
[----:B------:R-:W2:Y:S01]  /*41d0*/  LDG.E R6, desc[UR12][R2.64+0x1000] ;  /* 0x0010000c02067981 */ /* 0x000ea2000c1e1900 */
[----:B------:R-:W-:-:S02]  /*41e0*/  LOP3.LUT P2, RZ, R26, 0xff, RZ, 0xc0, !PT ;  /* 0x000000ff1aff7812 */ /* 0x000fc4000784c0ff */
[----:B------:R-:W-:Y:S01]  /*41f0*/  IADD3 R29, P3, PT, R17, 0x200, RZ ;  /* 0x00000200111d7810 */ /* 0x000fe20007f7e0ff */
[----:B------:R-:W2:Y:S01]  /*4200*/  LDG.E R7, desc[UR12][R4.64+0x1000] ;  /* 0x0010000c04077981 */ /* 0x000ea2000c1e1900 */
[----:B----4-:R-:W-:-:S03]  /*4210*/  FSETP.NEU.AND P4, PT, R19, R18, P2 ;  /* 0x000000121300720b */ /* 0x010fc6000178d000 */
[----:B------:R-:W-:Y:S01]  /*4220*/  IMAD.X R27, RZ, RZ, R8, P3 ;  /* 0x000000ffff1b7224 */ /* 0x000fe200018e0608 */
[----:B------:R-:W-:Y:S01]  /*4230*/  FSETP.NEU.AND P3, PT, R19, R18, PT ;  /* 0x000000121300720b */ /* 0x000fe20003f6d000 */
[----:B------:R-:W3:Y:S01]  /*4240*/  LDG.E R28, desc[UR12][R4.64+0x1c00] ;  /* 0x001c000c041c7981 */ /* 0x000ee2000c1e1900 */
[----:B------:R-:W-:-:S03]  /*4250*/  ISETP.LT.U32.AND P0, PT, R29, R24, PT ;  /* 0x000000181d00720c */ /* 0x000fc60003f01070 */
[----:B------:R-:W-:Y:S02]  /*4260*/  @!P2 SEL R26, RZ, 0x1, !P3 ;  /* 0x00000001ff1aa807 */ /* 0x000fe40005800000 */
[----:B------:R-:W-:Y:S02]  /*4270*/  ISETP.LT.AND.EX P0, PT, R27, R22, PT, P0 ;  /* 0x000000161b00720c */ /* 0x000fe40003f01300 */
[----:B------:R-:W-:Y:S02]  /*4280*/  SEL R18, R26, 0x1, !P4 ;  /* 0x000000011a127807 */ /* 0x000fe40006000000 */
[----:B------:R-:W-:Y:S02]  /*4290*/  SEL R25, R29, R24, P0 ;  /* 0x000000181d197207 */ /* 0x000fe40000000000 */
[----:B------:R-:W-:Y:S02]  /*42a0*/  LOP3.LUT P3, RZ, R18, 0xff, RZ, 0xc0, !PT ;  /* 0x000000ff12ff7812 */ /* 0x000fe4000786c0ff */
[----:B------:R-:W-:-:S02]  /*42b0*/  SEL R19, R27, R22, P0 ;  /* 0x000000161b137207 */ /* 0x000fc40000000000 */
[----:B------:R-:W-:Y:S02]  /*42c0*/  @!P4 SEL R25, R29, R24, !P2 ;  /* 0x000000181d19c207 */ /* 0x000fe40005000000 */
[----:B------:R-:W-:Y:S02]  /*42d0*/  @!P4 SEL R19, R27, R22, !P2 ;  /* 0x000000161b13c207 */ /* 0x000fe40005000000 */
[----:B------:R-:W4:Y:S01]  /*42e0*/  LDG.E R22, desc[UR12][R4.64+0x1400] ;  /* 0x0014000c04167981 */ /* 0x000f22000c1e1900 */
[----:B------:R-:W-:-:S03]  /*42f0*/  IADD3 R26, P5, PT, R17, 0x300, RZ ;  /* 0x00000300111a7810 */ /* 0x000fc60007fbe0ff */
[----:B------:R-:W3:Y:S01]  /*4300*/  LDG.E R27, desc[UR12][R2.64+0x1c00] ;  /* 0x001c000c021b7981 */ /* 0x000ee2000c1e1900 */
[----:B------:R-:W-:Y:S01]  /*4310*/  ISETP.LT.U32.AND P0, PT, R26, R25, PT ;  /* 0x000000191a00720c */ /* 0x000fe20003f01070 */
[----:B------:R-:W-:-:S05]  /*4320*/  IMAD.X R24, RZ, RZ, R8, P5 ;  /* 0x000000ffff187224 */ /* 0x000fca00028e0608 */
[----:B------:R-:W-:Y:S02]  /*4330*/  ISETP.LT.AND.EX P0, PT, R24, R19, PT, P0 ;  /* 0x000000131800720c */ /* 0x000fe40003f01300 */
[CC--:B-----5:R-:W-:Y:S02]  /*4340*/  FSETP.NEU.AND P2, PT, R20.reuse, R21.reuse, PT ;  /* 0x000000151400720b */ /* 0x0e0fe40003f4d000 */
[----:B------:R-:W-:Y:S02]  /*4350*/  FSETP.NEU.AND P4, PT, R20, R21, P3 ;  /* 0x000000151400720b */ /* 0x000fe40001f8d000 */
[----:B------:R-:W4:Y:S01]  /*4360*/  LDG.E R21, desc[UR12][R2.64+0x1400] ;  /* 0x0014000c02157981 */ /* 0x000f22000c1e1900 */
[----:B------:R-:W-:-:S10]  /*4370*/  SEL R20, R26, R25, P0 ;  /* 0x000000191a147207 */ /* 0x000fd40000000000 */
[----:B------:R-:W-:Y:S02]  /*4380*/  @!P4 SEL R20, R26, R25, !P3 ;  /* 0x000000191a14c207 */ /* 0x000fe40005800000 */
[----:B------:R0:W5:Y:S04]  /*4390*/  LDG.E R25, desc[UR12][R2.64+0x1800] ;  /* 0x0018000c02197981 */ /* 0x000168000c1e1900 */
[----:B------:R1:W5:Y:S01]  /*43a0*/  LDG.E R26, desc[UR12][R4.64+0x1800] ;  /* 0x0018000c041a7981 */ /* 0x000362000c1e1900 */
[----:B------:R-:W-:-:S04]  /*43b0*/  @!P3 SEL R18, RZ, 0x1, !P2 ;  /* 0x00000001ff12b807 */ /* 0x000fc80005000000 */
[----:B------:R-:W-:-:S04]  /*43c0*/  SEL R29, R18, 0x1, !P4 ;  /* 0x00000001121d7807 */ /* 0x000fc80006000000 */
[----:B------:R-:W-:Y:S02]  /*43d0*/  LOP3.LUT P2, RZ, R29, 0xff, RZ, 0xc0, !PT ;  /* 0x000000ff1dff7812 */ /* 0x000fe4000784c0ff */
[CC--:B------:R-:W-:Y:S02]  /*43e0*/  SEL R18, R24.reuse, R19.reuse, P0 ;  /* 0x0000001318127207 */ /* 0x0c0fe40000000000 */
[----:B------:R-:W-:Y:S02]  /*43f0*/  @!P4 SEL R18, R24, R19, !P3 ;  /* 0x000000131812c207 */ /* 0x000fe40005800000 */
[----:B------:R-:W-:Y:S02]  /*4400*/  IADD3 R19, P3, PT, R17, 0x400, RZ ;  /* 0x0000040011137810 */ /* 0x000fe40007f7e0ff */
[CC--:B--2---:R-:W-:Y:S02]  /*4410*/  FSETP.NEU.AND P0, PT, R6.reuse, R7.reuse, PT ;  /* 0x000000070600720b */ /* 0x0c4fe40003f0d000 */
[----:B------:R-:W-:-:S03]  /*4420*/  FSETP.NEU.AND P4, PT, R6, R7, P2 ;  /* 0x000000070600720b */ /* 0x000fc6000178d000 */
[----:B------:R-:W-:Y:S01]  /*4430*/  @!P2 SEL R29, RZ, 0x1, !P0 ;  /* 0x00000001ff1da807 */ /* 0x000fe20004000000 */
[----:B------:R-:W-:-:S03]  /*4440*/  IMAD.X R7, RZ, RZ, R8, P3 ;  /* 0x000000ffff077224 */ /* 0x000fc600018e0608 */
[----:B------:R-:W-:Y:S02]  /*4450*/  SEL R29, R29, 0x1, !P4 ;  /* 0x000000011d1d7807 */ /* 0x000fe40006000000 */
[----:B------:R-:W-:Y:S02]  /*4460*/  ISETP.LT.U32.AND P0, PT, R19, R20, PT ;  /* 0x000000141300720c */ /* 0x000fe40003f01070 */
[----:B------:R-:W-:Y:S02]  /*4470*/  LOP3.LUT P3, RZ, R29, 0xff, RZ, 0xc0, !PT ;  /* 0x000000ff1dff7812 */ /* 0x000fe4000786c0ff */
[----:B------:R-:W-:-:S04]  /*4480*/  ISETP.LT.AND.EX P0, PT, R7, R18, PT, P0 ;  /* 0x000000120700720c */ /* 0x000fc80003f01300 */
[----:B0-----:R-:W-:Y:S02]  /*4490*/  SEL R2, R19, R20, P0 ;  /* 0x0000001413027207 */ /* 0x001fe40000000000 */
[----:B-1----:R-:W-:Y:S02]  /*44a0*/  SEL R5, R7, R18, P0 ;  /* 0x0000001207057207 */ /* 0x002fe40000000000 */
[----:B------:R-:W-:Y:S02]  /*44b0*/  IADD3 R3, P5, PT, R17, 0x500, RZ ;  /* 0x0000050011037810 */ /* 0x000fe40007fbe0ff */
[----:B------:R-:W-:Y:S02]  /*44c0*/  @!P4 SEL R2, R19, R20, !P2 ;  /* 0x000000141302c207 */ /* 0x000fe40005000000 */
[----:B------:R-:W-:Y:S01]  /*44d0*/  @!P4 SEL R5, R7, R18, !P2 ;  /* 0x000000120705c207 */ /* 0x000fe20005000000 */
[----:B------:R-:W-:Y:S02]  /*44e0*/  IMAD.X R4, RZ, RZ, R8, P5 ;  /* 0x000000ffff047224 */ /* 0x000fe400028e0608 */
[----:B------:R-:W-:-:S02]  /*44f0*/  VIADD R16, R16, 0x8 ;  /* 0x0000000810107836 */ /* 0x000fc40000000000 */
[----:B------:R-:W-:Y:S01]  /*4500*/  VIADD R14, R14, 0x800 ;  /* 0x000008000e0e7836 */ /* 0x000fe20000000000 */
[CC--:B----4-:R-:W-:Y:S02]  /*4510*/  FSETP.NEU.AND P0, PT, R21.reuse, R22.reuse, PT ;  /* 0x000000161500720b */ /* 0x0d0fe40003f0d000 */
[----:B------:R-:W-:Y:S02]  /*4520*/  FSETP.NEU.AND P4, PT, R21, R22, P3 ;  /* 0x000000161500720b */ /* 0x000fe40001f8d000 */
[----:B------:R-:W-:Y:S02]  /*4530*/  @!P3 SEL R29, RZ, 0x1, !P0 ;  /* 0x00000001ff1db807 */ /* 0x000fe40004000000 */
[----:B------:R-:W-:Y:S02]  /*4540*/  ISETP.LT.U32.AND P0, PT, R3, R2, PT ;  /* 0x000000020300720c */ /* 0x000fe40003f01070 */
[----:B------:R-:W-:Y:S02]  /*4550*/  SEL R29, R29, 0x1, !P4 ;  /* 0x000000011d1d7807 */ /* 0x000fe40006000000 */
[----:B------:R-:W-:-:S02]  /*4560*/  ISETP.LT.AND.EX P0, PT, R4, R5, PT, P0 ;  /* 0x000000050400720c */ /* 0x000fc40003f01300 */
[----:B------:R-:W-:Y:S02]  /*4570*/  LOP3.LUT P2, RZ, R29, 0xff, RZ, 0xc0, !PT ;  /* 0x000000ff1dff7812 */ /* 0x000fe4000784c0ff */
[CC--:B------:R-:W-:Y:S02]  /*4580*/  SEL R7, R3.reuse, R2.reuse, P0 ;  /* 0x0000000203077207 */ /* 0x0c0fe40000000000 */
[CC--:B------:R-:W-:Y:S02]  /*4590*/  SEL R6, R4.reuse, R5.reuse, P0 ;  /* 0x0000000504067207 */ /* 0x0c0fe40000000000 */
[----:B------:R-:W-:Y:S02]  /*45a0*/  @!P4 SEL R7, R3, R2, !P3 ;  /* 0x000000020307c207 */ /* 0x000fe40005800000 */
[----:B------:R-:W-:Y:S02]  /*45b0*/  IADD3 R2, P0, PT, R17, 0x600, RZ ;  /* 0x0000060011027810 */ /* 0x000fe40007f1e0ff */
[----:B------:R-:W-:-:S02]  /*45c0*/  @!P4 SEL R6, R4, R5, !P3 ;  /* 0x000000050406c207 */ /* 0x000fc40005800000 */
[CC--:B-----5:R-:W-:Y:S02]  /*45d0*/  FSETP.NEU.AND P4, PT, R25.reuse, R26.reuse, P2 ;  /* 0x0000001a1900720b */ /* 0x0e0fe4000178d000 */
[----:B------:R-:W-:Y:S01]  /*45e0*/  FSETP.NEU.AND P3, PT, R25, R26, PT ;  /* 0x0000001a1900720b */ /* 0x000fe20003f6d000 */
[----:B------:R-:W-:Y:S01]  /*45f0*/  IMAD.X R5, RZ, RZ, R8, P0 ;  /* 0x000000ffff057224 */ /* 0x000fe200000e0608 */
[----:B------:R-:W-:Y:S02]  /*4600*/  ISETP.LT.U32.AND P0, PT, R2, R7, PT ;  /* 0x000000070200720c */ /* 0x000fe40003f01070 */
[----:B------:R-:W-:Y:S02]  /*4610*/  @!P2 SEL R29, RZ, 0x1, !P3 ;  /* 0x00000001ff1da807 */ /* 0x000fe40005800000 */
[----:B------:R-:W-:Y:S02]  /*4620*/  ISETP.LT.AND.EX P0, PT, R5, R6, PT, P0 ;  /* 0x000000060500720c */ /* 0x000fe40003f01300 */
[----:B------:R-:W-:-:S02]  /*4630*/  SEL R29, R29, 0x1, !P4 ;  /* 0x000000011d1d7807 */ /* 0x000fc40006000000 */
[----:B------:R-:W-:Y:S02]  /*4640*/  IADD3 R17, P5, PT, R17, 0x700, RZ ;  /* 0x0000070011117810 */ /* 0x000fe40007fbe0ff */
[CC--:B------:R-:W-:Y:S02]  /*4650*/  SEL R4, R2.reuse, R7.reuse, P0 ;  /* 0x0000000702047207 */ /* 0x0c0fe40000000000 */
[----:B------:R-:W-:Y:S02]  /*4660*/  LOP3.LUT P3, RZ, R29, 0xff, RZ, 0xc0, !PT ;  /* 0x000000ff1dff7812 */ /* 0x000fe4000786c0ff */
[----:B------:R-:W-:Y:S01]  /*4670*/  @!P4 SEL R4, R2, R7, !P2 ;  /* 0x000000070204c207 */ /* 0x000fe20005000000 */
[----:B------:R-:W-:Y:S01]  /*4680*/  IMAD.X R2, RZ, RZ, R8, P5 ;  /* 0x000000ffff027224 */ /* 0x000fe200028e0608 */
[----:B------:R-:W-:Y:S02]  /*4690*/  SEL R3, R5, R6, P0 ;  /* 0x0000000605037207 */ /* 0x000fe40000000000 */
[----:B------:R-:W-:-:S02]  /*46a0*/  ISETP.NE.AND P5, PT, R16, RZ, PT ;  /* 0x000000ff1000720c */ /* 0x000fc40003fa5270 */
[----:B------:R-:W-:Y:S02]  /*46b0*/  @!P4 SEL R3, R5, R6, !P2 ;  /* 0x000000060503c207 */ /* 0x000fe40005000000 */
[----:B---3--:R-:W-:Y:S02]  /*46c0*/  FSETP.NEU.AND P4, PT, R27, R28, P3 ;  /* 0x0000001c1b00720b */ /* 0x008fe40001f8d000 */
        /* <DEDUP_REMOVED lines=8> */
[----:B------:R-:W-:Y:S01]  /*4750*/  @!P4 SEL R7, R2, R3, !P3 ;  /* 0x000000030207c207 */ /* 0x000fe20005800000 */
[----:B------:R-:W-:Y:S06]  /*4760*/  @P5 BRA `(.L_x_117) ;  /* 0xfffffff400ec5947 */ /* 0x000fec000383ffff */
.L_x_116:
[----:B------:R-:W-:Y:S05]  /*4770*/  BSYNC.RECONVERGENT B2 ;  /* 0x0000000000027941 */ /* 0x000fea0003800200 */
.L_x_115:
[----:B------:R-:W-:Y:S05]  /*4780*/  @!P1 BRA `(.L_x_114) ;  /* 0x0000000800549947 */ /* 0x000fea0003800000 */
[----:B------:R-:W-:Y:S01]  /*4790*/  ISETP.GE.U32.AND P0, PT, R23, 0x4, PT ;  /* 0x000000041700780c */ /* 0x000fe20003f06070 */
[----:B------:R-:W-:Y:S01]  /*47a0*/  BSSY.RECONVERGENT B2, `(.L_x_118) ;  /* 0x000004b000027945 */ /* 0x000fe20003800200 */
[----:B------:R-:W-:-:S11]  /*47b0*/  LOP3.LUT P1, R15, R15, 0x3, RZ, 0xc0, !PT ;  /* 0x000000030f0f7812 */ /* 0x000fd6000782c0ff */
[----:B------:R-:W-:Y:S05]  /*47c0*/  @!P0 BRA `(.L_x_119) ;  /* 0x0000000400208947 */ /* 0x000fea0003800000 */
        /* <DEDUP_REMOVED lines=14> */
[----:B------:R-:W5:Y:S04]  /*48b0*/  LDG.E R16, desc[UR12][R4.64+0xc00] ;  /* 0x000c000c04107981 */ /* 0x000f68000c1e1900 */
[----:B------:R0:W5:Y:S01]  /*48c0*/  LDG.E R17, desc[UR12][R2.64+0xc00] ;  /* 0x000c000c02117981 */ /* 0x000162000c1e1900 */
[----:B------:R-:W-:-:S02]  /*48d0*/  LOP3.LUT P4, RZ, R8, 0xff, RZ, 0xc0, !PT ;  /* 0x000000ff08ff7812 */ /* 0x000fc4000788c0ff */
[----:B------:R-:W-:-:S05]  /*48e0*/  IADD3 R25, P2, PT, R25, UR6, RZ ;  /* 0x0000000619197c10 */ /* 0x000fca000ff5e0ff */
[----:B------:R-:W-:Y:S02]  /*48f0*/  IMAD.X R24, R24, 0x1, R10, P2 ;  /* 0x0000000118187824 */ /* 0x000fe400010e060a */
[----:B0-----:R-:W-:-:S05]  /*4900*/  VIADD R2, R14, 0x100 ;  /* 0x000001000e027836 */ /* 0x001fca0000000000 */
[----:B------:R-:W-:Y:S01]  /*4910*/  IADD3 R3, P5, P6, R11, UR6, R2 ;  /* 0x000000060b037c10 */ /* 0x000fe2000febe002 */
[----:B------:R-:W-:-:S03]  /*4920*/  VIADD R2, R14, 0x200 ;  /* 0x000002000e027836 */ /* 0x000fc60000000000 */
[----:B------:R-:W-:Y:S02]  /*4930*/  IADD3.X R4, PT, PT, R13, R10, RZ, P5, P6 ;  /* 0x0000000a0d047210 */ /* 0x000fe40002fec4ff */
[CC--:B--2---:R-:W-:Y:S02]  /*4940*/  FSETP.NEU.AND P0, PT, R22.reuse, R23.reuse, PT ;  /* 0x000000171600720b */ /* 0x0c4fe40003f0d000 */
[----:B------:R-:W-:Y:S02]  /*4950*/  FSETP.NEU.AND P3, PT, R22, R23, P4 ;  /* 0x000000171600720b */ /* 0x000fe4000276d000 */
[----:B------:R-:W-:Y:S02]  /*4960*/  @!P4 SEL R8, RZ, 0x1, !P0 ;  /* 0x00000001ff08c807 */ /* 0x000fe40004000000 */
[----:B------:R-:W-:Y:S02]  /*4970*/  ISETP.LT.U32.AND P0, PT, R25, R6, PT ;  /* 0x000000061900720c */ /* 0x000fe40003f01070 */
[----:B------:R-:W-:-:S02]  /*4980*/  SEL R8, R8, 0x1, !P3 ;  /* 0x0000000108087807 */ /* 0x000fc40005800000 */
[-C--:B------:R-:W-:Y:S02]  /*4990*/  ISETP.LT.AND.EX P0, PT, R24, R7.reuse, PT, P0 ;  /* 0x000000071800720c */ /* 0x080fe40003f01300 */
[----:B------:R-:W-:Y:S02]  /*49a0*/  LOP3.LUT P2, RZ, R8, 0xff, RZ, 0xc0, !PT ;  /* 0x000000ff08ff7812 */ /* 0x000fe4000784c0ff */
[CC--:B------:R-:W-:Y:S02]  /*49b0*/  SEL R22, R25.reuse, R6.reuse, P0 ;  /* 0x0000000619167207 */ /* 0x0c0fe40000000000 */
[----:B------:R-:W-:Y:S02]  /*49c0*/  SEL R5, R24, R7, P0 ;  /* 0x0000000718057207 */ /* 0x000fe40000000000 */
[----:B---3--:R-:W-:Y:S02]  /*49d0*/  FSETP.NEU.AND P0, PT, R20, R21, PT ;  /* 0x000000151400720b */ /* 0x008fe40003f0d000 */
[----:B------:R-:W-:-:S02]  /*49e0*/  @!P3 SEL R22, R25, R6, !P4 ;  /* 0x000000061916b207 */ /* 0x000fc40006000000 */
[----:B------:R-:W-:Y:S02]  /*49f0*/  @!P3 SEL R5, R24, R7, !P4 ;  /* 0x000000071805b207 */ /* 0x000fe40006000000 */
        /* <DEDUP_REMOVED lines=9> */
[----:B------:R-:W-:Y:S02]  /*4a90*/  @!P3 SEL R7, R4, R5, !P2 ;  /* 0x000000050407b207 */ /* 0x000fe40005000000 */
[----:B----4-:R-:W-:-:S02]  /*4aa0*/  FSETP.NEU.AND P3, PT, R18, R19, PT ;  /* 0x000000131200720b */ /* 0x010fc40003f6d000 */
[----:B------:R-:W-:Y:S01]  /*4ab0*/  IADD3 R3, P5, P0, R11, UR6, R2 ;  /* 0x000000060b037c10 */ /* 0x000fe2000f8be002 */
[----:B------:R-:W-:Y:S01]  /*4ac0*/  VIADD R2, R14, 0x300 ;  /* 0x000003000e027836 */ /* 0x000fe20000000000 */
[----:B------:R-:W-:Y:S01]  /*4ad0*/  FSETP.NEU.AND P2, PT, R18, R19, P4 ;  /* 0x000000131200720b */ /* 0x000fe2000274d000 */
[----:B------:R-:W-:Y:S01]  /*4ae0*/  VIADD R14, R14, 0x400 ;  /* 0x000004000e0e7836 */ /* 0x000fe20000000000 */
[----:B------:R-:W-:Y:S02]  /*4af0*/  @!P4 SEL R8, RZ, 0x1, !P3 ;  /* 0x00000001ff08c807 */ /* 0x000fe40005800000 */
[----:B------:R-:W-:Y:S02]  /*4b00*/  IADD3.X R6, PT, PT, R13, R10, RZ, P5, P0 ;  /* 0x0000000a0d067210 */ /* 0x000fe40002fe04ff */
[----:B------:R-:W-:Y:S02]  /*4b10*/  ISETP.LT.U32.AND P0, PT, R3, R20, PT ;  /* 0x000000140300720c */ /* 0x000fe40003f01070 */
[----:B------:R-:W-:-:S02]  /*4b20*/  SEL R8, R8, 0x1, !P2 ;  /* 0x0000000108087807 */ /* 0x000fc40005000000 */
[-C--:B------:R-:W-:Y:S02]  /*4b30*/  ISETP.LT.AND.EX P0, PT, R6, R7.reuse, PT, P0 ;  /* 0x000000070600720c */ /* 0x080fe40003f01300 */
[----:B------:R-:W-:Y:S02]  /*4b40*/  LOP3.LUT P3, RZ, R8, 0xff, RZ, 0xc0, !PT ;  /* 0x000000ff08ff7812 */ /* 0x000fe4000786c0ff */
[CC--:B------:R-:W-:Y:S02]  /*4b50*/  SEL R5, R3.reuse, R20.reuse, P0 ;  /* 0x0000001403057207 */ /* 0x0c0fe40000000000 */
[CC--:B------:R-:W-:Y:S02]  /*4b60*/  SEL R4, R6.reuse, R7.reuse, P0 ;  /* 0x0000000706047207 */ /* 0x0c0fe40000000000 */
[----:B------:R-:W-:Y:S02]  /*4b70*/  @!P2 SEL R5, R3, R20, !P4 ;  /* 0x000000140305a207 */ /* 0x000fe40006000000 */
[----:B------:R-:W-:-:S02]  /*4b80*/  @!P2 SEL R4, R6, R7, !P4 ;  /* 0x000000070604a207 */ /* 0x000fc40006000000 */
[----:B------:R-:W-:Y:S02]  /*4b90*/  IADD3 R2, P5, P6, R11, UR6, R2 ;  /* 0x000000060b027c10 */ /* 0x000fe4000febe002 */
[----:B-----5:R-:W-:Y:S02]  /*4ba0*/  FSETP.NEU.AND P4, PT, R16, R17, P3 ;  /* 0x000000111000720b */ /* 0x020fe40001f8d000 */
[----:B------:R-:W-:Y:S02]  /*4bb0*/  IADD3.X R3, PT, PT, R13, R10, RZ, P5, P6 ;  /* 0x0000000a0d037210 */ /* 0x000fe40002fec4ff */
[----:B------:R-:W-:Y:S02]  /*4bc0*/  ISETP.LT.U32.AND P0, PT, R2, R5, PT ;  /* 0x000000050200720c */ /* 0x000fe40003f01070 */
[----:B------:R-:W-:Y:S02]  /*4bd0*/  FSETP.NEU.AND P2, PT, R16, R17, PT ;  /* 0x000000111000720b */ /* 0x000fe40003f4d000 */
[----:B------:R-:W-:-:S02]  /*4be0*/  ISETP.LT.AND.EX P0, PT, R3, R4, PT, P0 ;  /* 0x000000040300720c */ /* 0x000fc40003f01300 */
[----:B------:R-:W-:Y:S02]  /*4bf0*/  @!P3 SEL R8, RZ, 0x1, !P2 ;  /* 0x00000001ff08b807 */ /* 0x000fe40005000000 */
[-C--:B------:R-:W-:Y:S02]  /*4c00*/  SEL R6, R2, R5.reuse, P0 ;  /* 0x0000000502067207 */ /* 0x080fe40000000000 */
[CC--:B------:R-:W-:Y:S02]  /*4c10*/  SEL R7, R3.reuse, R4.reuse, P0 ;  /* 0x0000000403077207 */ /* 0x0c0fe40000000000 */
[----:B------:R-:W-:Y:S02]  /*4c20*/  SEL R8, R8, 0x1, !P4 ;  /* 0x0000000108087807 */ /* 0x000fe40006000000 */
[----:B------:R-:W-:Y:S02]  /*4c30*/  @!P4 SEL R6, R2, R5, !P3 ;  /* 0x000000050206c207 */ /* 0x000fe40005800000 */
[----:B------:R-:W-:-:S07]  /*4c40*/  @!P4 SEL R7, R3, R4, !P3 ;  /* 0x000000040307c207 */ /* 0x000fce0005800000 */
.L_x_119:
[----:B------:R-:W-:Y:S05]  /*4c50*/  BSYNC.RECONVERGENT B2 ;  /* 0x0000000000027941 */ /* 0x000fea0003800200 */
.L_x_118:
[----:B------:R-:W-:Y:S05]  /*4c60*/  @!P1 BRA `(.L_x_114) ;  /* 0x00000004001c9947 */ /* 0x000fea0003800000 */
[----:B------:R-:W-:Y:S01]  /*4c70*/  ISETP.NE.AND P0, PT, R15, 0x1, PT ;  /* 0x000000010f00780c */ /* 0x000fe20003f05270 */
[----:B------:R-:W-:Y:S01]  /*4c80*/  BSSY.RECONVERGENT B2, `(.L_x_120) ;  /* 0x000002b000027945 */ /* 0x000fe20003800200 */
[----:B------:R-:W-:-:S11]  /*4c90*/  LOP3.LUT P1, RZ, R12, 0x100, RZ, 0xc0, !PT ;  /* 0x000001000cff7812 */ /* 0x000fd6000782c0ff */
        /* <DEDUP_REMOVED lines=14> */
[----:B------:R-:W-:-:S05]  /*4d80*/  IADD3 R17, P0, PT, R12, UR6, RZ ;  /* 0x000000060c117c10 */ /* 0x000fca000ff1e0ff */
[----:B------:R-:W-:Y:S01]  /*4d90*/  IMAD.X R12, R15, 0x1, R10, P0 ;  /* 0x000000010f0c7824 */ /* 0x000fe200000e060a */
        /* <DEDUP_REMOVED lines=10> */
[----:B-1----:R-:W-:Y:S02]  /*4e40*/  IADD3 R5, P5, P6, R11, UR6, R16 ;  /* 0x000000060b057c10 */ /* 0x002fe4000febe010 */
[----:B------:R-:W-:Y:S02]  /*4e50*/  LOP3.LUT P4, RZ, R8, 0xff, RZ, 0xc0, !PT ;  /* 0x000000ff08ff7812 */ /* 0x000fe4000788c0ff */
[----:B------:R-:W-:Y:S02]  /*4e60*/  IADD3.X R4, PT, PT, R13, R10, RZ, P5, P6 ;  /* 0x0000000a0d047210 */ /* 0x000fe40002fec4ff */
[----:B------:R-:W-:Y:S02]  /*4e70*/  @!P3 SEL R2, R17, R6, !P2 ;  /* 0x000000061102b207 */ /* 0x000fe40005000000 */
[----:B------:R-:W-:-:S02]  /*4e80*/  @!P3 SEL R3, R12, R7, !P2 ;  /* 0x000000070c03b207 */ /* 0x000fc40005000000 */
[CC--:B---3--:R-:W-:Y:S02]  /*4e90*/  FSETP.NEU.AND P3, PT, R18.reuse, R21.reuse, P4 ;  /* 0x000000151200720b */ /* 0x0c8fe4000276d000 */
[CC--:B------:R-:W-:Y:S02]  /*4ea0*/  ISETP.LT.U32.AND P0, PT, R5.reuse, R2.reuse, PT ;  /* 0x000000020500720c */ /* 0x0c0fe40003f01070 */
[----:B------:R-:W-:Y:S02]  /*4eb0*/  FSETP.NEU.AND P2, PT, R18, R21, PT ;  /* 0x000000151200720b */ /* 0x000fe40003f4d000 */
[----:B------:R-:W-:Y:S02]  /*4ec0*/  ISETP.LT.AND.EX P0, PT, R4, R3, PT, P0 ;  /* 0x000000030400720c */ /* 0x000fe40003f01300 */
[----:B------:R-:W-:Y:S02]  /*4ed0*/  @!P4 SEL R8, RZ, 0x1, !P2 ;  /* 0x00000001ff08c807 */ /* 0x000fe40005000000 */
[----:B------:R-:W-:-:S02]  /*4ee0*/  SEL R6, R5, R2, P0 ;  /* 0x0000000205067207 */ /* 0x000fc40000000000 */
[-C--:B------:R-:W-:Y:S02]  /*4ef0*/  SEL R7, R4, R3.reuse, P0 ;  /* 0x0000000304077207 */ /* 0x080fe40000000000 */
[----:B------:R-:W-:Y:S02]  /*4f00*/  SEL R8, R8, 0x1, !P3 ;  /* 0x0000000108087807 */ /* 0x000fe40005800000 */
[----:B------:R-:W-:Y:S02]  /*4f10*/  @!P3 SEL R6, R5, R2, !P4 ;  /* 0x000000020506b207 */ /* 0x000fe40006000000 */
[----:B------:R-:W-:-:S07]  /*4f20*/  @!P3 SEL R7, R4, R3, !P4 ;  /* 0x000000030407b207 */ /* 0x000fce0006000000 */
.L_x_121:
[----:B------:R-:W-:Y:S05]  /*4f30*/  BSYNC.RECONVERGENT B2 ;  /* 0x0000000000027941 */ /* 0x000fea0003800200 */
.L_x_120:
[----:B------:R-:W-:Y:S05]  /*4f40*/  @P1 BRA `(.L_x_114) ;  /* 0x0000000000641947 */ /* 0x000fea0003800000 */
        /* <DEDUP_REMOVED lines=9> */
[----:B------:R-:W2:Y:S01]  /*4fe0*/  LDG.E R5, desc[UR12][R4.64] ;  /* 0x0000000c04057981 */ /* 0x000ea2000c1e1900 */
[----:B------:R-:W-:Y:S02]  /*4ff0*/  LOP3.LUT P3, RZ, R8, 0xff, RZ, 0xc0, !PT ;  /* 0x000000ff08ff7812 */ /* 0x000fe4000786c0ff */
[----:B------:R-:W-:-:S05]  /*5000*/  IADD3 R13, P0, PT, R11, UR6, RZ ;  /* 0x000000060b0d7c10 */ /* 0x000fca000ff1e0ff */
[----:B------:R-:W-:Y:S01]  /*5010*/  IMAD.X R12, R12, 0x1, R10, P0 ;  /* 0x000000010c0c7824 */ /* 0x000fe200000e060a */
[----:B------:R-:W-:-:S04]  /*5020*/  ISETP.LT.U32.AND P0, PT, R13, R6, PT ;  /* 0x000000060d00720c */ /* 0x000fc80003f01070 */
[----:B------:R-:W-:-:S04]  /*5030*/  ISETP.LT.AND.EX P0, PT, R12, R7, PT, P0 ;  /* 0x000000070c00720c */ /* 0x000fc80003f01300 */
[----:B------:R-:W-:Y:S02]  /*5040*/  SEL R10, R13, R6, P0 ;  /* 0x000000060d0a7207 */ /* 0x000fe40000000000 */
[----:B------:R-:W-:Y:S02]  /*5050*/  SEL R11, R12, R7, P0 ;  /* 0x000000070c0b7207 */ /* 0x000fe40000000000 */
[CC--:B--2---:R-:W-:Y:S02]  /*5060*/  FSETP.NEU.AND P2, PT, R2.reuse, R5.reuse, P3 ;  /* 0x000000050200720b */ /* 0x0c4fe40001f4d000 */
[----:B------:R-:W-:-:S04]  /*5070*/  FSETP.NEU.AND P1, PT, R2, R5, PT ;  /* 0x000000050200720b */ /* 0x000fc80003f2d000 */
[----:B------:R-:W-:-:S04]  /*5080*/  @!P3 SEL R8, RZ, 0x1, !P1 ;  /* 0x00000001ff08b807 */ /* 0x000fc80004800000 */
[----:B------:R-:W-:-:S03]  /*5090*/  SEL R8, R8, 0x1, !P2 ;  /* 0x0000000108087807 */ /* 0x000fc60005000000 */
[----:B------:R-:W-:Y:S02]  /*50a0*/  @!P2 SEL R10, R13, R6, !P3 ;  /* 0x000000060d0aa207 */ /* 0x000fe40005800000 */
[----:B------:R-:W-:-:S03]  /*50b0*/  @!P2 SEL R11, R12, R7, !P3 ;  /* 0x000000070c0ba207 */ /* 0x000fc60005800000 */
[----:B------:R-:W-:Y:S02]  /*50c0*/  IMAD.MOV.U32 R6, RZ, RZ, R10 ;  /* 0x000000ffff067224 */ /* 0x000fe400078e000a */
[----:B------:R-:W-:-:S07]  /*50d0*/  IMAD.MOV.U32 R7, RZ, RZ, R11 ;  /* 0x000000ffff077224 */ /* 0x000fce00078e000b */
.L_x_114:
[----:B------:R-:W-:Y:S05]  /*50e0*/  BSYNC.RECONVERGENT B1 ;  /* 0x0000000000017941 */ /* 0x000fea0003800200 */
.L_x_108:
[----:B------:R-:W0:Y:S01]  /*50f0*/  S2R R10, SR_LANEID ;  /* 0x00000000000a7919 */ /* 0x000e220000000000 */
[----:B------:R-:W-:Y:S01]  /*5100*/  LOP3.LUT R3, R8, 0xff, RZ, 0xc0, !PT ;  /* 0x000000ff08037812 */ /* 0x000fe200078ec0ff */
[----:B------:R-:W-:Y:S01]  /*5110*/  BSSY.RECONVERGENT B1, `(.L_x_122) ;  /* 0x0000016000017945 */ /* 0x000fe20003800200 */
[----:B------:R1:W2:Y:S04]  /*5120*/  SHFL.DOWN PT, R5, R6, 0x1, 0x1f ;  /* 0x08201f0006057f89 */ /* 0x0002a800000e0000 */
[----:B------:R1:W3:Y:S04]  /*5130*/  SHFL.DOWN PT, R4, R7, 0x1, 0x1f ;  /* 0x08201f0007047f89 */ /* 0x0002e800000e0000 */
[----:B------:R-:W4:Y:S01]  /*5140*/  SHFL.DOWN PT, R3, R3, 0x1, 0x1f ;  /* 0x08201f0003037f89 */ /* 0x000f2200000e0000 */
        /* <DEDUP_REMOVED lines=18> */
.L_x_123:
[----:B------:R-:W-:Y:S05]  /*5270*/  BSYNC.RECONVERGENT B1 ;  /* 0x0000000000017941 */ /* 0x000fea0003800200 */
.L_x_122:
        /* <DEDUP_REMOVED lines=23> */
.L_x_125:
[----:B------:R-:W-:Y:S05]  /*53f0*/  BSYNC.RECONVERGENT B1 ;  /* 0x0000000000017941 */ /* 0x000fea0003800200 */
.L_x_124:
        /* <DEDUP_REMOVED lines=20> */
.L_x_127:
[----:B------:R-:W-:Y:S05]  /*5540*/  BSYNC.RECONVERGENT B1 ;  /* 0x0000000000017941 */ /* 0x000fea0003800200 */
.L_x_126:
        /* <DEDUP_REMOVED lines=20> */
.L_x_129:
[----:B------:R-:W-:Y:S05]  /*5690*/  BSYNC.RECONVERGENT B1 ;  /* 0x0000000000017941 */ /* 0x000fea0003800200 */
.L_x_128:
        /* <DEDUP_REMOVED lines=20> */
.L_x_131:
[----:B------:R-:W-:Y:S05]  /*57e0*/  BSYNC.RECONVERGENT B1 ;  /* 0x0000000000017941 */ /* 0x000fea0003800200 */
.L_x_130:
        /* <DEDUP_REMOVED lines=10> */
.L_x_133:
[----:B------:R-:W-:Y:S05]  /*5890*/  BSYNC.RECONVERGENT B1 ;  /* 0x0000000000017941 */ /* 0x000fea0003800200 */
.L_x_132:
        /* <DEDUP_REMOVED lines=84> */
.L_x_89:
[----:B------:R-:W-:Y:S05]  /*5de0*/  BSYNC.RECONVERGENT B0 ;  /* 0x0000000000007941 */ /* 0x000fea0003800200 */
.L_x_64:
[----:B------:R-:W-:Y:S05]  /*5df0*/  @P1 EXIT ;  /* 0x000000000000194d */ /* 0x000fea0003800000 */
[----:B012---:R-:W0:Y:S02]  /*5e00*/  LDC.64 R2, c[0x0][0x3a8] ;  /* 0x0000ea00ff027b82 */ /* 0x007e240000000a00 */
[----:B0-----:R-:W-:-:S05]  /*5e10*/  IMAD.WIDE.U32 R2, R0, 0x10, R2 ;  /* 0x0000001000027825 */ /* 0x001fca00078e0002 */
[----:B------:R-:W-:Y:S04]  /*5e20*/  STG.E.64 desc[UR12][R2.64+0x8], R6 ;  /* 0x0000080602007986 */ /* 0x000fe8000c101b0c */
[----:B------:R-:W-:Y:S01]  /*5e30*/  STG.E.U8 desc[UR12][R2.64], R8 ;  /* 0x0000000802007986 */ /* 0x000fe2000c10110c */
[----:B------:R-:W-:Y:S05]  /*5e40*/  EXIT ;  /* 0x000000000000794d */ /* 0x000fea0003800000 */
.L_x_134:
        /* <DEDUP_REMOVED lines=11> */
.L_x_422:


//--------------------- .text._ZN3cub18CUB_300001_SM_10006detail6reduce28DeviceReduceSingleTileKernelINS2_10policy_hubIN4cuda3std3__45tupleIJblEEEyN6thrust24THRUST_300001_SM_1000_NS8cuda_cub9__find_if7functorIS9_EEE10Policy1000ENSB_12zip_iteratorINS8_IJNSD_26transform_input_iterator_tIbNSC_6detail35transform_pair_of_input_iterators_tIbNSB_6detail15normal_iteratorINSB_10device_ptrIKfEEEESR_NS7_8equal_toIfEEEENS7_10__not_fn_tINS7_10__identityEEEEENSB_17counting_iteratorIlNSB_11use_defaultES10_S10_EEEEEEEPS9_ySF_S9_S9_SW_EEvT0_T1_T2_T3_T4_T6_ --------------------------
	.section	.text._ZN3cub18CUB_300001_SM_10006detail6reduce28DeviceReduceSingleTileKernelINS2_10policy_hubIN4cuda3std3__45tupleIJblEEEyN6thrust24THRUST_300001_SM_1000_NS8cuda_cub9__find_if7functorIS9_EEE10Policy1000ENSB_12zip_iteratorINS8_IJNSD_26transform_input_iterator_tIbNSC_6detail35transform_pair_of_input_iterators_tIbNSB_6detail15normal_iteratorINSB_10device_ptrIKfEEEESR_NS7_8equal_toIfEEEENS7_10__not_fn_tINS7_10__identityEEEEENSB_17counting_iteratorIlNSB_11use_defaultES10_S10_EEEEEEEPS9_ySF_S9_S9_SW_EEvT0_T1_T2_T3_T4_T6_,"ax",@progbits
	.align	128
        .global         _ZN3cub18CUB_300001_SM_10006detail6reduce28DeviceReduceSingleTileKernelINS2_10policy_hubIN4cuda3std3__45tupleIJblEEEyN6thrust24THRUST_300001_SM_1000_NS8cuda_cub9__find_if7functorIS9_EEE10Policy1000ENSB_12zip_iteratorINS8_IJNSD_26transform_input_iterator_tIbNSC_6detail35transform_pair_of_input_iterators_tIbNSB_6detail15normal_iteratorINSB_10device_ptrIKfEEEESR_NS7_8equal_toIfEEEENS7_10__not_fn_tINS7_10__identityEEEEENSB_17counting_iteratorIlNSB_11use_defaultES10_S10_EEEEEEEPS9_ySF_S9_S9_SW_EEvT0_T1_T2_T3_T4_T6_
        .type           _ZN3cub18CUB_300001_SM_10006detail6reduce28DeviceReduceSingleTileKernelINS2_10policy_hubIN4cuda3std3__45tupleIJblEEEyN6thrust24THRUST_300001_SM_1000_NS8cuda_cub9__find_if7functorIS9_EEE10Policy1000ENSB_12zip_iteratorINS8_IJNSD_26transform_input_iterator_tIbNSC_6detail35transform_pair_of_input_iterators_tIbNSB_6detail15normal_iteratorINSB_10device_ptrIKfEEEESR_NS7_8equal_toIfEEEENS7_10__not_fn_tINS7_10__identityEEEEENSB_17counting_iteratorIlNSB_11use_defaultES10_S10_EEEEEEEPS9_ySF_S9_S9_SW_EEvT0_T1_T2_T3_T4_T6_,@function
        .size           _ZN3cub18CUB_300001_SM_10006detail6reduce28DeviceReduceSingleTileKernelINS2_10policy_hubIN4cuda3std3__45tupleIJblEEEyN6thrust24THRUST_300001_SM_1000_NS8cuda_cub9__find_if7functorIS9_EEE10Policy1000ENSB_12zip_iteratorINS8_IJNSD_26transform_input_iterator_tIbNSC_6detail35transform_pair_of_input_iterators_tIbNSB_6detail15normal_iteratorINSB_10device_ptrIKfEEEESR_NS7_8equal_toIfEEEENS7_10__not_fn_tINS7_10__identityEEEEENSB_17counting_iteratorIlNSB_11use_defaultES10_S10_EEEEEEEPS9_ySF_S9_S9_SW_EEvT0_T1_T2_T3_T4_T6_,(.L_x_423 - _ZN3cub18CUB_300001_SM_10006detail6reduce28DeviceReduceSingleTileKernelINS2_10policy_hubIN4cuda3std3__45tupleIJblEEEyN6thrust24THRUST_300001_SM_1000_NS8cuda_cub9__find_if7functorIS9_EEE10Policy1000ENSB_12zip_iteratorINS8_IJNSD_26transform_input_iterator_tIbNSC_6detail35transform_pair_of_input_iterators_tIbNSB_6detail15normal_iteratorINSB_10device_ptrIKfEEEESR_NS7_8equal_toIfEEEENS7_10__not_fn_tINS7_10__identityEEEEENSB_17counting_iteratorIlNSB_11use_defaultES10_S10_EEEEEEEPS9_ySF_S9_S9_SW_EEvT0_T1_T2_T3_T4_T6_)
        .other          _ZN3cub18CUB_300001_SM_10006detail6reduce28DeviceReduceSingleTileKernelINS2_10policy_hubIN4cuda3std3__45tupleIJblEEEyN6thrust24THRUST_300001_SM_1000_NS8cuda_cub9__find_if7functorIS9_EEE10Policy1000ENSB_12zip_iteratorINS8_IJNSD_26transform_input_iterator_tIbNSC_6detail35transform_pair_of_input_iterators_tIbNSB_6detail15normal_iteratorINSB_10device_ptrIKfEEEESR_NS7_8equal_toIfEEEENS7_10__not_fn_tINS7_10__identityEEEEENSB_17counting_iteratorIlNSB_11use_defaultES10_S10_EEEEEEEPS9_ySF_S9_S9_SW_EEvT0_T1_T2_T3_T4_T6_,@"STO_CUDA_ENTRY STV_DEFAULT"
_ZN3cub18CUB_300001_SM_10006detail6reduce28DeviceReduceSingleTileKernelINS2_10policy_hubIN4cuda3std3__45tupleIJblEEEyN6thrust24THRUST_300001_SM_1000_NS8cuda_cub9__find_if7functorIS9_EEE10Policy1000ENSB_12zip_iteratorINS8_IJNSD_26transform_input_iterator_tIbNSC_6detail35transform_pair_of_input_iterators_tIbNSB_6detail15normal_iteratorINSB_10device_ptrIKfEEEESR_NS7_8equal_toIfEEEENS7_10__not_fn_tINS7_10__identityEEEEENSB_17counting_iteratorIlNSB_11use_defaultES10_S10_EEEEEEEPS9_ySF_S9_S9_SW_EEvT0_T1_T2_T3_T4_T6_:
.text._ZN3cub18CUB_300001_SM_10006detail6reduce28DeviceReduceSingleTileKernelINS2_10policy_hubIN4cuda3std3__45tupleIJblEEEyN6thrust24THRUST_300001_SM_1000_NS8cuda_cub9__find_if7functorIS9_EEE10Policy1000ENSB_12zip_iteratorINS8_IJNSD_26transform_input_iterator_tIbNSC_6detail35transform_pair_of_input_iterators_tIbNSB_6detail15normal_iteratorINSB_10device_ptrIKfEEEESR_NS7_8equal_toIfEEEENS7_10__not_fn_tINS7_10__identityEEEEENSB_17counting_iteratorIlNSB_11use_defaultES10_S10_EEEEEEEPS9_ySF_S9_S9_SW_EEvT0_T1_T2_T3_T4_T6_:
[----:B------:R-:W-:Y:S01]  /*0000*/  LDC R1, c[0x0][0x37c] ;  /* 0x0000df00ff017b82 */ /* 0x000fe20000000800 */
[----:B------:R-:W0:Y:S07]  /*0010*/  LDCU.64 UR4, c[0x0][0x3b0] ;  /* 0x00007600ff0477ac */ /* 0x000e2e0008000a00 */
[----:B------:R-:W1:Y:S01]  /*0020*/  LDC.U8 R0, c[0x0][0x3c0] ;  /* 0x0000f000ff007b82 */ /* 0x000e620000000000 */
[----:B------:R-:W2:Y:S01]  /*0030*/  LDCU.64 UR8, c[0x0][0x358] ;  /* 0x00006b00ff0877ac */ /* 0x000ea20008000a00 */
[----:B0-----:R-:W-:-:S04]  /*0040*/  UISETP.NE.U32.AND UP0, UPT, UR4, URZ, UPT ;  /* 0x000000ff0400728c */ /* 0x001fc8000bf05070 */
[----:B------:R-:W-:-:S09]  /*0050*/  UISETP.NE.AND.EX UP0, UPT, UR5, URZ, UPT, UP0 ;  /* 0x000000ff0500728c */ /* 0x000fd2000bf05300 */
        /* <DEDUP_REMOVED lines=9> */
.L_x_135:
[----:B------:R-:W-:Y:S01]  /*00f0*/  UISETP.GT.U32.AND UP0, UPT, UR4, 0x3ff, UPT ;  /* 0x000003ff0400788c */ /* 0x000fe2000bf04070 */
[----:B------:R-:W-:Y:S03]  /*0100*/  BSSY.RECONVERGENT B0, `(.L_x_136) ;  /* 0x0000592000007945 */ /* 0x000fe60003800200 */
[----:B------:R-:W-:-:S09]  /*0110*/  UISETP.GT.U32.AND.EX UP0, UPT, UR5, URZ, UPT, UP0 ;  /* 0x000000ff0500728c */ /* 0x000fd2000bf04100 */
[----:B------:R-:W-:Y:S05]  /*0120*/  BRA.U UP0, `(.L_x_137) ;  /* 0x0000003100247547 */ /* 0x000fea000b800000 */
[----:B------:R-:W0:Y:S01]  /*0130*/  S2R R13, SR_TID.X ;  /* 0x00000000000d7919 */ /* 0x000e220000002100 */
[----:B------:R-:W2:Y:S08]  /*0140*/  LDC.64 R2, c[0x0][0x380] ;  /* 0x0000e000ff027b82 */ /* 0x000eb00000000a00 */
[----:B------:R-:W3:Y:S01]  /*0150*/  LDC.64 R4, c[0x0][0x388] ;  /* 0x0000e200ff047b82 */ /* 0x000ee20000000a00 */
[----:B------:R-:W-:Y:S01]  /*0160*/  CS2R R10, SRZ ;  /* 0x00000000000a7805 */ /* 0x000fe2000001ff00 */
[----:B------:R-:W4:Y:S01]  /*0170*/  LDCU.64 UR6, c[0x0][0x3a0] ;  /* 0x00007400ff0677ac */ /* 0x000f220008000a00 */
[----:B0-----:R-:W-:-:S13]  /*0180*/  ISETP.GE.U32.AND P1, PT, R13, UR4, PT ;  /* 0x000000040d007c0c */ /* 0x001fda000bf26070 */
[C---:B--2---:R-:W-:Y:S01]  /*0190*/  @!P1 IMAD.WIDE.U32 R2, R13.reuse, 0x4, R2 ;  /* 0x000000040d029825 */ /* 0x044fe200078e0002 */
[----:B------:R-:W0:Y:S03]  /*01a0*/  @!P1 LDC.64 R6, c[0x0][0x3a0] ;  /* 0x0000e800ff069b82 */ /* 0x000e260000000a00 */
[C---:B---3--:R-:W-:Y:S02]  /*01b0*/  @!P1 IMAD.WIDE.U32 R4, R13.reuse, 0x4, R4 ;  /* 0x000000040d049825 */ /* 0x048fe400078e0004 */
[----:B------:R-:W2:Y:S04]  /*01c0*/  @!P1 LDG.E R2, desc[UR8][R2.64] ;  /* 0x0000000802029981 */ /* 0x000ea8000c1e1900 */
[----:B------:R-:W2:Y:S01]  /*01d0*/  @!P1 LDG.E R5, desc[UR8][R4.64] ;  /* 0x0000000804059981 */ /* 0x000ea2000c1e1900 */
[----:B------:R-:W-:Y:S01]  /*01e0*/  IMAD.MOV.U32 R15, RZ, RZ, R13 ;  /* 0x000000ffff0f7224 */ /* 0x000fe200078e000d */
[----:B------:R-:W-:Y:S01]  /*01f0*/  PRMT R12, RZ, 0x7610, R12 ;  /* 0x00007610ff0c7816 */ /* 0x000fe2000000000c */
[----:B------:R-:W-:Y:S01]  /*0200*/  @!P1 VIADD R15, R13, 0x100 ;  /* 0x000001000d0f9836 */ /* 0x000fe20000000000 */
[----:B------:R-:W-:Y:S04]  /*0210*/  BSSY.RECONVERGENT B1, `(.L_x_138) ;  /* 0x0000121000017945 */ /* 0x000fe80003800200 */
[----:B------:R-:W-:-:S02]  /*0220*/  ISETP.GE.U32.AND P2, PT, R15, UR4, PT ;  /* 0x000000040f007c0c */ /* 0x000fc4000bf46070 */
[----:B0-----:R-:W-:-:S05]  /*0230*/  @!P1 IADD3 R10, P3, PT, R13, R6, RZ ;  /* 0x000000060d0a9210 */ /* 0x001fca0007f7e0ff */
[----:B------:R-:W-:Y:S01]  /*0240*/  @!P1 IMAD.X R11, RZ, RZ, R7, P3 ;  /* 0x000000ffff0b9224 */ /* 0x000fe200018e0607 */
[----:B--2---:R-:W-:-:S04]  /*0250*/  @!P1 FSETP.NEU.AND P0, PT, R2, R5, PT ;  /* 0x000000050200920b */ /* 0x004fc80003f0d000 */
[----:B------:R-:W-:-:S04]  /*0260*/  @!P1 SEL R2, RZ, 0x1, !P0 ;  /* 0x00000001ff029807 */ /* 0x000fc80004000000 */
[----:B------:R-:W-:Y:S01]  /*0270*/  @!P1 PRMT R12, R2, 0x7610, R12 ;  /* 0x00007610020c9816 */ /* 0x000fe2000000000c */
[----:B----4-:R-:W-:Y:S06]  /*0280*/  @P2 BRA `(.L_x_139) ;  /* 0x0000001000642947 */ /* 0x010fec0003800000 */
[----:B------:R-:W-:Y:S01]  /*0290*/  LOP3.LUT R14, RZ, R15, RZ, 0x33, !PT ;  /* 0x0000000fff0e7212 */ /* 0x000fe200078e33ff */
[----:B------:R-:W-:Y:S04]  /*02a0*/  BSSY.RECONVERGENT B2, `(.L_x_140) ;  /* 0x000008a000027945 */ /* 0x000fe80003800200 */
[----:B------:R-:W-:-:S05]  /*02b0*/  VIADD R14, R14, UR4 ;  /* 0x000000040e0e7c36 */ /* 0x000fca0008000000 */
[C---:B------:R-:W-:Y:S02]  /*02c0*/  ISETP.GE.U32.AND P0, PT, R14.reuse, 0x700, PT ;  /* 0x000007000e00780c */ /* 0x040fe40003f06070 */
[----:B------:R-:W-:-:S04]  /*02d0*/  LEA.HI R16, R14, 0x1, RZ, 0x18 ;  /* 0x000000010e107811 */ /* 0x000fc800078fc0ff */
[----:B------:R-:W-:-:S04]  /*02e0*/  LOP3.LUT R35, R16, 0x7, RZ, 0xc0, !PT ;  /* 0x0000000710237812 */ /* 0x000fc800078ec0ff */
[----:B------:R-:W-:-:S03]  /*02f0*/  ISETP.NE.AND P1, PT, R35, RZ, PT ;  /* 0x000000ff2300720c */ /* 0x000fc60003f25270 */
[----:B------:R-:W-:Y:S10]  /*0300*/  @!P0 BRA `(.L_x_141) ;  /* 0x00000008000c8947 */ /* 0x000ff40003800000 */
[----:B------:R-:W0:Y:S01]  /*0310*/  LDC.64 R2, c[0x0][0x380] ;  /* 0x0000e000ff027b82 */ /* 0x000e220000000a00 */
[----:B------:R-:W-:-:S05]  /*0320*/  LOP3.LUT R18, R16, 0x1fffff8, RZ, 0xc0, !PT ;  /* 0x01fffff810127812 */ /* 0x000fca00078ec0ff */
[----:B------:R-:W-:Y:S02]  /*0330*/  IMAD.MOV R18, RZ, RZ, -R18 ;  /* 0x000000ffff127224 */ /* 0x000fe400078e0a12 */
[----:B------:R-:W2:Y:S05]  /*0340*/  LDC.64 R4, c[0x0][0x388] ;  /* 0x0000e200ff047b82 */ /* 0x000eaa0000000a00 */
.L_x_142:
[----:B0-----:R-:W-:-:S04]  /*0350*/  IMAD.WIDE.U32 R8, R15, 0x4, R2 ;  /* 0x000000040f087825 */ /* 0x001fc800078e0002 */
[C---:B--2---:R-:W-:Y:S01]  /*0360*/  IMAD.WIDE.U32 R6, R15.reuse, 0x4, R4 ;  /* 0x000000040f067825 */ /* 0x044fe200078e0004 */
[----:B------:R-:W2:Y:S04]  /*0370*/  LDG.E R33, desc[UR8][R8.64] ;  /* 0x0000000808217981 */ /* 0x000ea8000c1e1900 */
[----:B------:R-:W2:Y:S04]  /*0380*/  LDG.E R34, desc[UR8][R6.64] ;  /* 0x0000000806227981 */ /* 0x000ea8000c1e1900 */
[----:B------:R-:W3:Y:S04]  /*0390*/  LDG.E R32, desc[UR8][R8.64+0x400] ;  /* 0x0004000808207981 */ /* 0x000ee8000c1e1900 */
[----:B------:R-:W3:Y:S04]  /*03a0*/  LDG.E R31, desc[UR8][R6.64+0x400] ;  /* 0x00040008061f7981 */ /* 0x000ee8000c1e1900 */
[----:B------:R-:W4:Y:S04]  /*03b0*/  LDG.E R28, desc[UR8][R8.64+0x800] ;  /* 0x00080008081c7981 */ /* 0x000f28000c1e1900 */
[----:B------:R-:W4:Y:S04]  /*03c0*/  LDG.E R25, desc[UR8][R6.64+0x800] ;  /* 0x0008000806197981 */ /* 0x000f28000c1e1900 */
[----:B------:R-:W5:Y:S04]  /*03d0*/  LDG.E R26, desc[UR8][R8.64+0xc00] ;  /* 0x000c0008081a7981 */ /* 0x000f68000c1e1900 */
[----:B------:R-:W5:Y:S04]  /*03e0*/  LDG.E R19, desc[UR8][R6.64+0xc00] ;  /* 0x000c000806137981 */ /* 0x000f68000c1e1900 */
[----:B------:R-:W5:Y:S04]  /*03f0*/  LDG.E R20, desc[UR8][R8.64+0x1000] ;  /* 0x0010000808147981 */ /* 0x000f68000c1e1900 */
[----:B------:R-:W5:Y:S04]  /*0400*/  LDG.E R17, desc[UR8][R6.64+0x1000] ;  /* 0x0010000806117981 */ /* 0x000f68000c1e1900 */
[----:B------:R-:W5:Y:S04]  /*0410*/  LDG.E R23, desc[UR8][R8.64+0x1400] ;  /* 0x0014000808177981 */ /* 0x000f68000c1e1900 */
[----:B------:R-:W5:Y:S04]  /*0420*/  LDG.E R24, desc[UR8][R6.64+0x1400] ;  /* 0x0014000806187981 */ /* 0x000f68000c1e1900 */
[----:B------:R-:W5:Y:S04]  /*0430*/  LDG.E R21, desc[UR8][R8.64+0x1800] ;  /* 0x0018000808157981 */ /* 0x000f68000c1e1900 */
[----:B------:R-:W5:Y:S04]  /*0440*/  LDG.E R22, desc[UR8][R6.64+0x1800] ;  /* 0x0018000806167981 */ /* 0x000f68000c1e1900 */
[----:B------:R0:W5:Y:S04]  /*0450*/  LDG.E R27, desc[UR8][R8.64+0x1c00] ;  /* 0x001c0008081b7981 */ /* 0x000168000c1e1900 */
[----:B------:R1:W5:Y:S01]  /*0460*/  LDG.E R30, desc[UR8][R6.64+0x1c00] ;  /* 0x001c0008061e7981 */ /* 0x000362000c1e1900 */
[----:B------:R-:W-:Y:S01]  /*0470*/  PRMT R36, R12, 0x7610, R36 ;  /* 0x000076100c247816 */ /* 0x000fe20000000024 */
[----:B------:R-:W-:Y:S01]  /*0480*/  VIADD R18, R18, 0x8 ;  /* 0x0000000812127836 */ /* 0x000fe20000000000 */
[C---:B------:R-:W-:Y:S01]  /*0490*/  IADD3 R29, P3, PT, R15.reuse, UR6, RZ ;  /* 0x000000060f1d7c10 */ /* 0x040fe2000ff7e0ff */
[----:B------:R-:W-:Y:S01]  /*04a0*/  VIADD R15, R15, 0x800 ;  /* 0x000008000f0f7836 */ /* 0x000fe20000000000 */
[----:B------:R-:W-:-:S03]  /*04b0*/  LOP3.LUT P5, RZ, R36, 0xff, RZ, 0xc0, !PT ;  /* 0x000000ff24ff7812 */ /* 0x000fc600078ac0ff */
[----:B------:R-:W-:Y:S01]  /*04c0*/  IMAD.X R12, RZ, RZ, UR7, P3 ;  /* 0x00000007ff0c7e24 */ /* 0x000fe200098e06ff */
[CC--:B--2---:R-:W-:Y:S02]  /*04d0*/  FSETP.NEU.AND P0, PT, R33.reuse, R34.reuse, PT ;  /* 0x000000222100720b */ /* 0x0c4fe40003f0d000 */
[----:B------:R-:W-:-:S07]  /*04e0*/  FSETP.NEU.AND P2, PT, R33, R34, P5 ;  /* 0x000000222100720b */ /* 0x000fce0002f4d000 */
[----:B------:R-:W-:Y:S02]  /*04f0*/  @!P5 SEL R36, RZ, 0x1, !P0 ;  /* 0x00000001ff24d807 */ /* 0x000fe40004000000 */
[----:B------:R-:W-:Y:S02]  /*0500*/  ISETP.LT.U32.AND P0, PT, R29, R10, PT ;  /* 0x0000000a1d00720c */ /* 0x000fe40003f01070 */
[----:B------:R-:W-:Y:S02]  /*0510*/  SEL R33, R36, 0x1, !P2 ;  /* 0x0000000124217807 */ /* 0x000fe40005000000 */
[----:B---3--:R-:W-:Y:S02]  /*0520*/  FSETP.NEU.AND P6, PT, R32, R31, PT ;  /* 0x0000001f2000720b */ /* 0x008fe40003fcd000 */
[----:B------:R-:W-:Y:S02]  /*0530*/  LOP3.LUT P3, RZ, R33, 0xff, RZ, 0xc0, !PT ;  /* 0x000000ff21ff7812 */ /* 0x000fe4000786c0ff */
[----:B------:R-:W-:-:S02]  /*0540*/  ISETP.LT.AND.EX P0, PT, R12, R11, PT, P0 ;  /* 0x0000000b0c00720c */ /* 0x000fc40003f01300 */
[----:B------:R-:W-:Y:S02]  /*0550*/  FSETP.NEU.AND P4, PT, R32, R31, P3 ;  /* 0x0000001f2000720b */ /* 0x000fe40001f8d000 */
[CC--:B0-----:R-:W-:Y:S02]  /*0560*/  SEL R9, R29.reuse, R10.reuse, P0 ;  /* 0x0000000a1d097207 */ /* 0x0c1fe40000000000 */
[CC--:B------:R-:W-:Y:S02]  /*0570*/  SEL R8, R12.reuse, R11.reuse, P0 ;  /* 0x0000000b0c087207 */ /* 0x0c0fe40000000000 */
[----:B------:R-:W-:Y:S02]  /*0580*/  @!P2 SEL R9, R29, R10, !P5 ;  /* 0x0000000a1d09a207 */ /* 0x000fe40006800000 */
[----:B------:R-:W-:Y:S02]  /*0590*/  @!P2 SEL R8, R12, R11, !P5 ;  /* 0x0000000b0c08a207 */ /* 0x000fe40006800000 */
[----:B------:R-:W-:-:S02]  /*05a0*/  @!P3 SEL R33, RZ, 0x1, !P6 ;  /* 0x00000001ff21b807 */ /* 0x000fc40007000000 */
[----:B-1----:R-:W-:Y:S02]  /*05b0*/  IADD3 R6, P0, PT, R29, 0x100, RZ ;  /* 0x000001001d067810 */ /* 0x002fe40007f1e0ff */
[----:B------:R-:W-:Y:S02]  /*05c0*/  SEL R33, R33, 0x1, !P4 ;  /* 0x0000000121217807 */ /* 0x000fe40006000000 */
[----:B----4-:R-:W-:Y:S01]  /*05d0*/  FSETP.NEU.AND P6, PT, R28, R25, PT ;  /* 0x000000191c00720b */ /* 0x010fe20003fcd000 */
[----:B------:R-:W-:Y:S01]  /*05e0*/  IMAD.X R7, RZ, RZ, R12, P0 ;  /* 0x000000ffff077224 */ /* 0x000fe200000e060c */
[----:B------:R-:W-:Y:S02]  /*05f0*/  LOP3.LUT P2, RZ, R33, 0xff, RZ, 0xc0, !PT ;  /* 0x000000ff21ff7812 */ /* 0x000fe4000784c0ff */
[----:B------:R-:W-:Y:S02]  /*0600*/  ISETP.LT.U32.AND P0, PT, R6, R9, PT ;  /* 0x000000090600720c */ /* 0x000fe40003f01070 */
[----:B------:R-:W-:-:S02]  /*0610*/  FSETP.NEU.AND P5, PT, R28, R25, P2 ;  /* 0x000000191c00720b */ /* 0x000fc400017ad000 */
[----:B------:R-:W-:-:S04]  /*0620*/  ISETP.LT.AND.EX P0, PT, R7, R8, PT, P0 ;  /* 0x000000080700720c */ /* 0x000fc80003f01300 */
[CC--:B------:R-:W-:Y:S02]  /*0630*/  SEL R11, R6.reuse, R9.reuse, P0 ;  /* 0x00000009060b7207 */ /* 0x0c0fe40000000000 */
[-C--:B------:R-:W-:Y:S02]  /*0640*/  SEL R10, R7, R8.reuse, P0 ;  /* 0x00000008070a7207 */ /* 0x080fe40000000000 */
[----:B------:R-:W-:Y:S02]  /*0650*/  @!P2 SEL R33, RZ, 0x1, !P6 ;  /* 0x00000001ff21a807 */ /* 0x000fe40007000000 */
[----:B------:R-:W-:Y:S02]  /*0660*/  @!P4 SEL R11, R6, R9, !P3 ;  /* 0x00000009060bc207 */ /* 0x000fe40005800000 */
[----:B------:R-:W-:Y:S02]  /*0670*/  SEL R33, R33, 0x1, !P5 ;  /* 0x0000000121217807 */ /* 0x000fe40006800000 */
[----:B------:R-:W-:-:S02]  /*0680*/  @!P4 SEL R10, R7, R8, !P3 ;  /* 0x00000008070ac207 */ /* 0x000fc40005800000 */
[----:B------:R-:W-:Y:S02]  /*0690*/  LOP3.LUT P3, RZ, R33, 0xff, RZ, 0xc0, !PT ;  /* 0x000000ff21ff7812 */ /* 0x000fe4000786c0ff */
[----:B------:R-:W-:Y:S02]  /*06a0*/  IADD3 R6, P0, PT, R29, 0x200, RZ ;  /* 0x000002001d067810 */ /* 0x000fe40007f1e0ff */
[CC--:B-----5:R-:W-:Y:S02]  /*06b0*/  FSETP.NEU.AND P6, PT, R26.reuse, R19.reuse, PT ;  /* 0x000000131a00720b */ /* 0x0e0fe40003fcd000 */
[----:B------:R-:W-:Y:S01]  /*06c0*/  FSETP.NEU.AND P4, PT, R26, R19, P3 ;  /* 0x000000131a00720b */ /* 0x000fe20001f8d000 */
[----:B------:R-:W-:Y:S01]  /*06d0*/  IMAD.X R7, RZ, RZ, R12, P0 ;  /* 0x000000ffff077224 */ /* 0x000fe200000e060c */
[----:B------:R-:W-:-:S04]  /*06e0*/  ISETP.LT.U32.AND P0, PT, R6, R11, PT ;  /* 0x0000000b0600720c */ /* 0x000fc80003f01070 */
[-C--:B------:R-:W-:Y:S02]  /*06f0*/  ISETP.LT.AND.EX P0, PT, R7, R10.reuse, PT, P0 ;  /* 0x0000000a0700720c */ /* 0x080fe40003f01300 */
[----:B------:R-:W-:Y:S02]  /*0700*/  @!P3 SEL R33, RZ, 0x1, !P6 ;  /* 0x00000001ff21b807 */ /* 0x000fe40007000000 */
[CC--:B------:R-:W-:Y:S02]  /*0710*/  SEL R9, R6.reuse, R11.reuse, P0 ;  /* 0x0000000b06097207 */ /* 0x0c0fe40000000000 */
[----:B------:R-:W-:Y:S02]  /*0720*/  SEL R33, R33, 0x1, !P4 ;  /* 0x0000000121217807 */ /* 0x000fe40006000000 */
[----:B------:R-:W-:Y:S02]  /*0730*/  @!P5 SEL R9, R6, R11, !P2 ;  /* 0x0000000b0609d207 */ /* 0x000fe40005000000 */
[----:B------:R-:W-:-:S02]  /*0740*/  SEL R8, R7, R10, P0 ;  /* 0x0000000a07087207 */ /* 0x000fc40000000000 */
[----:B------:R-:W-:Y:S02]  /*0750*/  IADD3 R6, P0, PT, R29, 0x300, RZ ;  /* 0x000003001d067810 */ /* 0x000fe40007f1e0ff */
[----:B------:R-:W-:Y:S02]  /*0760*/  @!P5 SEL R8, R7, R10, !P2 ;  /* 0x0000000a0708d207 */ /* 0x000fe40005000000 */
[----:B------:R-:W-:Y:S01]  /*0770*/  LOP3.LUT P2, RZ, R33, 0xff, RZ, 0xc0, !PT ;  /* 0x000000ff21ff7812 */ /* 0x000fe2000784c0ff */
[----:B------:R-:W-:Y:S01]  /*0780*/  IMAD.X R7, RZ, RZ, R12, P0 ;  /* 0x000000ffff077224 */ /* 0x000fe200000e060c */
[----:B------:R-:W-:Y:S02]  /*0790*/  ISETP.LT.U32.AND P0, PT, R6, R9, PT ;  /* 0x000000090600720c */ /* 0x000fe40003f01070 */
[----:B------:R-:W-:Y:S02]  /*07a0*/  FSETP.NEU.AND P6, PT, R20, R17, PT ;  /* 0x000000111400720b */ /* 0x000fe40003fcd000 */
[----:B------:R-:W-:-:S02]  /*07b0*/  ISETP.LT.AND.EX P0, PT, R7, R8, PT, P0 ;  /* 0x000000080700720c */ /* 0x000fc40003f01300 */
[----:B------:R-:W-:Y:S02]  /*07c0*/  FSETP.NEU.AND P5, PT, R20, R17, P2 ;  /* 0x000000111400720b */ /* 0x000fe400017ad000 */
[CC--:B------:R-:W-:Y:S02]  /*07d0*/  SEL R11, R6.reuse, R9.reuse, P0 ;  /* 0x00000009060b7207 */ /* 0x0c0fe40000000000 */
[----:B------:R-:W-:Y:S02]  /*07e0*/  @!P4 SEL R11, R6, R9, !P3 ;  /* 0x00000009060bc207 */ /* 0x000fe40005800000 */
[----:B------:R-:W-:Y:S02]  /*07f0*/  @!P2 SEL R33, RZ, 0x1, !P6 ;  /* 0x00000001ff21a807 */ /* 0x000fe40007000000 */
[----:B------:R-:W-:Y:S02]  /*0800*/  SEL R10, R7, R8, P0 ;  /* 0x00000008070a7207 */ /* 0x000fe40000000000 */
[----:B------:R-:W-:-:S02]  /*0810*/  IADD3 R6, P0, PT, R29, 0x400, RZ ;  /* 0x000004001d067810 */ /* 0x000fc40007f1e0ff */
[----:B------:R-:W-:Y:S02]  /*0820*/  SEL R33, R33, 0x1, !P5 ;  /* 0x0000000121217807 */ /* 0x000fe40006800000 */
[----:B------:R-:W-:Y:S01]  /*0830*/  @!P4 SEL R10, R7, R8, !P3 ;  /* 0x00000008070ac207 */ /* 0x000fe20005800000 */
[----:B------:R-:W-:Y:S01]  /*0840*/  IMAD.X R7, RZ, RZ, R12, P0 ;  /* 0x000000ffff077224 */ /* 0x000fe200000e060c */
[----:B------:R-:W-:Y:S02]  /*0850*/  ISETP.LT.U32.AND P0, PT, R6, R11, PT ;  /* 0x0000000b0600720c */ /* 0x000fe40003f01070 */
[----:B------:R-:W-:Y:S02]  /*0860*/  LOP3.LUT P3, RZ, R33, 0xff, RZ, 0xc0, !PT ;  /* 0x000000ff21ff7812 */ /* 0x000fe4000786c0ff */
[----:B------:R-:W-:Y:S02]  /*0870*/  ISETP.LT.AND.EX P0, PT, R7, R10, PT, P0 ;  /* 0x0000000a0700720c */ /* 0x000fe40003f01300 */
[----:B------:R-:W-:-:S02]  /*0880*/  FSETP.NEU.AND P4, PT, R23, R24, P3 ;  /* 0x000000181700720b */ /* 0x000fc40001f8d000 */
[CC--:B------:R-:W-:Y:S02]  /*0890*/  SEL R9, R6.reuse, R11.reuse, P0 ;  /* 0x0000000b06097207 */ /* 0x0c0fe40000000000 */
[----:B------:R-:W-:Y:S02]  /*08a0*/  SEL R8, R7, R10, P0 ;  /* 0x0000000a07087207 */ /* 0x000fe40000000000 */
[----:B------:R-:W-:Y:S02]  /*08b0*/  FSETP.NEU.AND P0, PT, R23, R24, PT ;  /* 0x000000181700720b */ /* 0x000fe40003f0d000 */
[----:B------:R-:W-:Y:S02]  /*08c0*/  @!P5 SEL R9, R6, R11, !P2 ;  /* 0x0000000b0609d207 */ /* 0x000fe40005000000 */
[----:B------:R-:W-:Y:S02]  /*08d0*/  IADD3 R6, P6, PT, R29, 0x500, RZ ;  /* 0x000005001d067810 */ /* 0x000fe40007fde0ff */
[----:B------:R-:W-:-:S02]  /*08e0*/  @!P3 SEL R33, RZ, 0x1, !P0 ;  /* 0x00000001ff21b807 */ /* 0x000fc40004000000 */
[----:B------:R-:W-:Y:S01]  /*08f0*/  @!P5 SEL R8, R7, R10, !P2 ;  /* 0x0000000a0708d207 */ /* 0x000fe20005000000 */
[----:B------:R-:W-:Y:S01]  /*0900*/  IMAD.X R7, RZ, RZ, R12, P6 ;  /* 0x000000ffff077224 */ /* 0x000fe200030e060c */
[CC--:B------:R-:W-:Y:S02]  /*0910*/  ISETP.LT.U32.AND P0, PT, R6.reuse, R9.reuse, PT ;  /* 0x000000090600720c */ /* 0x0c0fe40003f01070 */
[----:B------:R-:W-:Y:S02]  /*0920*/  SEL R33, R33, 0x1, !P4 ;  /* 0x0000000121217807 */ /* 0x000fe40006000000 */
[----:B------:R-:W-:Y:S02]  /*0930*/  ISETP.LT.AND.EX P0, PT, R7, R8, PT, P0 ;  /* 0x000000080700720c */ /* 0x000fe40003f01300 */
[----:B------:R-:W-:Y:S02]  /*0940*/  LOP3.LUT P2, RZ, R33, 0xff, RZ, 0xc0, !PT ;  /* 0x000000ff21ff7812 */ /* 0x000fe4000784c0ff */
[----:B------:R-:W-:-:S02]  /*0950*/  SEL R11, R6, R9, P0 ;  /* 0x00000009060b7207 */ /* 0x000fc40000000000 */
[-C--:B------:R-:W-:Y:S02]  /*0960*/  SEL R10, R7, R8.reuse, P0 ;  /* 0x00000008070a7207 */ /* 0x080fe40000000000 */
[----:B------:R-:W-:Y:S02]  /*0970*/  @!P4 SEL R11, R6, R9, !P3 ;  /* 0x00000009060bc207 */ /* 0x000fe40005800000 */
[----:B------:R-:W-:Y:S02]  /*0980*/  IADD3 R6, P0, PT, R29, 0x600, RZ ;  /* 0x000006001d067810 */ /* 0x000fe40007f1e0ff */
[----:B------:R-:W-:Y:S02]  /*0990*/  @!P4 SEL R10, R7, R8, !P3 ;  /* 0x00000008070ac207 */ /* 0x000fe40005800000 */
[CC--:B------:R-:W-:Y:S01]  /*09a0*/  FSETP.NEU.AND P4, PT, R21.reuse, R22.reuse, P2 ;  /* 0x000000161500720b */ /* 0x0c0fe2000178d000 */
[----:B------:R-:W-:Y:S01]  /*09b0*/  IMAD.X R9, RZ, RZ, R12, P0 ;  /* 0x000000ffff097224 */ /* 0x000fe200000e060c */
[----:B------:R-:W-:-:S02]  /*09c0*/  FSETP.NEU.AND P3, PT, R21, R22, PT ;  /* 0x000000161500720b */ /* 0x000fc40003f6d000 */
[CC--:B------:R-:W-:Y:S02]  /*09d0*/  ISETP.LT.U32.AND P0, PT, R6.reuse, R11.reuse, PT ;  /* 0x0000000b0600720c */ /* 0x0c0fe40003f01070 */
[----:B------:R-:W-:Y:S02]  /*09e0*/  @!P2 SEL R33, RZ, 0x1, !P3 ;  /* 0x00000001ff21a807 */ /* 0x000fe40005800000 */
[----:B------:R-:W-:Y:S02]  /*09f0*/  ISETP.LT.AND.EX P0, PT, R9, R10, PT, P0 ;  /* 0x0000000a0900720c */ /* 0x000fe40003f01300 */
[----:B------:R-:W-:Y:S02]  /*0a00*/  SEL R33, R33, 0x1, !P4 ;  /* 0x0000000121217807 */ /* 0x000fe40006000000 */
[----:B------:R-:W-:Y:S02]  /*0a10*/  IADD3 R29, P5, PT, R29, 0x700, RZ ;  /* 0x000007001d1d7810 */ /* 0x000fe40007fbe0ff */
[----:B------:R-:W-:-:S02]  /*0a20*/  SEL R8, R6, R11, P0 ;  /* 0x0000000b06087207 */ /* 0x000fc40000000000 */
[----:B------:R-:W-:Y:S02]  /*0a30*/  LOP3.LUT P3, RZ, R33, 0xff, RZ, 0xc0, !PT ;  /* 0x000000ff21ff7812 */ /* 0x000fe4000786c0ff */
[----:B------:R-:W-:Y:S01]  /*0a40*/  @!P4 SEL R8, R6, R11, !P2 ;  /* 0x0000000b0608c207 */ /* 0x000fe20005000000 */
[----:B------:R-:W-:Y:S01]  /*0a50*/  IMAD.X R6, RZ, RZ, R12, P5 ;  /* 0x000000ffff067224 */ /* 0x000fe200028e060c */
[CC--:B------:R-:W-:Y:S02]  /*0a60*/  SEL R7, R9.reuse, R10.reuse, P0 ;  /* 0x0000000a09077207 */ /* 0x0c0fe40000000000 */
[----:B------:R-:W-:Y:S02]  /*0a70*/  ISETP.NE.AND P5, PT, R18, RZ, PT ;  /* 0x000000ff1200720c */ /* 0x000fe40003fa5270 */
[----:B------:R-:W-:Y:S02]  /*0a80*/  @!P4 SEL R7, R9, R10, !P2 ;  /* 0x0000000a0907c207 */ /* 0x000fe40005000000 */
[----:B------:R-:W-:-:S02]  /*0a90*/  FSETP.NEU.AND P4, PT, R27, R30, P3 ;  /* 0x0000001e1b00720b */ /* 0x000fc40001f8d000 */
[----:B------:R-:W-:Y:S02]  /*0aa0*/  ISETP.LT.U32.AND P0, PT, R29, R8, PT ;  /* 0x000000081d00720c */ /* 0x000fe40003f01070 */
[----:B------:R-:W-:Y:S02]  /*0ab0*/  FSETP.NEU.AND P2, PT, R27, R30, PT ;  /* 0x0000001e1b00720b */ /* 0x000fe40003f4d000 */
[CC--:B------:R-:W-:Y:S02]  /*0ac0*/  ISETP.LT.AND.EX P0, PT, R6.reuse, R7.reuse, PT, P0 ;  /* 0x000000070600720c */ /* 0x0c0fe40003f01300 */
[----:B------:R-:W-:Y:S02]  /*0ad0*/  @!P3 SEL R33, RZ, 0x1, !P2 ;  /* 0x00000001ff21b807 */ /* 0x000fe40005000000 */
[----:B------:R-:W-:Y:S02]  /*0ae0*/  SEL R10, R29, R8, P0 ;  /* 0x000000081d0a7207 */ /* 0x000fe40000000000 */
[----:B------:R-:W-:-:S02]  /*0af0*/  SEL R11, R6, R7, P0 ;  /* 0x00000007060b7207 */ /* 0x000fc40000000000 */
[----:B------:R-:W-:Y:S02]  /*0b00*/  SEL R12, R33, 0x1, !P4 ;  /* 0x00000001210c7807 */ /* 0x000fe40006000000 */
[----:B------:R-:W-:Y:S02]  /*0b10*/  @!P4 SEL R10, R29, R8, !P3 ;  /* 0x000000081d0ac207 */ /* 0x000fe40005800000 */
[----:B------:R-:W-:Y:S01]  /*0b20*/  @!P4 SEL R11, R6, R7, !P3 ;  /* 0x00000007060bc207 */ /* 0x000fe20005800000 */
[----:B------:R-:W-:Y:S06]  /*0b30*/  @P5 BRA `(.L_x_142) ;  /* 0xfffffff800045947 */ /* 0x000fec000383ffff */
.L_x_141:
[----:B------:R-:W-:Y:S05]  /*0b40*/  BSYNC.RECONVERGENT B2 ;  /* 0x0000000000027941 */ /* 0x000fea0003800200 */
.L_x_140:
[----:B------:R-:W-:Y:S05]  /*0b50*/  @!P1 BRA `(.L_x_139) ;  /* 0x0000000800309947 */ /* 0x000fea0003800000 */
[----:B------:R-:W-:Y:S01]  /*0b60*/  ISETP.GE.U32.AND P0, PT, R35, 0x4, PT ;  /* 0x000000042300780c */ /* 0x000fe20003f06070 */
[----:B------:R-:W-:Y:S01]  /*0b70*/  BSSY.RECONVERGENT B2, `(.L_x_143) ;  /* 0x0000048000027945 */ /* 0x000fe20003800200 */
[----:B------:R-:W-:-:S11]  /*0b80*/  LOP3.LUT P1, R16, R16, 0x3, RZ, 0xc0, !PT ;  /* 0x0000000310107812 */ /* 0x000fd6000782c0ff */
[----:B------:R-:W-:Y:S05]  /*0b90*/  @!P0 BRA `(.L_x_144) ;  /* 0x0000000400148947 */ /* 0x000fea0003800000 */
[----:B------:R-:W0:Y:S01]  /*0ba0*/  LDC.64 R4, c[0x0][0x380] ;  /* 0x0000e000ff047b82 */ /* 0x000e220000000a00 */
[----:B------:R-:W2:Y:S07]  /*0bb0*/  LDCU.64 UR10, c[0x0][0x3a0] ;  /* 0x00007400ff0a77ac */ /* 0x000eae0008000a00 */
[----:B------:R-:W3:Y:S01]  /*0bc0*/  LDC.64 R6, c[0x0][0x388] ;  /* 0x0000e200ff067b82 */ /* 0x000ee20000000a00 */
[----:B0-----:R-:W-:-:S05]  /*0bd0*/  IMAD.WIDE.U32 R4, R15, 0x4, R4 ;  /* 0x000000040f047825 */ /* 0x001fca00078e0004 */
[----:B------:R-:W4:Y:S01]  /*0be0*/  LDG.E R3, desc[UR8][R4.64] ;  /* 0x0000000804037981 */ /* 0x000f22000c1e1900 */
[----:B---3--:R-:W-:-:S03]  /*0bf0*/  IMAD.WIDE.U32 R6, R15, 0x4, R6 ;  /* 0x000000040f067825 */ /* 0x008fc600078e0006 */
[----:B------:R-:W3:Y:S04]  /*0c00*/  LDG.E R9, desc[UR8][R4.64+0x400] ;  /* 0x0004000804097981 */ /* 0x000ee8000c1e1900 */
[----:B------:R-:W4:Y:S04]  /*0c10*/  LDG.E R8, desc[UR8][R6.64] ;  /* 0x0000000806087981 */ /* 0x000f28000c1e1900 */
[----:B------:R-:W3:Y:S04]  /*0c20*/  LDG.E R18, desc[UR8][R6.64+0x400] ;  /* 0x0004000806127981 */ /* 0x000ee8000c1e1900 */
[----:B------:R-:W5:Y:S04]  /*0c30*/  LDG.E R17, desc[UR8][R4.64+0x800] ;  /* 0x0008000804117981 */ /* 0x000f68000c1e1900 */
[----:B------:R-:W5:Y:S04]  /*0c40*/  LDG.E R20, desc[UR8][R6.64+0x800] ;  /* 0x0008000806147981 */ /* 0x000f68000c1e1900 */
[----:B------:R-:W5:Y:S04]  /*0c50*/  LDG.E R2, desc[UR8][R4.64+0xc00] ;  /* 0x000c000804027981 */ /* 0x000f68000c1e1900 */
[----:B------:R0:W5:Y:S01]  /*0c60*/  LDG.E R19, desc[UR8][R6.64+0xc00] ;  /* 0x000c000806137981 */ /* 0x000162000c1e1900 */
[----:B------:R-:W-:-:S02]  /*0c70*/  LOP3.LUT P3, RZ, R12, 0xff, RZ, 0xc0, !PT ;  /* 0x000000ff0cff7812 */ /* 0x000fc4000786c0ff */
[----:B--2---:R-:W-:Y:S02]  /*0c80*/  IADD3 R21, P2, PT, R15, UR10, RZ ;  /* 0x0000000a0f157c10 */ /* 0x004fe4000ff5e0ff */
[CC--:B----4-:R-:W-:Y:S02]  /*0c90*/  FSETP.NEU.AND P0, PT, R3.reuse, R8.reuse, PT ;  /* 0x000000080300720b */ /* 0x0d0fe40003f0d000 */
[----:B------:R-:W-:-:S07]  /*0ca0*/  FSETP.NEU.AND P4, PT, R3, R8, P3 ;  /* 0x000000080300720b */ /* 0x000fce0001f8d000 */
[----:B------:R-:W-:Y:S01]  /*0cb0*/  @!P3 SEL R12, RZ, 0x1, !P0 ;  /* 0x00000001ff0cb807 */ /* 0x000fe20004000000 */
[----:B------:R-:W-:-:S03]  /*0cc0*/  IMAD.X R8, RZ, RZ, UR11, P2 ;  /* 0x0000000bff087e24 */ /* 0x000fc600090e06ff */
[----:B------:R-:W-:Y:S02]  /*0cd0*/  SEL R12, R12, 0x1, !P4 ;  /* 0x000000010c0c7807 */ /* 0x000fe40006000000 */
[----:B------:R-:W-:Y:S02]  /*0ce0*/  ISETP.LT.U32.AND P0, PT, R21, R10, PT ;  /* 0x0000000a1500720c */ /* 0x000fe40003f01070 */
[----:B------:R-:W-:Y:S02]  /*0cf0*/  LOP3.LUT P2, RZ, R12, 0xff, RZ, 0xc0, !PT ;  /* 0x000000ff0cff7812 */ /* 0x000fe4000784c0ff */
[----:B------:R-:W-:Y:S01]  /*0d00*/  ISETP.LT.AND.EX P0, PT, R8, R11, PT, P0 ;  /* 0x0000000b0800720c */ /* 0x000fe20003f01300 */
[----:B------:R-:W-:-:S03]  /*0d10*/  VIADD R3, R15, 0x100 ;  /* 0x000001000f037836 */ /* 0x000fc60000000000 */
[----:B0-----:R-:W-:Y:S02]  /*0d20*/  SEL R7, R21, R10, P0 ;  /* 0x0000000a15077207 */ /* 0x001fe40000000000 */
[CC--:B------:R-:W-:Y:S02]  /*0d30*/  SEL R6, R8.reuse, R11.reuse, P0 ;  /* 0x0000000b08067207 */ /* 0x0c0fe40000000000 */
[----:B---3--:R-:W-:Y:S02]  /*0d40*/  FSETP.NEU.AND P0, PT, R9, R18, PT ;  /* 0x000000120900720b */ /* 0x008fe40003f0d000 */
[----:B------:R-:W-:Y:S02]  /*0d50*/  @!P4 SEL R7, R21, R10, !P3 ;  /* 0x0000000a1507c207 */ /* 0x000fe40005800000 */
[----:B------:R-:W-:Y:S02]  /*0d60*/  @!P4 SEL R6, R8, R11, !P3 ;  /* 0x0000000b0806c207 */ /* 0x000fe40005800000 */
[----:B------:R-:W-:-:S02]  /*0d70*/  FSETP.NEU.AND P4, PT, R9, R18, P2 ;  /* 0x000000120900720b */ /* 0x000fc4000178d000 */
[----:B------:R-:W-:Y:S02]  /*0d80*/  @!P2 SEL R12, RZ, 0x1, !P0 ;  /* 0x00000001ff0ca807 */ /* 0x000fe40004000000 */
[----:B------:R-:W-:Y:S02]  /*0d90*/  IADD3 R4, P5, PT, R3, UR10, RZ ;  /* 0x0000000a03047c10 */ /* 0x000fe4000ffbe0ff */
[----:B------:R-:W-:Y:S02]  /*0da0*/  SEL R12, R12, 0x1, !P4 ;  /* 0x000000010c0c7807 */ /* 0x000fe40006000000 */
[----:B------:R-:W-:Y:S01]  /*0db0*/  ISETP.LT.U32.AND P0, PT, R4, R7, PT ;  /* 0x000000070400720c */ /* 0x000fe20003f01070 */
[----:B------:R-:W-:Y:S01]  /*0dc0*/  IMAD.X R5, RZ, RZ, UR11, P5 ;  /* 0x0000000bff057e24 */ /* 0x000fe2000a8e06ff */
[----:B------:R-:W-:Y:S01]  /*0dd0*/  LOP3.LUT P3, RZ, R12, 0xff, RZ, 0xc0, !PT ;  /* 0x000000ff0cff7812 */ /* 0x000fe2000786c0ff */
[----:B------:R-:W-:-:S03]  /*0de0*/  VIADD R3, R15, 0x200 ;  /* 0x000002000f037836 */ /* 0x000fc60000000000 */
[----:B------:R-:W-:-:S04]  /*0df0*/  ISETP.LT.AND.EX P0, PT, R5, R6, PT, P0 ;  /* 0x000000060500720c */ /* 0x000fc80003f01300 */
[CC--:B------:R-:W-:Y:S02]  /*0e00*/  SEL R9, R4.reuse, R7.reuse, P0 ;  /* 0x0000000704097207 */ /* 0x0c0fe40000000000 */
[CC--:B------:R-:W-:Y:S02]  /*0e10*/  SEL R8, R5.reuse, R6.reuse, P0 ;  /* 0x0000000605087207 */ /* 0x0c0fe40000000000 */
[----:B------:R-:W-:Y:S02]  /*0e20*/  @!P4 SEL R9, R4, R7, !P2 ;  /* 0x000000070409c207 */ /* 0x000fe40005000000 */
[----:B------:R-:W-:Y:S02]  /*0e30*/  @!P4 SEL R8, R5, R6, !P2 ;  /* 0x000000060508c207 */ /* 0x000fe40005000000 */
[----:B------:R-:W-:Y:S02]  /*0e40*/  IADD3 R4, P0, PT, R3, UR10, RZ ;  /* 0x0000000a03047c10 */ /* 0x000fe4000ff1e0ff */
[----:B-----5:R-:W-:-:S02]  /*0e50*/  FSETP.NEU.AND P2, PT, R17, R20, PT ;  /* 0x000000141100720b */ /* 0x020fc40003f4d000 */
[----:B------:R-:W-:Y:S01]  /*0e60*/  FSETP.NEU.AND P4, PT, R17, R20, P3 ;  /* 0x000000141100720b */ /* 0x000fe20001f8d000 */
[----:B------:R-:W-:Y:S01]  /*0e70*/  IMAD.X R7, RZ, RZ, UR11, P0 ;  /* 0x0000000bff077e24 */ /* 0x000fe200080e06ff */
[----:B------:R-:W-:Y:S02]  /*0e80*/  @!P3 SEL R12, RZ, 0x1, !P2 ;  /* 0x00000001ff0cb807 */ /* 0x000fe40005000000 */
[----:B------:R-:W-:Y:S01]  /*0e90*/  ISETP.LT.U32.AND P0, PT, R4, R9, PT ;  /* 0x000000090400720c */ /* 0x000fe20003f01070 */
[----:B------:R-:W-:Y:S01]  /*0ea0*/  VIADD R3, R15, 0x300 ;  /* 0x000003000f037836 */ /* 0x000fe20000000000 */
[----:B------:R-:W-:Y:S02]  /*0eb0*/  SEL R12, R12, 0x1, !P4 ;  /* 0x000000010c0c7807 */ /* 0x000fe40006000000 */
[----:B------:R-:W-:Y:S02]  /*0ec0*/  ISETP.LT.AND.EX P0, PT, R7, R8, PT, P0 ;  /* 0x000000080700720c */ /* 0x000fe40003f01300 */
[----:B------:R-:W-:-:S02]  /*0ed0*/  LOP3.LUT P2, RZ, R12, 0xff, RZ, 0xc0, !PT ;  /* 0x000000ff0cff7812 */ /* 0x000fc4000784c0ff */
[----:B------:R-:W-:Y:S02]  /*0ee0*/  IADD3 R3, P5, PT, R3, UR10, RZ ;  /* 0x0000000a03037c10 */ /* 0x000fe4000ffbe0ff */
[CC--:B------:R-:W-:Y:S02]  /*0ef0*/  SEL R6, R4.reuse, R9.reuse, P0 ;  /* 0x0000000904067207 */ /* 0x0c0fe40000000000 */
[CC--:B------:R-:W-:Y:S02]  /*0f00*/  SEL R5, R7.reuse, R8.reuse, P0 ;  /* 0x0000000807057207 */ /* 0x0c0fe40000000000 */
[----:B------:R-:W-:Y:S02]  /*0f10*/  @!P4 SEL R6, R4, R9, !P3 ;  /* 0x000000090406c207 */ /* 0x000fe40005800000 */
[----:B------:R-:W-:Y:S02]  /*0f20*/  @!P4 SEL R5, R7, R8, !P3 ;  /* 0x000000080705c207 */ /* 0x000fe40005800000 */
[----:B------:R-:W-:Y:S01]  /*0f30*/  FSETP.NEU.AND P4, PT, R2, R19, P2 ;  /* 0x000000130200720b */ /* 0x000fe2000178d000 */
[----:B------:R-:W-:Y:S01]  /*0f40*/  IMAD.X R4, RZ, RZ, UR11, P5 ;  /* 0x0000000bff047e24 */ /* 0x000fe2000a8e06ff */
        /* <DEDUP_REMOVED lines=9> */
[----:B------:R-:W-:-:S07]  /*0fe0*/  @!P4 SEL R11, R4, R5, !P2 ;  /* 0x00000005040bc207 */ /* 0x000fce0005000000 */
.L_x_144:
[----:B------:R-:W-:Y:S05]  /*0ff0*/  BSYNC.RECONVERGENT B2 ;  /* 0x0000000000027941 */ /* 0x000fea0003800200 */
.L_x_143:
[----:B------:R-:W-:Y:S05]  /*1000*/  @!P1 BRA `(.L_x_139) ;  /* 0x0000000400049947 */ /* 0x000fea0003800000 */
[----:B------:R-:W-:Y:S01]  /*1010*/  ISETP.NE.AND P0, PT, R16, 0x1, PT ;  /* 0x000000011000780c */ /* 0x000fe20003f05270 */
[----:B------:R-:W-:Y:S01]  /*1020*/  BSSY.RECONVERGENT B2, `(.L_x_145) ;  /* 0x0000028000027945 */ /* 0x000fe20003800200 */
[----:B------:R-:W-:-:S11]  /*1030*/  LOP3.LUT P1, RZ, R14, 0x100, RZ, 0xc0, !PT ;  /* 0x000001000eff7812 */ /* 0x000fd6000782c0ff */
        /* <DEDUP_REMOVED lines=9> */
[----:B------:R0:W3:Y:S01]  /*10d0*/  LDG.E R17, desc[UR8][R4.64+0x400] ;  /* 0x0004000804117981 */ /* 0x0000e2000c1e1900 */
[----:B------:R-:W-:Y:S02]  /*10e0*/  LOP3.LUT P2, RZ, R12, 0xff, RZ, 0xc0, !PT ;  /* 0x000000ff0cff7812 */ /* 0x000fe4000784c0ff */
[C---:B--2---:R-:W-:Y:S01]  /*10f0*/  IADD3 R7, P4, PT, R15.reuse, UR10, RZ ;  /* 0x0000000a0f077c10 */ /* 0x044fe2000ff9e0ff */
[----:B------:R-:W-:-:S03]  /*1100*/  VIADD R8, R15, 0x100 ;  /* 0x000001000f087836 */ /* 0x000fc60000000000 */
[----:B------:R-:W-:Y:S01]  /*1110*/  ISETP.LT.U32.AND P0, PT, R7, R10, PT ;  /* 0x0000000a0700720c */ /* 0x000fe20003f01070 */
[----:B------:R-:W-:Y:S01]  /*1120*/  VIADD R15, R15, 0x200 ;  /* 0x000002000f0f7836 */ /* 0x000fe20000000000 */
[CC--:B----4-:R-:W-:Y:S02]  /*1130*/  FSETP.NEU.AND P5, PT, R6.reuse, R9.reuse, PT ;  /* 0x000000090600720b */ /* 0x0d0fe40003fad000 */
[----:B------:R-:W-:Y:S01]  /*1140*/  FSETP.NEU.AND P3, PT, R6, R9, P2 ;  /* 0x000000090600720b */ /* 0x000fe2000176d000 */
[----:B------:R-:W-:Y:S02]  /*1150*/  IMAD.X R6, RZ, RZ, UR11, P4 ;  /* 0x0000000bff067e24 */ /* 0x000fe4000a0e06ff */
[----:B------:R-:W-:-:S04]  /*1160*/  @!P2 SEL R12, RZ, 0x1, !P5 ;  /* 0x00000001ff0ca807 */ /* 0x000fc80006800000 */
[----:B------:R-:W-:Y:S02]  /*1170*/  SEL R12, R12, 0x1, !P3 ;  /* 0x000000010c0c7807 */ /* 0x000fe40005800000 */
[-C--:B------:R-:W-:Y:S02]  /*1180*/  ISETP.LT.AND.EX P0, PT, R6, R11.reuse, PT, P0 ;  /* 0x0000000b0600720c */ /* 0x080fe40003f01300 */
[----:B------:R-:W-:Y:S02]  /*1190*/  LOP3.LUT P4, RZ, R12, 0xff, RZ, 0xc0, !PT ;  /* 0x000000ff0cff7812 */ /* 0x000fe4000788c0ff */
[----:B0-----:R-:W-:Y:S02]  /*11a0*/  IADD3 R5, P5, PT, R8, UR10, RZ ;  /* 0x0000000a08057c10 */ /* 0x001fe4000ffbe0ff */
[----:B------:R-:W-:Y:S02]  /*11b0*/  SEL R2, R7, R10, P0 ;  /* 0x0000000a07027207 */ /* 0x000fe40000000000 */
[----:B------:R-:W-:-:S02]  /*11c0*/  SEL R3, R6, R11, P0 ;  /* 0x0000000b06037207 */ /* 0x000fc40000000000 */
[----:B------:R-:W-:Y:S02]  /*11d0*/  @!P3 SEL R2, R7, R10, !P2 ;  /* 0x0000000a0702b207 */ /* 0x000fe40005000000 */
[----:B------:R-:W-:Y:S02]  /*11e0*/  @!P3 SEL R3, R6, R11, !P2 ;  /* 0x0000000b0603b207 */ /* 0x000fe40005000000 */
[CC--:B---3--:R-:W-:Y:S01]  /*11f0*/  FSETP.NEU.AND P3, PT, R14.reuse, R17.reuse, P4 ;  /* 0x000000110e00720b */ /* 0x0c8fe2000276d000 */
[----:B------:R-:W-:Y:S01]  /*1200*/  IMAD.X R4, RZ, RZ, UR11, P5 ;  /* 0x0000000bff047e24 */ /* 0x000fe2000a8e06ff */
[----:B------:R-:W-:Y:S02]  /*1210*/  ISETP.LT.U32.AND P0, PT, R5, R2, PT ;  /* 0x000000020500720c */ /* 0x000fe40003f01070 */
[----:B------:R-:W-:Y:S02]  /*1220*/  FSETP.NEU.AND P2, PT, R14, R17, PT ;  /* 0x000000110e00720b */ /* 0x000fe40003f4d000 */
[----:B------:R-:W-:-:S02]  /*1230*/  ISETP.LT.AND.EX P0, PT, R4, R3, PT, P0 ;  /* 0x000000030400720c */ /* 0x000fc40003f01300 */
[----:B------:R-:W-:Y:S02]  /*1240*/  @!P4 SEL R12, RZ, 0x1, !P2 ;  /* 0x00000001ff0cc807 */ /* 0x000fe40005000000 */
[CC--:B------:R-:W-:Y:S02]  /*1250*/  SEL R10, R5.reuse, R2.reuse, P0 ;  /* 0x00000002050a7207 */ /* 0x0c0fe40000000000 */
[-C--:B------:R-:W-:Y:S02]  /*1260*/  SEL R11, R4, R3.reuse, P0 ;  /* 0x00000003040b7207 */ /* 0x080fe40000000000 */
[----:B------:R-:W-:Y:S02]  /*1270*/  SEL R12, R12, 0x1, !P3 ;  /* 0x000000010c0c7807 */ /* 0x000fe40005800000 */
[----:B------:R-:W-:Y:S02]  /*1280*/  @!P3 SEL R10, R5, R2, !P4 ;  /* 0x00000002050ab207 */ /* 0x000fe40006000000 */
[----:B------:R-:W-:-:S07]  /*1290*/  @!P3 SEL R11, R4, R3, !P4 ;  /* 0x00000003040bb207 */ /* 0x000fce0006000000 */
.L_x_146:
[----:B------:R-:W-:Y:S05]  /*12a0*/  BSYNC.RECONVERGENT B2 ;  /* 0x0000000000027941 */ /* 0x000fea0003800200 */
.L_x_145:
[----:B------:R-:W-:Y:S05]  /*12b0*/  @P1 BRA `(.L_x_139) ;  /* 0x0000000000581947 */ /* 0x000fea0003800000 */
[----:B------:R-:W0:Y:S01]  /*12c0*/  LDC.64 R2, c[0x0][0x380] ;  /* 0x0000e000ff027b82 */ /* 0x000e220000000a00 */
[----:B------:R-:W2:Y:S07]  /*12d0*/  LDCU.64 UR10, c[0x0][0x3a0] ;  /* 0x00007400ff0a77ac */ /* 0x000eae0008000a00 */
[----:B------:R-:W3:Y:S01]  /*12e0*/  LDC.64 R4, c[0x0][0x388] ;  /* 0x0000e200ff047b82 */ /* 0x000ee20000000a00 */
[----:B0-----:R-:W-:-:S06]  /*12f0*/  IMAD.WIDE.U32 R2, R15, 0x4, R2 ;  /* 0x000000040f027825 */ /* 0x001fcc00078e0002 */
[----:B------:R-:W4:Y:S01]  /*1300*/  LDG.E R2, desc[UR8][R2.64] ;  /* 0x0000000802027981 */ /* 0x000f22000c1e1900 */
[----:B---3--:R-:W-:-:S06]  /*1310*/  IMAD.WIDE.U32 R4, R15, 0x4, R4 ;  /* 0x000000040f047825 */ /* 0x008fcc00078e0004 */
[----:B------:R-:W4:Y:S01]  /*1320*/  LDG.E R5, desc[UR8][R4.64] ;  /* 0x0000000804057981 */ /* 0x000f22000c1e1900 */
[----:B------:R-:W-:Y:S02]  /*1330*/  LOP3.LUT P3, RZ, R12, 0xff, RZ, 0xc0, !PT ;  /* 0x000000ff0cff7812 */ /* 0x000fe4000786c0ff */
[----:B--2---:R-:W-:-:S05]  /*1340*/  IADD3 R7, P0, PT, R15, UR10, RZ ;  /* 0x0000000a0f077c10 */ /* 0x004fca000ff1e0ff */
[----:B------:R-:W-:Y:S01]  /*1350*/  IMAD.X R8, RZ, RZ, UR11, P0 ;  /* 0x0000000bff087e24 */ /* 0x000fe200080e06ff */
[----:B------:R-:W-:-:S04]  /*1360*/  ISETP.LT.U32.AND P0, PT, R7, R10, PT ;  /* 0x0000000a0700720c */ /* 0x000fc80003f01070 */
[----:B------:R-:W-:-:S04]  /*1370*/  ISETP.LT.AND.EX P0, PT, R8, R11, PT, P0 ;  /* 0x0000000b0800720c */ /* 0x000fc80003f01300 */
[----:B------:R-:W-:Y:S02]  /*1380*/  SEL R6, R7, R10, P0 ;  /* 0x0000000a07067207 */ /* 0x000fe40000000000 */
[CC--:B----4-:R-:W-:Y:S02]  /*1390*/  FSETP.NEU.AND P2, PT, R2.reuse, R5.reuse, P3 ;  /* 0x000000050200720b */ /* 0x0d0fe40001f4d000 */
[----:B------:R-:W-:Y:S02]  /*13a0*/  FSETP.NEU.AND P1, PT, R2, R5, PT ;  /* 0x000000050200720b */ /* 0x000fe40003f2d000 */
[----:B------:R-:W-:Y:S02]  /*13b0*/  SEL R2, R8, R11, P0 ;  /* 0x0000000b08027207 */ /* 0x000fe40000000000 */
[----:B------:R-:W-:-:S07]  /*13c0*/  @!P3 SEL R12, RZ, 0x1, !P1 ;  /* 0x00000001ff0cb807 */ /* 0x000fce0004800000 */
[----:B------:R-:W-:Y:S02]  /*13d0*/  @!P2 SEL R6, R7, R10, !P3 ;  /* 0x0000000a0706a207 */ /* 0x000fe40005800000 */
[----:B------:R-:W-:Y:S02]  /*13e0*/  @!P2 SEL R2, R8, R11, !P3 ;  /* 0x0000000b0802a207 */ /* 0x000fe40005800000 */
[----:B------:R-:W-:Y:S01]  /*13f0*/  SEL R12, R12, 0x1, !P2 ;  /* 0x000000010c0c7807 */ /* 0x000fe20005000000 */
[----:B------:R-:W-:Y:S02]  /*1400*/  IMAD.MOV.U32 R10, RZ, RZ, R6 ;  /* 0x000000ffff0a7224 */ /* 0x000fe400078e0006 */
[----:B------:R-:W-:-:S07]  /*1410*/  IMAD.MOV.U32 R11, RZ, RZ, R2 ;  /* 0x000000ffff0b7224 */ /* 0x000fce00078e0002 */
.L_x_139:
[----:B------:R-:W-:Y:S05]  /*1420*/  BSYNC.RECONVERGENT B1 ;  /* 0x0000000000017941 */ /* 0x000fea0003800200 */
.L_x_138:
[----:B------:R-:W-:-:S04]  /*1430*/  UISETP.GE.U32.AND UP0, UPT, UR4, 0x100, UPT ;  /* 0x000001000400788c */ /* 0x000fc8000bf06070 */
[----:B------:R-:W-:-:S09]  /*1440*/  UISETP.GE.U32.AND.EX UP0, UPT, UR5, URZ, UPT, UP0 ;  /* 0x000000ff0500728c */ /* 0x000fd2000bf06100 */
[----:B------:R-:W-:Y:S05]  /*1450*/  BRA.U !UP0, `(.L_x_147) ;  /* 0x0000000d083c7547 */ /* 0x000fea000b800000 */
[----:B------:R-:W0:Y:S01]  /*1460*/  S2R R6, SR_LANEID ;  /* 0x0000000000067919 */ /* 0x000e220000000000 */
[----:B------:R-:W-:Y:S01]  /*1470*/  LOP3.LUT R2, R12, 0xff, RZ, 0xc0, !PT ;  /* 0x000000ff0c027812 */ /* 0x000fe200078ec0ff */
[----:B------:R-:W-:Y:S01]  /*1480*/  BSSY.RECONVERGENT B1, `(.L_x_148) ;  /* 0x0000016000017945 */ /* 0x000fe20003800200 */
[----:B------:R2:W3:Y:S04]  /*1490*/  SHFL.DOWN PT, R5, R10, 0x1, 0x1f ;  /* 0x08201f000a057f89 */ /* 0x0004e800000e0000 */
[----:B------:R2:W4:Y:S04]  /*14a0*/  SHFL.DOWN PT, R4, R11, 0x1, 0x1f ;  /* 0x08201f000b047f89 */ /* 0x00052800000e0000 */
[----:B------:R2:W1:Y:S01]  /*14b0*/  SHFL.DOWN PT, R3, R2, 0x1, 0x1f ;  /* 0x08201f0002037f89 */ /* 0x00046200000e0000 */
        /* <DEDUP_REMOVED lines=18> */
.L_x_149:
[----:B------:R-:W-:Y:S05]  /*15e0*/  BSYNC.RECONVERGENT B1 ;  /* 0x0000000000017941 */ /* 0x000fea0003800200 */
.L_x_148:
        /* <DEDUP_REMOVED lines=23> */
.L_x_151:
[----:B------:R-:W-:Y:S05]  /*1760*/  BSYNC.RECONVERGENT B1 ;  /* 0x0000000000017941 */ /* 0x000fea0003800200 */
.L_x_150:
        /* <DEDUP_REMOVED lines=20> */
.L_x_153:
[----:B------:R-:W-:Y:S05]  /*18b0*/  BSYNC.RECONVERGENT B1 ;  /* 0x0000000000017941 */ /* 0x000fea0003800200 */
.L_x_152:
        /* <DEDUP_REMOVED lines=20> */
.L_x_155:
[----:B------:R-:W-:Y:S05]  /*1a00*/  BSYNC.RECONVERGENT B1 ;  /* 0x0000000000017941 */ /* 0x000fea0003800200 */
.L_x_154:
        /* <DEDUP_REMOVED lines=20> */
.L_x_157:
[----:B------:R-:W-:Y:S05]  /*1b50*/  BSYNC.RECONVERGENT B1 ;  /* 0x0000000000017941 */ /* 0x000fea0003800200 */
.L_x_156:
        /* <DEDUP_REMOVED lines=10> */
.L_x_159:
[----:B------:R-:W-:Y:S05]  /*1c00*/  BSYNC.RECONVERGENT B1 ;  /* 0x0000000000017941 */ /* 0x000fea0003800200 */
.L_x_158:
        /* <DEDUP_REMOVED lines=8> */
[----:B--2-4-:R-:W2:Y:S04]  /*1c90*/  LDS.64 R4, [UR6+0x20] ;  /* 0x00002006ff047984 */ /* 0x014ea80008000a00 */
[----:B------:R-:W4:Y:S04]  /*1ca0*/  LDS.U8 R16, [UR6+0x28] ;  /* 0x00002806ff107984 */ /* 0x000f280008000000 */
[----:B------:R-:W1:Y:S04]  /*1cb0*/  LDS.64 R8, [UR6+0x30] ;  /* 0x00003006ff087984 */ /* 0x000e680008000a00 */
[----:B------:R-:W1:Y:S04]  /*1cc0*/  LDS.U8 R17, [UR6+0x38] ;  /* 0x00003806ff117984 */ /* 0x000e680008000000 */
[----:B------:R-:W1:Y:S04]  /*1cd0*/  LDS.64 R6, [UR6+0x40] ;  /* 0x00004006ff067984 */ /* 0x000e680008000a00 */
[----:B------:R-:W1:Y:S04]  /*1ce0*/  LDS.U8 R18, [UR6+0x48] ;  /* 0x00004806ff127984 */ /* 0x000e680008000000 */
[----:B0-----:R-:W0:Y:S01]  /*1cf0*/  LDS.64 R2, [UR6+0x50] ;  /* 0x00005006ff027984 */ /* 0x001e220008000a00 */
[----:B-----5:R-:W-:-:S02]  /*1d00*/  ISETP.NE.AND P2, PT, R14, RZ, PT ;  /* 0x000000ff0e00720c */ /* 0x020fc40003f45270 */
[----:B--2---:R-:W-:Y:S02]  /*1d10*/  ISETP.LT.U32.AND P0, PT, R4, R10, PT ;  /* 0x0000000a0400720c */ /* 0x004fe40003f01070 */
[----:B------:R-:W-:Y:S02]  /*1d20*/  @P4 SEL R14, R12, 0x1, !P2 ;  /* 0x000000010c0e4807 */ /* 0x000fe40005000000 */
[----:B------:R-:W-:Y:S01]  /*1d30*/  ISETP.LT.AND.EX P0, PT, R5, R11, PT, P0 ;  /* 0x0000000b0500720c */ /* 0x000fe20003f01300 */
[----:B------:R-:W-:Y:S01]  /*1d40*/  LDS.U8 R12, [UR6+0x78] ;  /* 0x00007806ff0c7984 */ /* 0x000fe20008000000 */
[----:B------:R-:W-:Y:S02]  /*1d50*/  LOP3.LUT P3, RZ, R14, 0xff, RZ, 0xc0, !PT ;  /* 0x000000ff0eff7812 */ /* 0x000fe4000786c0ff */
[----:B----4-:R-:W-:-:S03]  /*1d60*/  ISETP.NE.AND P5, PT, R16, RZ, PT ;  /* 0x000000ff1000720c */ /* 0x010fc60003fa5270 */
[C---:B-1-3--:R-:W-:Y:S02]  /*1d70*/  @P2 SEL R10, R4.reuse, R10, P0 ;  /* 0x0000000a040a2207 */ /* 0x04afe40000000000 */
[C---:B------:R-:W-:Y:S02]  /*1d80*/  @P2 SEL R11, R5.reuse, R11, P0 ;  /* 0x0000000b050b2207 */ /* 0x040fe40000000000 */
[----:B------:R-:W-:Y:S02]  /*1d90*/  SEL R13, R4, R10, !P4 ;  /* 0x0000000a040d7207 */ /* 0x000fe40006000000 */
[----:B------:R-:W-:Y:S01]  /*1da0*/  SEL R15, R5, R11, !P4 ;  /* 0x0000000b050f7207 */ /* 0x000fe20006000000 */
[----:B------:R-:W1:Y:S01]  /*1db0*/  LDS.U8 R10, [UR6+0x58] ;  /* 0x00005806ff0a7984 */ /* 0x000e620008000000 */
[----:B------:R-:W-:Y:S02]  /*1dc0*/  ISETP.LT.U32.AND P0, PT, R8, R13, PT ;  /* 0x0000000d0800720c */ /* 0x000fe40003f01070 */
[----:B------:R-:W-:Y:S01]  /*1dd0*/  @P3 SEL R16, R14, 0x1, !P5 ;  /* 0x000000010e103807 */ /* 0x000fe20006800000 */
[----:B------:R-:W2:Y:S01]  /*1de0*/  LDS.64 R4, [UR6+0x60] ;  /* 0x00006006ff047984 */ /* 0x000ea20008000a00 */
[----:B------:R-:W-:-:S02]  /*1df0*/  ISETP.LT.AND.EX P0, PT, R9, R15, PT, P0 ;  /* 0x0000000f0900720c */ /* 0x000fc40003f01300 */
[----:B------:R-:W-:Y:S01]  /*1e00*/  LOP3.LUT P2, RZ, R16, 0xff, RZ, 0xc0, !PT ;  /* 0x000000ff10ff7812 */ /* 0x000fe2000784c0ff */
[----:B------:R-:W3:Y:S01]  /*1e10*/  LDS.U8 R14, [UR6+0x68] ;  /* 0x00006806ff0e7984 */ /* 0x000ee20008000000 */
[C---:B------:R-:W-:Y:S02]  /*1e20*/  @P5 SEL R13, R8.reuse, R13, P0 ;  /* 0x0000000d080d5207 */ /* 0x040fe40000000000 */
[----:B------:R-:W-:Y:S02]  /*1e30*/  ISETP.NE.AND P4, PT, R17, RZ, PT ;  /* 0x000000ff1100720c */ /* 0x000fe40003f85270 */
[C---:B------:R-:W-:Y:S02]  /*1e40*/  @P5 SEL R15, R9.reuse, R15, P0 ;  /* 0x0000000f090f5207 */ /* 0x040fe40000000000 */
[----:B------:R-:W-:Y:S02]  /*1e50*/  SEL R11, R8, R13, !P3 ;  /* 0x0000000d080b7207 */ /* 0x000fe40005800000 */
[----:B------:R-:W-:-:S02]  /*1e60*/  SEL R13, R9, R15, !P3 ;  /* 0x0000000f090d7207 */ /* 0x000fc40005800000 */
[----:B------:R-:W-:Y:S01]  /*1e70*/  ISETP.LT.U32.AND P0, PT, R6, R11, PT ;  /* 0x0000000b0600720c */ /* 0x000fe20003f01070 */
[----:B------:R-:W4:Y:S01]  /*1e80*/  LDS.64 R8, [UR6+0x70] ;  /* 0x00007006ff087984 */ /* 0x000f220008000a00 */
[----:B------:R-:W-:Y:S02]  /*1e90*/  @P2 SEL R17, R16, 0x1, !P4 ;  /* 0x0000000110112807 */ /* 0x000fe40006000000 */
[----:B------:R-:W-:Y:S02]  /*1ea0*/  ISETP.LT.AND.EX P0, PT, R7, R13, PT, P0 ;  /* 0x0000000d0700720c */ /* 0x000fe40003f01300 */
[----:B------:R-:W-:Y:S02]  /*1eb0*/  ISETP.NE.AND P3, PT, R18, RZ, PT ;  /* 0x000000ff1200720c */ /* 0x000fe40003f65270 */
[----:B------:R-:W-:Y:S02]  /*1ec0*/  @P4 SEL R11, R6, R11, P0 ;  /* 0x0000000b060b4207 */ /* 0x000fe40000000000 */
[----:B------:R-:W-:-:S02]  /*1ed0*/  LOP3.LUT P5, RZ, R17, 0xff, RZ, 0xc0, !PT ;  /* 0x000000ff11ff7812 */ /* 0x000fc400078ac0ff */
[C---:B------:R-:W-:Y:S02]  /*1ee0*/  @P4 SEL R13, R7.reuse, R13, P0 ;  /* 0x0000000d070d4207 */ /* 0x040fe40000000000 */
[----:B------:R-:W-:Y:S02]  /*1ef0*/  SEL R11, R6, R11, !P2 ;  /* 0x0000000b060b7207 */ /* 0x000fe40005000000 */
[----:B------:R-:W-:Y:S02]  /*1f00*/  SEL R13, R7, R13, !P2 ;  /* 0x0000000d070d7207 */ /* 0x000fe40005000000 */
[----:B0-----:R-:W-:Y:S01]  /*1f10*/  ISETP.LT.U32.AND P0, PT, R2, R11, PT ;  /* 0x0000000b0200720c */ /* 0x001fe20003f01070 */
[----:B------:R-:W0:Y:S01]  /*1f20*/  LDS.64 R6, [UR6+0x80] ;  /* 0x00008006ff067984 */ /* 0x000e220008000a00 */
[----:B-1----:R-:W-:Y:S02]  /*1f30*/  ISETP.NE.AND P2, PT, R10, RZ, PT ;  /* 0x000000ff0a00720c */ /* 0x002fe40003f45270 */
[----:B------:R-:W-:-:S02]  /*1f40*/  ISETP.LT.AND.EX P0, PT, R3, R13, PT, P0 ;  /* 0x0000000d0300720c */ /* 0x000fc40003f01300 */
[----:B------:R-:W-:Y:S02]  /*1f50*/  @P5 SEL R18, R17, 0x1, !P3 ;  /* 0x0000000111125807 */ /* 0x000fe40005800000 */
[C---:B------:R-:W-:Y:S02]  /*1f60*/  @P3 SEL R11, R2.reuse, R11, P0 ;  /* 0x0000000b020b3207 */ /* 0x040fe40000000000 */
[C---:B------:R-:W-:Y:S02]  /*1f70*/  @P3 SEL R13, R3.reuse, R13, P0 ;  /* 0x0000000d030d3207 */ /* 0x040fe40000000000 */
[----:B------:R-:W-:Y:S02]  /*1f80*/  SEL R11, R2, R11, !P5 ;  /* 0x0000000b020b7207 */ /* 0x000fe40006800000 */
[----:B------:R-:W-:Y:S02]  /*1f90*/  LOP3.LUT P4, RZ, R18, 0xff, RZ, 0xc0, !PT ;  /* 0x000000ff12ff7812 */ /* 0x000fe4000788c0ff */
[----:B------:R-:W-:-:S02]  /*1fa0*/  SEL R13, R3, R13, !P5 ;  /* 0x0000000d030d7207 */ /* 0x000fc40006800000 */
[----:B--2---:R-:W-:Y:S02]  /*1fb0*/  ISETP.LT.U32.AND P0, PT, R4, R11, PT ;  /* 0x0000000b0400720c */ /* 0x004fe40003f01070 */
[----:B---3--:R-:W-:Y:S02]  /*1fc0*/  ISETP.NE.AND P3, PT, R14, RZ, PT ;  /* 0x000000ff0e00720c */ /* 0x008fe40003f65270 */
[----:B------:R-:W-:-:S04]  /*1fd0*/  ISETP.LT.AND.EX P0, PT, R5, R13, PT, P0 ;  /* 0x0000000d0500720c */ /* 0x000fc80003f01300 */
[----:B------:R-:W-:Y:S02]  /*1fe0*/  @P2 SEL R11, R4, R11, P0 ;  /* 0x0000000b040b2207 */ /* 0x000fe40000000000 */
[----:B------:R-:W-:Y:S02]  /*1ff0*/  @P4 SEL R10, R18, 0x1, !P2 ;  /* 0x00000001120a4807 */ /* 0x000fe40005000000 */
[C---:B------:R-:W-:Y:S02]  /*2000*/  @P2 SEL R13, R5.reuse, R13, P0 ;  /* 0x0000000d050d2207 */ /* 0x040fe40000000000 */
[----:B------:R-:W-:Y:S02]  /*2010*/  SEL R3, R4, R11, !P4 ;  /* 0x0000000b04037207 */ /* 0x000fe40006000000 */
[----:B------:R-:W-:Y:S02]  /*2020*/  LOP3.LUT P5, RZ, R10, 0xff, RZ, 0xc0, !PT ;  /* 0x000000ff0aff7812 */ /* 0x000fe400078ac0ff */
[----:B------:R-:W-:-:S02]  /*2030*/  SEL R5, R5, R13, !P4 ;  /* 0x0000000d05057207 */ /* 0x000fc40006000000 */
[----:B----4-:R-:W-:Y:S02]  /*2040*/  ISETP.LT.U32.AND P0, PT, R8, R3, PT ;  /* 0x000000030800720c */ /* 0x010fe40003f01070 */
[----:B------:R-:W-:Y:S02]  /*2050*/  ISETP.NE.AND P4, PT, R12, RZ, PT ;  /* 0x000000ff0c00720c */ /* 0x000fe40003f85270 */
[----:B------:R-:W-:-:S04]  /*2060*/  ISETP.LT.AND.EX P0, PT, R9, R5, PT, P0 ;  /* 0x000000050900720c */ /* 0x000fc80003f01300 */
[----:B------:R-:W-:Y:S02]  /*2070*/  @P3 SEL R3, R8, R3, P0 ;  /* 0x0000000308033207 */ /* 0x000fe40000000000 */
[----:B------:R-:W-:Y:S02]  /*2080*/  @P5 SEL R14, R10, 0x1, !P3 ;  /* 0x000000010a0e5807 */ /* 0x000fe40005800000 */
[C---:B------:R-:W-:Y:S02]  /*2090*/  @P3 SEL R5, R9.reuse, R5, P0 ;  /* 0x0000000509053207 */ /* 0x040fe40000000000 */
[----:B------:R-:W-:Y:S02]  /*20a0*/  SEL R3, R8, R3, !P5 ;  /* 0x0000000308037207 */ /* 0x000fe40006800000 */
[----:B------:R-:W-:Y:S02]  /*20b0*/  LOP3.LUT P2, RZ, R14, 0xff, RZ, 0xc0, !PT ;  /* 0x000000ff0eff7812 */ /* 0x000fe4000784c0ff */
[----:B------:R-:W-:-:S02]  /*20c0*/  SEL R9, R9, R5, !P5 ;  /* 0x0000000509097207 */ /* 0x000fc40006800000 */
[----:B0-----:R-:W-:-:S04]  /*20d0*/  ISETP.LT.U32.AND P0, PT, R6, R3, PT ;  /* 0x000000030600720c */ /* 0x001fc80003f01070 */
[----:B------:R-:W-:-:S04]  /*20e0*/  ISETP.LT.AND.EX P0, PT, R7, R9, PT, P0 ;  /* 0x000000090700720c */ /* 0x000fc80003f01300 */
[----:B------:R-:W-:Y:S02]  /*20f0*/  @P4 SEL R3, R6, R3, P0 ;  /* 0x0000000306034207 */ /* 0x000fe40000000000 */
[C---:B------:R-:W-:Y:S02]  /*2100*/  @P4 SEL R9, R7.reuse, R9, P0 ;  /* 0x0000000907094207 */ /* 0x040fe40000000000 */
[----:B------:R-:W-:Y:S02]  /*2110*/  @P2 SEL R12, R14, 0x1, !P4 ;  /* 0x000000010e0c2807 */ /* 0x000fe40006000000 */
[----:B------:R-:W-:Y:S02]  /*2120*/  SEL R10, R6, R3, !P2 ;  /* 0x00000003060a7207 */ /* 0x000fe40005000000 */
[----:B------:R-:W-:Y:S01]  /*2130*/  SEL R11, R7, R9, !P2 ;  /* 0x00000009070b7207 */ /* 0x000fe20005000000 */
[----:B------:R-:W-:Y:S06]  /*2140*/  BRA `(.L_x_160) ;  /* 0x0000003800347947 */ /* 0x000fec0003800000 */
.L_x_147:
[----:B------:R-:W0:Y:S01]  /*2150*/  S2R R9, SR_LANEID ;  /* 0x0000000000097919 */ /* 0x000e220000000000 */
[----:B------:R-:W-:Y:S01]  /*2160*/  LOP3.LUT R2, R13, 0x3e0, RZ, 0xc0, !PT ;  /* 0x000003e00d027812 */ /* 0x000fe200078ec0ff */
[----:B------:R-:W-:Y:S04]  /*2170*/  BSSY.RECONVERGENT B1, `(.L_x_161) ;  /* 0x0000022000017945 */ /* 0x000fe80003800200 */
[----:B------:R-:W-:Y:S01]  /*2180*/  VIADD R3, R2, 0x20 ;  /* 0x0000002002037836 */ /* 0x000fe20000000000 */
[----:B------:R-:W-:-:S04]  /*2190*/  LOP3.LUT R2, RZ, R2, RZ, 0x33, !PT ;  /* 0x00000002ff027212 */ /* 0x000fc800078e33ff */
[----:B------:R-:W-:Y:S01]  /*21a0*/  ISETP.GT.U32.AND P0, PT, R3, UR4, PT ;  /* 0x0000000403007c0c */ /* 0x000fe2000bf04070 */
[----:B------:R-:W-:-:S05]  /*21b0*/  VIADD R2, R2, UR4 ;  /* 0x0000000402027c36 */ /* 0x000fca0008000000 */
[----:B------:R-:W-:-:S05]  /*21c0*/  SEL R2, R2, 0x1f, P0 ;  /* 0x0000001f02027807 */ /* 0x000fca0000000000 */
[----:B------:R2:W3:Y:S01]  /*21d0*/  SHFL.DOWN PT, R4, R11, 0x1, R2 ;  /* 0x082000000b047989 */ /* 0x0004e200000e0002 */
        /* <DEDUP_REMOVED lines=22> */
[----:B--2---:R-:W-:-:S02]  /*2340*/  @!P0 SEL R10, R7, R10, P4 ;  /* 0x0000000a070a8207 */ /* 0x004fc40002000000 */
[C---:B------:R-:W-:Y:S02]  /*2350*/  @!P0 SEL R11, R4.reuse, R11, P4 ;  /* 0x0000000b040b8207 */ /* 0x040fe40002000000 */
[----:B------:R-:W-:Y:S02]  /*2360*/  @P0 PRMT R12, R3, 0x7610, R12 ;  /* 0x00007610030c0816 */ /* 0x000fe4000000000c */
[----:B------:R-:W-:Y:S02]  /*2370*/  @P0 SEL R10, R7, R10, !P6 ;  /* 0x0000000a070a0207 */ /* 0x000fe40007000000 */
[----:B------:R-:W-:-:S07]  /*2380*/  @P0 SEL R11, R4, R11, !P6 ;  /* 0x0000000b040b0207 */ /* 0x000fce0007000000 */
.L_x_162:
[----:B------:R-:W-:Y:S05]  /*2390*/  BSYNC.RECONVERGENT B1 ;  /* 0x0000000000017941 */ /* 0x000fea0003800200 */
.L_x_161:
        /* <DEDUP_REMOVED lines=8> */
[----:B------:R-:W-:Y:S01]  /*2420*/  IMAD.MOV.U32 R7, RZ, RZ, 0x1 ;  /* 0x00000001ff077424 */ /* 0x000fe200078e00ff */
[----:B------:R-:W-:-:S04]  /*2430*/  LOP3.LUT P5, R6, R12, 0xff, RZ, 0xc0, !PT ;  /* 0x000000ff0c067812 */ /* 0x000fc800078ac0ff */
[----:B------:R-:W-:-:S13]  /*2440*/  PLOP3.LUT P0, PT, P5, P0, PT, 0x2f, 0xf2 ;  /* 0x0000000000f2781c */ /* 0x000fda0002f00577 */
[----:B------:R-:W-:Y:S02]  /*2450*/  @!P0 ISETP.LT.U32.AND P5, PT, R5, R10, PT ;  /* 0x0000000a0500820c */ /* 0x000fe40003fa1070 */
[----:B------:R-:W-:Y:S02]  /*2460*/  @P0 ISETP.NE.AND P6, PT, R6, RZ, PT ;  /* 0x000000ff0600020c */ /* 0x000fe40003fc5270 */
[----:B------:R-:W-:Y:S02]  /*2470*/  @!P0 PRMT R12, R7, 0x7610, R12 ;  /* 0x00007610070c8816 */ /* 0x000fe4000000000c */
[----:B----4-:R-:W-:Y:S02]  /*2480*/  @!P0 ISETP.LT.AND.EX P5, PT, R4, R11, PT, P5 ;  /* 0x0000000b0400820c */ /* 0x010fe40003fa1350 */
[----:B------:R-:W-:Y:S02]  /*2490*/  @P0 SEL R3, R3, R12, !P6 ;  /* 0x0000000c03030207 */ /* 0x000fe40007000000 */
[----:B--23--:R-:W-:-:S02]  /*24a0*/  @!P0 SEL R10, R5, R10, P5 ;  /* 0x0000000a050a8207 */ /* 0x00cfc40002800000 */
[C---:B------:R-:W-:Y:S02]  /*24b0*/  @!P0 SEL R11, R4.reuse, R11, P5 ;  /* 0x0000000b040b8207 */ /* 0x040fe40002800000 */
[----:B------:R-:W-:Y:S02]  /*24c0*/  @P0 PRMT R12, R3, 0x7610, R12 ;  /* 0x00007610030c0816 */ /* 0x000fe4000000000c */
[----:B------:R-:W-:Y:S02]  /*24d0*/  @P0 SEL R10, R5, R10, !P6 ;  /* 0x0000000a050a0207 */ /* 0x000fe40007000000 */
[----:B------:R-:W-:-:S07]  /*24e0*/  @P0 SEL R11, R4, R11, !P6 ;  /* 0x0000000b040b0207 */ /* 0x000fce0007000000 */
.L_x_164:
[----:B------:R-:W-:Y:S05]  /*24f0*/  BSYNC.RECONVERGENT B1 ;  /* 0x0000000000017941 */ /* 0x000fea0003800200 */
.L_x_163:
[----:B0-----:R-:W-:Y:S01]  /*2500*/  LOP3.LUT R3, R12, 0xff, RZ, 0xc0, !PT ;  /* 0x000000ff0c037812 */ /* 0x001fe200078ec0ff */
[----:B------:R0:W0:Y:S01]  /*2510*/  SHFL.DOWN PT, R5, R10, 0x4, R2 ;  /* 0x088000000a057989 */ /* 0x00002200000e0002 */
[----:B------:R-:W-:Y:S03]  /*2520*/  BSSY.RECONVERGENT B1, `(.L_x_165) ;  /* 0x0000012000017945 */ /* 0x000fe60003800200 */
[----:B----4-:R4:W0:Y:S04]  /*2530*/  SHFL.DOWN PT, R4, R11, 0x4, R2 ;  /* 0x088000000b047989 */ /* 0x01082800000e0002 */
        /* <DEDUP_REMOVED lines=11> */
[----:B--23--:R-:W-:-:S02]  /*25f0*/  @!P0 SEL R10, R5, R10, P3 ;  /* 0x0000000a050a8207 */ /* 0x00cfc40001800000 */
[C---:B----4-:R-:W-:Y:S02]  /*2600*/  @!P0 SEL R11, R4.reuse, R11, P3 ;  /* 0x0000000b040b8207 */ /* 0x050fe40001800000 */
[----:B------:R-:W-:Y:S02]  /*2610*/  @P0 PRMT R12, R3, 0x7610, R12 ;  /* 0x00007610030c0816 */ /* 0x000fe4000000000c */
[----:B------:R-:W-:Y:S02]  /*2620*/  @P0 SEL R10, R5, R10, !P5 ;  /* 0x0000000a050a0207 */ /* 0x000fe40006800000 */
[----:B------:R-:W-:-:S07]  /*2630*/  @P0 SEL R11, R4, R11, !P5 ;  /* 0x0000000b040b0207 */ /* 0x000fce0006800000 */
.L_x_166:
[----:B------:R-:W-:Y:S05]  /*2640*/  BSYNC.RECONVERGENT B1 ;  /* 0x0000000000017941 */ /* 0x000fea0003800200 */
.L_x_165:
        /* <DEDUP_REMOVED lines=20> */
.L_x_168:
[----:B------:R-:W-:Y:S05]  /*2790*/  BSYNC.RECONVERGENT B1 ;  /* 0x0000000000017941 */ /* 0x000fea0003800200 */
.L_x_167:
        /* <DEDUP_REMOVED lines=8> */
[----:B--234-:R-:W-:-:S04]  /*2820*/  LOP3.LUT P2, R2, R12, 0xff, RZ, 0xc0, !PT ;  /* 0x000000ff0c027812 */ /* 0x01cfc8000784c0ff */
        /* <DEDUP_REMOVED lines=11> */
.L_x_170:
[----:B------:R-:W-:Y:S05]  /*28e0*/  BSYNC.RECONVERGENT B1 ;  /* 0x0000000000017941 */ /* 0x000fea0003800200 */
.L_x_169:
[----:B------:R-:W-:Y:S04]  /*28f0*/  BSSY.RECONVERGENT B1, `(.L_x_171) ;  /* 0x000000a000017945 */ /* 0x000fe80003800200 */
[----:B------:R-:W-:Y:S05]  /*2900*/  @P1 BRA `(.L_x_172) ;  /* 0x0000000000201947 */ /* 0x000fea0003800000 */
[----:B0-----:R-:W0:Y:S01]  /*2910*/  S2R R4, SR_CgaCtaId ;  /* 0x0000000000047919 */ /* 0x001e220000008800 */
[----:B------:R-:W-:Y:S02]  /*2920*/  MOV R3, 0x400 ;  /* 0x0000040000037802 */ /* 0x000fe40000000f00 */
[----:B--234-:R-:W-:-:S04]  /*2930*/  SHF.R.U32.HI R2, RZ, 0x1, R13 ;  /* 0x00000001ff027819 */ /* 0x01cfc8000001160d */
[----:B------:R-:W-:Y:S02]  /*2940*/  LOP3.LUT R2, R2, 0x1f0, RZ, 0xc0, !PT ;  /* 0x000001f002027812 */ /* 0x000fe400078ec0ff */
[----:B0-----:R-:W-:-:S05]  /*2950*/  LEA R3, R4, R3, 0x18 ;  /* 0x0000000304037211 */ /* 0x001fca00078ec0ff */
[----:B------:R-:W-:-:S05]  /*2960*/  IMAD.IADD R3, R2, 0x1, R3 ;  /* 0x0000000102037824 */ /* 0x000fca00078e0203 */
[----:B------:R0:W-:Y:S04]  /*2970*/  STS.64 [R3+0x10], R10 ;  /* 0x0000100a03007388 */ /* 0x0001e80000000a00 */
[----:B------:R0:W-:Y:S02]  /*2980*/  STS.U8 [R3+0x8], R12 ;  /* 0x0000080c03007388 */ /* 0x0001e40000000000 */
.L_x_172:
[----:B------:R-:W-:Y:S05]  /*2990*/  BSYNC.RECONVERGENT B1 ;  /* 0x0000000000017941 */ /* 0x000fea0003800200 */
.L_x_171:
[----:B------:R-:W-:Y:S01]  /*29a0*/  BAR.SYNC.DEFER_BLOCKING 0x0 ;  /* 0x0000000000007b1d */ /* 0x000fe20000010000 */
[----:B------:R-:W-:-:S13]  /*29b0*/  ISETP.NE.AND P1, PT, R13, RZ, PT ;  /* 0x000000ff0d00720c */ /* 0x000fda0003f25270 */
[----:B------:R-:W-:Y:S05]  /*29c0*/  @P1 BRA `(.L_x_160) ;  /* 0x0000003000141947 */ /* 0x000fea0003800000 */
[----:B------:R-:W-:Y:S02]  /*29d0*/  UISETP.GE.U32.AND UP3, UPT, UR4, 0x21, UPT ;  /* 0x000000210400788c */ /* 0x000fe4000bf66070 */
[----:B------:R-:W-:Y:S02]  /*29e0*/  UISETP.GE.U32.AND UP2, UPT, UR4, 0x41, UPT ;  /* 0x000000410400788c */ /* 0x000fe4000bf46070 */
[----:B------:R-:W-:Y:S02]  /*29f0*/  UISETP.GE.U32.AND.EX UP3, UPT, UR5, URZ, UPT, UP3 ;  /* 0x000000ff0500728c */ /* 0x000fe4000bf66130 */
[----:B------:R-:W-:Y:S02]  /*2a00*/  UISETP.GE.U32.AND UP1, UPT, UR4, 0x61, UPT ;  /* 0x000000610400788c */ /* 0x000fe4000bf26070 */
[----:B------:R-:W-:Y:S02]  /*2a10*/  UISETP.GE.U32.AND UP0, UPT, UR4, 0x81, UPT ;  /* 0x000000810400788c */ /* 0x000fe4000bf06070 */
[----:B------:R-:W-:-:S02]  /*2a20*/  UISETP.GE.U32.AND UP6, UPT, UR4, 0xa1, UPT ;  /* 0x000000a10400788c */ /* 0x000fc4000bfc6070 */
[----:B------:R-:W-:Y:S02]  /*2a30*/  UISETP.GE.U32.AND UP4, UPT, UR4, 0xc1, UPT ;  /* 0x000000c10400788c */ /* 0x000fe4000bf86070 */
[----:B------:R-:W-:Y:S02]  /*2a40*/  UISETP.GE.U32.AND UP5, UPT, UR4, 0xe1, UPT ;  /* 0x000000e10400788c */ /* 0x000fe4000bfa6070 */
[----:B------:R-:W-:Y:S02]  /*2a50*/  UISETP.GE.U32.AND.EX UP2, UPT, UR5, URZ, UPT, UP2 ;  /* 0x000000ff0500728c */ /* 0x000fe4000bf46120 */
[----:B------:R-:W-:Y:S02]  /*2a60*/  UISETP.GE.U32.AND.EX UP1, UPT, UR5, URZ, UPT, UP1 ;  /* 0x000000ff0500728c */ /* 0x000fe4000bf26110 */
[----:B------:R-:W-:Y:S02]  /*2a70*/  UISETP.GE.U32.AND.EX UP0, UPT, UR5, URZ, UPT, UP0 ;  /* 0x000000ff0500728c */ /* 0x000fe4000bf06100 */
[----:B------:R-:W-:-:S02]  /*2a80*/  UISETP.GE.U32.AND.EX UP6, UPT, UR5, URZ, UPT, UP6 ;  /* 0x000000ff0500728c */ /* 0x000fc4000bfc6160 */
[----:B------:R-:W-:Y:S02]  /*2a90*/  UISETP.GE.U32.AND.EX UP4, UPT, UR5, URZ, UPT, UP4 ;  /* 0x000000ff0500728c */ /* 0x000fe4000bf86140 */
[----:B------:R-:W-:Y:S01]  /*2aa0*/  UISETP.GE.U32.AND.EX UP5, UPT, UR5, URZ, UPT, UP5 ;  /* 0x000000ff0500728c */ /* 0x000fe2000bfa6150 */
[----:B------:R-:W-:Y:S10]  /*2ab0*/  BRA.U !UP3, `(.L_x_173) ;  /* 0x000000010b3c7547 */ /* 0x000ff4000b800000 */
[----:B------:R-:W5:Y:S01]  /*2ac0*/  S2UR UR7, SR_CgaCtaId ;  /* 0x00000000000779c3 */ /* 0x000f620000008800 */
[----:B------:R-:W-:Y:S01]  /*2ad0*/  UMOV UR6, 0x400 ;  /* 0x0000040000067882 */ /* 0x000fe20000000000 */
[----:B------:R-:W-:Y:S01]  /*2ae0*/  LOP3.LUT P3, RZ, R12, 0xff, RZ, 0xc0, !PT ;  /* 0x000000ff0cff7812 */ /* 0x000fe2000786c0ff */
[----:B-----5:R-:W-:-:S09]  /*2af0*/  ULEA UR6, UR7, UR6, 0x18 ;  /* 0x0000000607067291 */ /* 0x020fd2000f8ec0ff */
[----:B0-----:R-:W0:Y:S04]  /*2b00*/  LDS.U8 R4, [UR6+0x18] ;  /* 0x00001806ff047984 */ /* 0x001e280008000000 */
[----:B--234-:R-:W2:Y:S01]  /*2b10*/  LDS.64 R2, [UR6+0x20] ;  /* 0x00002006ff027984 */ /* 0x01cea20008000a00 */
[----:B0-----:R-:W-:Y:S02]  /*2b20*/  ISETP.NE.AND P2, PT, R4, RZ, PT ;  /* 0x000000ff0400720c */ /* 0x001fe40003f45270 */
[----:B--2---:R-:W-:Y:S02]  /*2b30*/  ISETP.LT.U32.AND P0, PT, R2, R10, PT ;  /* 0x0000000a0200720c */ /* 0x004fe40003f01070 */
[----:B------:R-:W-:Y:S02]  /*2b40*/  @P3 SEL R4, R12, 0x1, !P2 ;  /* 0x000000010c043807 */ /* 0x000fe40005000000 */
[----:B------:R-:W-:-:S02]  /*2b50*/  ISETP.LT.AND.EX P0, PT, R3, R11, PT, P0 ;  /* 0x0000000b0300720c */ /* 0x000fc40003f01300 */
[----:B------:R-:W-:-:S05]  /*2b60*/  PRMT R12, R4, 0x7610, R12 ;  /* 0x00007610040c7816 */ /* 0x000fca000000000c */
[C---:B------:R-:W-:Y:S02]  /*2b70*/  @P2 SEL R10, R2.reuse, R10, P0 ;  /* 0x0000000a020a2207 */ /* 0x040fe40000000000 */
[C---:B------:R-:W-:Y:S02]  /*2b80*/  @P2 SEL R11, R3.reuse, R11, P0 ;  /* 0x0000000b030b2207 */ /* 0x040fe40000000000 */
[----:B------:R-:W-:Y:S02]  /*2b90*/  SEL R10, R2, R10, !P3 ;  /* 0x0000000a020a7207 */ /* 0x000fe40005800000 */
[----:B------:R-:W-:-:S07]  /*2ba0*/  SEL R11, R3, R11, !P3 ;  /* 0x0000000b030b7207 */ /* 0x000fce0005800000 */
.L_x_173:
[----:B------:R-:W-:Y:S05]  /*2bb0*/  BRA.U !UP2, `(.L_x_174) ;  /* 0x000000010a3c7547 */ /* 0x000fea000b800000 */
        /* <DEDUP_REMOVED lines=15> */
.L_x_174:
        /* <DEDUP_REMOVED lines=16> */
.L_x_175:
        /* <DEDUP_REMOVED lines=16> */
.L_x_176:
        /* <DEDUP_REMOVED lines=16> */
.L_x_177:
        /* <DEDUP_REMOVED lines=16> */
.L_x_178:
        /* <DEDUP_REMOVED lines=17> */
.L_x_137:
[----:B------:R-:W0:Y:S01]  /*31c0*/  S2R R6, SR_TID.X ;  /* 0x0000000000067919 */ /* 0x000e220000002100 */
[----:B------:R-:W0:Y:S01]  /*31d0*/  LDC.64 R2, c[0x0][0x380] ;  /* 0x0000e000ff027b82 */ /* 0x000e220000000a00 */
[----:B------:R-:W2:Y:S07]  /*31e0*/  LDCU.64 UR6, c[0x0][0x3a0] ;  /* 0x00007400ff0677ac */ /* 0x000eae0008000a00 */
[----:B------:R-:W3:Y:S01]  /*31f0*/  LDC.64 R4, c[0x0][0x388] ;  /* 0x0000e200ff047b82 */ /* 0x000ee20000000a00 */
[----:B0-----:R-:W-:-:S04]  /*3200*/  IMAD.WIDE.U32 R2, R6, 0x4, R2 ;  /* 0x0000000406027825 */ /* 0x001fc800078e0002 */
[C---:B---3--:R-:W-:Y:S01]  /*3210*/  IMAD.WIDE.U32 R4, R6.reuse, 0x4, R4 ;  /* 0x0000000406047825 */ /* 0x048fe200078e0004 */
[----:B------:R-:W3:Y:S04]  /*3220*/  LDG.E R7, desc[UR8][R2.64] ;  /* 0x0000000802077981 */ /* 0x000ee8000c1e1900 */
[----:B------:R-:W3:Y:S04]  /*3230*/  LDG.E R8, desc[UR8][R4.64] ;  /* 0x0000000804087981 */ /* 0x000ee8000c1e1900 */
[----:B------:R-:W4:Y:S04]  /*3240*/  LDG.E R11, desc[UR8][R2.64+0x800] ;  /* 0x00080008020b7981 */ /* 0x000f28000c1e1900 */
[----:B------:R-:W4:Y:S04]  /*3250*/  LDG.E R12, desc[UR8][R4.64+0x800] ;  /* 0x00080008040c7981 */ /* 0x000f28000c1e1900 */
[----:B------:R-:W5:Y:S04]  /*3260*/  LDG.E R9, desc[UR8][R2.64+0x400] ;  /* 0x0004000802097981 */ /* 0x000f68000c1e1900 */
[----:B------:R-:W5:Y:S04]  /*3270*/  LDG.E R10, desc[UR8][R4.64+0x400] ;  /* 0x00040008040a7981 */ /* 0x000f68000c1e1900 */
[----:B------:R-:W5:Y:S04]  /*3280*/  LDG.E R13, desc[UR8][R2.64+0xc00] ;  /* 0x000c0008020d7981 */ /* 0x000f68000c1e1900 */
[----:B------:R-:W5:Y:S01]  /*3290*/  LDG.E R14, desc[UR8][R4.64+0xc00] ;  /* 0x000c0008040e7981 */ /* 0x000f62000c1e1900 */
[----:B------:R-:W-:Y:S01]  /*32a0*/  VIADD R15, R6, 0x100 ;  /* 0x00000100060f7836 */ /* 0x000fe20000000000 */
[----:B------:R-:W-:-:S04]  /*32b0*/  UIADD3 UR10, UP0, UPT, UR4, -0x400, URZ ;  /* 0xfffffc00040a7890 */ /* 0x000fc8000ff1e0ff */
[----:B------:R-:W-:Y:S02]  /*32c0*/  UIADD3.X UR11, UPT, UPT, UR5, -0x1, URZ, UP0, !UPT ;  /* 0xffffffff050b7890 */ /* 0x000fe400087fe4ff */
[----:B------:R-:W-:-:S04]  /*32d0*/  UISETP.GE.U32.AND UP0, UPT, UR10, 0x400, UPT ;  /* 0x000004000a00788c */ /* 0x000fc8000bf06070 */
[----:B------:R-:W-:Y:S01]  /*32e0*/  UISETP.GE.U32.AND.EX UP0, UPT, UR11, URZ, UPT, UP0 ;  /* 0x000000ff0b00728c */ /* 0x000fe2000bf06100 */
[----:B---3--:R-:W-:Y:S01]  /*32f0*/  FSETP.NEU.AND P0, PT, R7, R8, PT ;  /* 0x000000080700720b */ /* 0x008fe20003f0d000 */
[----:B------:R-:W-:-:S03]  /*3300*/  VIADD R7, R6, 0x200 ;  /* 0x0000020006077836 */ /* 0x000fc60000000000 */
[----:B------:R-:W-:Y:S02]  /*3310*/  SEL R8, R15, R6, !P0 ;  /* 0x000000060f087207 */ /* 0x000fe40004000000 */
[----:B--2---:R-:W-:Y:S02]  /*3320*/  IADD3 R16, P1, PT, R7, UR6, RZ ;  /* 0x0000000607107c10 */ /* 0x004fe4000ff3e0ff */
[----:B------:R-:W-:Y:S02]  /*3330*/  IADD3 R7, P3, PT, R8, UR6, RZ ;  /* 0x0000000608077c10 */ /* 0x000fe4000ff7e0ff */
[----:B----4-:R-:W-:Y:S01]  /*3340*/  FSETP.NEU.AND P2, PT, R11, R12, PT ;  /* 0x0000000c0b00720b */ /* 0x010fe20003f4d000 */
[----:B------:R-:W-:Y:S01]  /*3350*/  IMAD.X R15, RZ, RZ, UR7, P1 ;  /* 0x00000007ff0f7e24 */ /* 0x000fe200088e06ff */
[----:B------:R-:W-:Y:S01]  /*3360*/  ISETP.LT.U32.AND P1, PT, R16, R7, PT ;  /* 0x000000071000720c */ /* 0x000fe20003f21070 */
[----:B------:R-:W-:Y:S01]  /*3370*/  IMAD.X R8, RZ, RZ, UR7, P3 ;  /* 0x00000007ff087e24 */ /* 0x000fe200098e06ff */
[----:B-----5:R-:W-:-:S04]  /*3380*/  FSETP.EQ.AND P0, PT, R9, R10, !P0 ;  /* 0x0000000a0900720b */ /* 0x020fc80004702000 */
[----:B------:R-:W-:Y:S02]  /*3390*/  ISETP.LT.AND.EX P1, PT, R15, R8, PT, P1 ;  /* 0x000000080f00720c */ /* 0x000fe40003f21310 */
[----:B------:R-:W-:-:S03]  /*33a0*/  IADD3 R9, P3, PT, R16, 0x100, RZ ;  /* 0x0000010010097810 */ /* 0x000fc60007f7e0ff */
[C---:B------:R-:W-:Y:S02]  /*33b0*/  @P2 SEL R7, R16.reuse, R7, P1 ;  /* 0x0000000710072207 */ /* 0x040fe40000800000 */
[----:B------:R-:W-:Y:S02]  /*33c0*/  @P2 SEL R8, R15, R8, P1 ;  /* 0x000000080f082207 */ /* 0x000fe40000800000 */
[----:B------:R-:W-:Y:S02]  /*33d0*/  FSETP.NEU.AND P2, PT, R13, R14, PT ;  /* 0x0000000e0d00720b */ /* 0x000fe40003f4d000 */
[----:B------:R-:W-:Y:S02]  /*33e0*/  SEL R10, R16, R7, P0 ;  /* 0x00000007100a7207 */ /* 0x000fe40000000000 */
[----:B------:R-:W-:Y:S01]  /*33f0*/  SEL R7, R15, R8, P0 ;  /* 0x000000080f077207 */ /* 0x000fe20000000000 */
[----:B------:R-:W-:Y:S01]  /*3400*/  IMAD.X R8, RZ, RZ, R15, P3 ;  /* 0x000000ffff087224 */ /* 0x000fe200018e060f */
[----:B------:R-:W-:-:S02]  /*3410*/  ISETP.LT.U32.AND P1, PT, R9, R10, PT ;  /* 0x0000000a0900720c */ /* 0x000fc40003f21070 */
[----:B------:R-:W-:Y:S02]  /*3420*/  FSETP.EQ.AND P0, PT, R11, R12, P0 ;  /* 0x0000000c0b00720b */ /* 0x000fe40000702000 */
[CC--:B------:R-:W-:Y:S02]  /*3430*/  ISETP.LT.AND.EX P1, PT, R8.reuse, R7.reuse, PT, P1 ;  /* 0x000000070800720c */ /* 0x0c0fe40003f21310 */
[----:B------:R-:W-:Y:S02]  /*3440*/  FSETP.NEU.OR P3, PT, R13, R14, !P0 ;  /* 0x0000000e0d00720b */ /* 0x000fe4000476d400 */
[C---:B------:R-:W-:Y:S02]  /*3450*/  @P2 SEL R7, R8.reuse, R7, P1 ;  /* 0x0000000708072207 */ /* 0x040fe40000800000 */
[C---:B------:R-:W-:Y:S02]  /*3460*/  @P2 SEL R10, R9.reuse, R10, P1 ;  /* 0x0000000a090a2207 */ /* 0x040fe40000800000 */
[----:B------:R-:W-:Y:S01]  /*3470*/  SEL R11, R8, R7, P0 ;  /* 0x00000007080b7207 */ /* 0x000fe20000000000 */
[----:B------:R-:W-:Y:S01]  /*3480*/  IMAD.MOV.U32 R7, RZ, RZ, 0x400 ;  /* 0x00000400ff077424 */ /* 0x000fe200078e00ff */
[----:B------:R-:W-:Y:S01]  /*3490*/  SEL R10, R9, R10, P0 ;  /* 0x0000000a090a7207 */ /* 0x000fe20000000000 */
[----:B------:R-:W-:Y:S01]  /*34a0*/  IMAD.MOV.U32 R8, RZ, RZ, RZ ;  /* 0x000000ffff087224 */ /* 0x000fe200078e00ff */
[----:B------:R-:W-:Y:S01]  /*34b0*/  SEL R12, RZ, 0x1, !P3 ;  /* 0x00000001ff0c7807 */ /* 0x000fe20005800000 */
[----:B------:R-:W-:Y:S06]  /*34c0*/  BRA.U !UP0, `(.L_x_179) ;  /* 0x0000000508507547 */ /* 0x000fec000b800000 */
[----:B------:R-:W-:Y:S01]  /*34d0*/  IMAD.MOV.U32 R7, RZ, RZ, 0x400 ;  /* 0x00000400ff077424 */ /* 0x000fe200078e00ff */
[----:B------:R-:W0:Y:S01]  /*34e0*/  LDCU.64 UR6, c[0x0][0x3a0] ;  /* 0x00007400ff0677ac */ /* 0x000e220008000a00 */
[----:B------:R-:W-:Y:S01]  /*34f0*/  IMAD.MOV.U32 R8, RZ, RZ, RZ ;  /* 0x000000ffff087224 */ /* 0x000fe200078e00ff */
[----:B------:R-:W2:Y:S06]  /*3500*/  LDCU.64 UR4, c[0x0][0x3b0] ;  /* 0x00007600ff0477ac */ /* 0x000eac0008000a00 */
.L_x_184:
[C---:B------:R-:W-:Y:S01]  /*3510*/  IMAD.SHL.U32 R15, R7.reuse, 0x4, RZ ;  /* 0x00000004070f7824 */ /* 0x040fe200078e00ff */
[----:B------:R-:W-:-:S04]  /*3520*/  SHF.L.U64.HI R9, R7, 0x2, R8 ;  /* 0x0000000207097819 */ /* 0x000fc80000010208 */
[-C--:B------:R-:W-:Y:S02]  /*3530*/  IADD3 R16, P0, PT, R2, R15.reuse, RZ ;  /* 0x0000000f02107210 */ /* 0x080fe40007f1e0ff */
[----:B------:R-:W-:-:S03]  /*3540*/  IADD3 R14, P1, PT, R4, R15, RZ ;  /* 0x0000000f040e7210 */ /* 0x000fc60007f3e0ff */
[--C-:B------:R-:W-:Y:S02]  /*3550*/  IMAD.X R17, R3, 0x1, R9.reuse, P0 ;  /* 0x0000000103117824 */ /* 0x100fe400000e0609 */
[----:B------:R-:W-:-:S03]  /*3560*/  IMAD.X R15, R5, 0x1, R9, P1 ;  /* 0x00000001050f7824 */ /* 0x000fc600008e0609 */
        /* <DEDUP_REMOVED lines=10> */
[----:B0-----:R-:W-:-:S04]  /*3610*/  IADD3 R13, P0, P1, R7, UR6, R6 ;  /* 0x00000006070d7c10 */ /* 0x001fc8000f91e006 */
[----:B------:R-:W-:-:S07]  /*3620*/  IADD3.X R18, PT, PT, R8, UR7, RZ, P0, P1 ;  /* 0x0000000708127c10 */ /* 0x000fce00087e24ff */
[----:B---3--:R-:W-:Y:S05]  /*3630*/  @!P2 BRA `(.L_x_181) ;  /* 0x000000000020a947 */ /* 0x008fea0003800000 */
        /* <DEDUP_REMOVED lines=8> */
.L_x_181:
[----:B-----5:R-:W-:Y:S01]  /*36c0*/  FSETP.NEU.AND P0, PT, R9, R20, PT ;  /* 0x000000140900720b */ /* 0x020fe20003f0d000 */
[----:B------:R-:W-:Y:S02]  /*36d0*/  IMAD.MOV.U32 R10, RZ, RZ, R13 ;  /* 0x000000ffff0a7224 */ /* 0x000fe400078e000d */
[----:B------:R-:W-:Y:S01]  /*36e0*/  IMAD.MOV.U32 R11, RZ, RZ, R18 ;  /* 0x000000ffff0b7224 */ /* 0x000fe200078e0012 */
[----:B------:R-:W-:-:S09]  /*36f0*/  SEL R12, RZ, 0x1, !P0 ;  /* 0x00000001ff0c7807 */ /* 0x000fd20004000000 */
.L_x_182:
[----:B--2---:R-:W-:Y:S05]  /*3700*/  BSYNC.RECONVERGENT B1 ;  /* 0x0000000000017941 */ /* 0x004fea0003800200 */
.L_x_180:
[----:B------:R-:W-:Y:S01]  /*3710*/  IMAD.MOV.U32 R15, RZ, RZ, R10 ;  /* 0x000000ffff0f7224 */ /* 0x000fe200078e000a */
[----:B------:R-:W-:Y:S01]  /*3720*/  IADD3 R10, P1, PT, R13, 0x100, RZ ;  /* 0x000001000d0a7810 */ /* 0x000fe20007f3e0ff */
[----:B------:R-:W-:Y:S01]  /*3730*/  IMAD.MOV.U32 R14, RZ, RZ, R11 ;  /* 0x000000ffff0e7224 */ /* 0x000fe200078e000b */
[----:B------:R-:W-:Y:S02]  /*3740*/  FSETP.NEU.AND P2, PT, R19, R22, PT ;  /* 0x000000161300720b */ /* 0x000fe40003f4d000 */
[----:B------:R-:W-:Y:S01]  /*3750*/  ISETP.LT.U32.AND P0, PT, R10, R15, PT ;  /* 0x0000000f0a00720c */ /* 0x000fe20003f01070 */
[----:B------:R-:W-:Y:S01]  /*3760*/  IMAD.X R11, RZ, RZ, R18, P1 ;  /* 0x000000ffff0b7224 */ /* 0x000fe200008e0612 */
[----:B------:R-:W-:Y:S02]  /*3770*/  LOP3.LUT P3, RZ, R12, 0xff, RZ, 0xc0, !PT ;  /* 0x000000ff0cff7812 */ /* 0x000fe4000786c0ff */
[----:B------:R-:W-:Y:S02]  /*3780*/  FSETP.NEU.AND P1, PT, R21, R24, PT ;  /* 0x000000181500720b */ /* 0x000fe40003f2d000 */
[----:B------:R-:W-:-:S02]  /*3790*/  ISETP.LT.AND.EX P0, PT, R11, R14, PT, P0 ;  /* 0x0000000e0b00720c */ /* 0x000fc40003f01300 */
[----:B------:R-:W-:-:S03]  /*37a0*/  SEL R12, R12, 0x1, !P2 ;  /* 0x000000010c0c7807 */ /* 0x000fc60005000000 */
[C---:B------:R-:W-:Y:S02]  /*37b0*/  @P2 SEL R15, R10.reuse, R15, P0 ;  /* 0x0000000f0a0f2207 */ /* 0x040fe40000000000 */
[----:B------:R-:W-:Y:S02]  /*37c0*/  @P2 SEL R14, R11, R14, P0 ;  /* 0x0000000e0b0e2207 */ /* 0x000fe40000000000 */
[----:B------:R-:W-:Y:S02]  /*37d0*/  IADD3 R9, P0, PT, R13, 0x200, RZ ;  /* 0x000002000d097810 */ /* 0x000fe40007f1e0ff */
[----:B------:R-:W-:Y:S02]  /*37e0*/  SEL R10, R10, R15, !P3 ;  /* 0x0000000f0a0a7207 */ /* 0x000fe40005800000 */
[----:B------:R-:W-:Y:S01]  /*37f0*/  SEL R11, R11, R14, !P3 ;  /* 0x0000000e0b0b7207 */ /* 0x000fe20005800000 */
[----:B------:R-:W-:Y:S01]  /*3800*/  IMAD.X R14, RZ, RZ, R18, P0 ;  /* 0x000000ffff0e7224 */ /* 0x000fe200000e0612 */
[----:B------:R-:W-:-:S02]  /*3810*/  ISETP.LT.U32.AND P0, PT, R9, R10, PT ;  /* 0x0000000a0900720c */ /* 0x000fc40003f01070 */
[----:B------:R-:W-:Y:S02]  /*3820*/  @!P3 SEL R12, RZ, 0x1, !P2 ;  /* 0x00000001ff0cb807 */ /* 0x000fe40005000000 */
[-C--:B------:R-:W-:Y:S02]  /*3830*/  ISETP.LT.AND.EX P0, PT, R14, R11.reuse, PT, P0 ;  /* 0x0000000b0e00720c */ /* 0x080fe40003f01300 */
[----:B------:R-:W-:Y:S02]  /*3840*/  LOP3.LUT P3, RZ, R12, 0xff, RZ, 0xc0, !PT ;  /* 0x000000ff0cff7812 */ /* 0x000fe4000786c0ff */
[C---:B------:R-:W-:Y:S02]  /*3850*/  @P1 SEL R10, R9.reuse, R10, P0 ;  /* 0x0000000a090a1207 */ /* 0x040fe40000000000 */
[----:B------:R-:W-:Y:S02]  /*3860*/  @P1 SEL R11, R14, R11, P0 ;  /* 0x0000000b0e0b1207 */ /* 0x000fe40000000000 */
[----:B------:R-:W-:-:S02]  /*3870*/  SEL R10, R9, R10, !P3 ;  /* 0x0000000a090a7207 */ /* 0x000fc40005800000 */
[----:B------:R-:W-:Y:S02]  /*3880*/  IADD3 R9, P0, PT, R13, 0x300, RZ ;  /* 0x000003000d097810 */ /* 0x000fe40007f1e0ff */
[----:B------:R-:W-:Y:S02]  /*3890*/  IADD3 R13, P4, PT, -R7, UR4, RZ ;  /* 0x00000004070d7c10 */ /* 0x000fe4000ff9e1ff */
[----:B------:R-:W-:Y:S01]  /*38a0*/  SEL R11, R14, R11, !P3 ;  /* 0x0000000b0e0b7207 */ /* 0x000fe20005800000 */
[----:B------:R-:W-:Y:S01]  /*38b0*/  IMAD.X R14, RZ, RZ, R18, P0 ;  /* 0x000000ffff0e7224 */ /* 0x000fe200000e0612 */
[----:B------:R-:W-:Y:S02]  /*38c0*/  ISETP.GE.U32.AND P0, PT, R13, 0x400, PT ;  /* 0x000004000d00780c */ /* 0x000fe40003f06070 */
[----:B------:R-:W-:Y:S02]  /*38d0*/  IADD3.X R13, PT, PT, ~R8, UR5, RZ, P4, !PT ;  /* 0x00000005080d7c10 */ /* 0x000fe4000a7fe5ff */
[----:B------:R-:W-:-:S02]  /*38e0*/  SEL R12, R12, 0x1, !P1 ;  /* 0x000000010c0c7807 */ /* 0x000fc40004800000 */
[----:B------:R-:W-:Y:S02]  /*38f0*/  FSETP.NEU.AND P2, PT, R23, R26, PT ;  /* 0x0000001a1700720b */ /* 0x000fe40003f4d000 */
[----:B------:R-:W-:Y:S02]  /*3900*/  @!P3 SEL R12, RZ, 0x1, !P1 ;  /* 0x00000001ff0cb807 */ /* 0x000fe40004800000 */
[----:B------:R-:W-:Y:S02]  /*3910*/  ISETP.GE.U32.AND.EX P0, PT, R13, RZ, PT, P0 ;  /* 0x000000ff0d00720c */ /* 0x000fe40003f06100 */
[C---:B------:R-:W-:Y:S02]  /*3920*/  LOP3.LUT P3, RZ, R12.reuse, 0xff, RZ, 0xc0, !PT ;  /* 0x000000ff0cff7812 */ /* 0x040fe4000786c0ff */
[----:B------:R-:W-:Y:S02]  /*3930*/  ISETP.LT.U32.AND P1, PT, R9, R10, PT ;  /* 0x0000000a0900720c */ /* 0x000fe40003f21070 */
[----:B------:R-:W-:-:S02]  /*3940*/  SEL R12, R12, 0x1, !P2 ;  /* 0x000000010c0c7807 */ /* 0x000fc40005000000 */
[----:B------:R-:W-:-:S04]  /*3950*/  ISETP.LT.AND.EX P1, PT, R14, R11, PT, P1 ;  /* 0x0000000b0e00720c */ /* 0x000fc80003f21310 */
[C---:B------:R-:W-:Y:S02]  /*3960*/  @P2 SEL R10, R9.reuse, R10, P1 ;  /* 0x0000000a090a2207 */ /* 0x040fe40000800000 */
[C---:B------:R-:W-:Y:S02]  /*3970*/  @P2 SEL R11, R14.reuse, R11, P1 ;  /* 0x0000000b0e0b2207 */ /* 0x040fe40000800000 */
[----:B------:R-:W-:Y:S02]  /*3980*/  @!P3 SEL R12, RZ, 0x1, !P2 ;  /* 0x00000001ff0cb807 */ /* 0x000fe40005000000 */
[----:B------:R-:W-:Y:S02]  /*3990*/  SEL R10, R9, R10, !P3 ;  /* 0x0000000a090a7207 */ /* 0x000fe40005800000 */
[----:B------:R-:W-:Y:S01]  /*39a0*/  SEL R11, R14, R11, !P3 ;  /* 0x0000000b0e0b7207 */ /* 0x000fe20005800000 */
[----:B------:R-:W-:Y:S06]  /*39b0*/  @!P0 BRA `(.L_x_183) ;  /* 0x0000001000e08947 */ /* 0x000fec0003800000 */
[----:B------:R-:W-:-:S05]  /*39c0*/  IADD3 R7, P0, PT, R7, 0x400, RZ ;  /* 0x0000040007077810 */ /* 0x000fca0007f1e0ff */
[----:B------:R-:W-:Y:S01]  /*39d0*/  IMAD.X R8, RZ, RZ, R8, P0 ;  /* 0x000000ffff087224 */ /* 0x000fe200000e0608 */
[----:B------:R-:W-:-:S04]  /*39e0*/  ISETP.GT.U32.AND P0, PT, R7, UR10, PT ;  /* 0x0000000a07007c0c */ /* 0x000fc8000bf04070 */
[----:B------:R-:W-:-:S13]  /*39f0*/  ISETP.GT.U32.AND.EX P0, PT, R8, UR11, PT, P0 ;  /* 0x0000000b08007c0c */ /* 0x000fda000bf04100 */
[----:B------:R-:W-:Y:S05]  /*3a00*/  @!P0 BRA `(.L_x_184) ;  /* 0xfffffff800c08947 */ /* 0x000fea000383ffff */
.L_x_179:
[C---:B------:R-:W-:Y:S01]  /*3a10*/  IADD3 R3, PT, PT, -R7.reuse, UR4, RZ ;  /* 0x0000000407037c10 */ /* 0x040fe2000fffe1ff */
[----:B------:R-:W0:Y:S01]  /*3a20*/  LDCU.128 UR12, c[0x0][0x380] ;  /* 0x00007000ff0c77ac */ /* 0x000e220008000c00 */
[----:B------:R-:W-:Y:S01]  /*3a30*/  ISETP.GE.U32.AND P1, PT, R7, UR4, PT ;  /* 0x0000000407007c0c */ /* 0x000fe2000bf26070 */
[----:B------:R-:W-:Y:S01]  /*3a40*/  BSSY.RECONVERGENT B1, `(.L_x_183) ;  /* 0x000012f000017945 */ /* 0x000fe20003800200 */
[----:B------:R-:W-:-:S04]  /*3a50*/  ISETP.GE.AND P0, PT, R6, R3, PT ;  /* 0x000000030600720c */ /* 0x000fc80003f06270 */
[----:B------:R-:W-:-:S13]  /*3a60*/  ISETP.GE.U32.OR.EX P0, PT, R8, UR5, P0, P1 ;  /* 0x0000000508007c0c */ /* 0x000fda0008706510 */
[----:B0-----:R-:W-:Y:S05]  /*3a70*/  @P0 BRA `(.L_x_185) ;  /* 0x0000001000ac0947 */ /* 0x001fea0003800000 */
[----:B------:R-:W-:Y:S01]  /*3a80*/  LOP3.LUT R2, RZ, R6, RZ, 0x33, !PT ;  /* 0x00000006ff027212 */ /* 0x000fe200078e33ff */
[----:B------:R-:W-:Y:S01]  /*3a90*/  BSSY.RECONVERGENT B2, `(.L_x_186) ;  /* 0x0000090000027945 */ /* 0x000fe20003800200 */
[----:B------:R-:W-:Y:S02]  /*3aa0*/  IMAD.MOV.U32 R14, RZ, RZ, R6 ;  /* 0x000000ffff0e7224 */ /* 0x000fe400078e0006 */
[----:B------:R-:W-:-:S04]  /*3ab0*/  IADD3 R9, PT, PT, -R7, UR4, R2 ;  /* 0x0000000407097c10 */ /* 0x000fc8000fffe102 */
[C---:B------:R-:W-:Y:S02]  /*3ac0*/  ISETP.GE.U32.AND P0, PT, R9.reuse, 0x700, PT ;  /* 0x000007000900780c */ /* 0x040fe40003f06070 */
[----:B------:R-:W-:-:S04]  /*3ad0*/  LEA.HI R13, R9, 0x1, RZ, 0x18 ;  /* 0x00000001090d7811 */ /* 0x000fc800078fc0ff */
[----:B------:R-:W-:-:S04]  /*3ae0*/  LOP3.LUT R34, R13, 0x7, RZ, 0xc0, !PT ;  /* 0x000000070d227812 */ /* 0x000fc800078ec0ff */
[----:B------:R-:W-:-:S03]  /*3af0*/  ISETP.NE.AND P1, PT, R34, RZ, PT ;  /* 0x000000ff2200720c */ /* 0x000fc60003f25270 */
[----:B------:R-:W-:Y:S10]  /*3b00*/  @!P0 BRA `(.L_x_187) ;  /* 0x0000000800208947 */ /* 0x000ff40003800000 */
[----:B------:R-:W-:Y:S01]  /*3b10*/  LOP3.LUT R16, R13, 0x1fffff8, RZ, 0xc0, !PT ;  /* 0x01fffff80d107812 */ /* 0x000fe200078ec0ff */
[----:B------:R-:W-:-:S04]  /*3b20*/  IMAD.MOV.U32 R14, RZ, RZ, R6 ;  /* 0x000000ffff0e7224 */ /* 0x000fc800078e0006 */
[----:B------:R-:W-:-:S07]  /*3b30*/  IMAD.MOV R16, RZ, RZ, -R16 ;  /* 0x000000ffff107224 */ /* 0x000fce00078e0a10 */
.L_x_188:
        /* <DEDUP_REMOVED lines=26> */
[----:B------:R-:W-:Y:S01]  /*3ce0*/  IADD3 R25, P3, PT, R36, UR6, RZ ;  /* 0x0000000624197c10 */ /* 0x000fe2000ff7e0ff */
[----:B------:R-:W-:Y:S01]  /*3cf0*/  VIADD R14, R14, 0x800 ;  /* 0x000008000e0e7836 */ /* 0x000fe20000000000 */
[----:B------:R-:W-:-:S02]  /*3d00*/  LOP3.LUT P5, RZ, R35, 0xff, RZ, 0xc0, !PT ;  /* 0x000000ff23ff7812 */ /* 0x000fc400078ac0ff */
[----:B------:R-:W-:Y:S02]  /*3d10*/  IADD3.X R12, PT, PT, R31, UR7, RZ, P3, !PT ;  /* 0x000000071f0c7c10 */ /* 0x000fe40009ffe4ff */
        /* <DEDUP_REMOVED lines=16> */
[-C--:B----4-:R-:W-:Y:S01]  /*3e20*/  FSETP.NEU.AND P6, PT, R27, R28.reuse, PT ;  /* 0x0000001c1b00720b */ /* 0x090fe20003fcd000 */
        /* <DEDUP_REMOVED lines=86> */
.L_x_187:
[----:B------:R-:W-:Y:S05]  /*4390*/  BSYNC.RECONVERGENT B2 ;  /* 0x0000000000027941 */ /* 0x000fea0003800200 */
.L_x_186:
[----:B------:R-:W-:Y:S05]  /*43a0*/  @!P1 BRA `(.L_x_185) ;  /* 0x0000000800609947 */ /* 0x000fea0003800000 */
[----:B------:R-:W-:Y:S01]  /*43b0*/  ISETP.GE.U32.AND P0, PT, R34, 0x4, PT ;  /* 0x000000042200780c */ /* 0x000fe20003f06070 */
[----:B------:R-:W-:Y:S01]  /*43c0*/  BSSY.RECONVERGENT B2, `(.L_x_189) ;  /* 0x000004c000027945 */ /* 0x000fe20003800200 */
[----:B------:R-:W-:-:S11]  /*43d0*/  LOP3.LUT P1, R13, R13, 0x3, RZ, 0xc0, !PT ;  /* 0x000000030d0d7812 */ /* 0x000fd6000782c0ff */
[----:B------:R-:W-:Y:S05]  /*43e0*/  @!P0 BRA `(.L_x_190) ;  /* 0x0000000400248947 */ /* 0x000fea0003800000 */
[----:B------:R-:W0:Y:S01]  /*43f0*/  LDCU.128 UR16, c[0x0][0x380] ;  /* 0x00007000ff1077ac */ /* 0x000e220008000c00 */
[----:B------:R-:W-:-:S05]  /*4400*/  IADD3 R23, P0, PT, R14, R7, RZ ;  /* 0x000000070e177210 */ /* 0x000fca0007f1e0ff */
[----:B------:R-:W-:Y:S02]  /*4410*/  IMAD.SHL.U32 R2, R23, 0x4, RZ ;  /* 0x0000000417027824 */ /* 0x000fe400078e00ff */
[----:B------:R-:W-:-:S05]  /*4420*/  IMAD.X R24, RZ, RZ, R8, P0 ;  /* 0x000000ffff187224 */ /* 0x000fca00000e0608 */
        /* <DEDUP_REMOVED lines=14> */
[----:B------:R-:W-:Y:S01]  /*4510*/  IADD3 R23, P2, PT, R23, UR6, RZ ;  /* 0x0000000617177c10 */ /* 0x000fe2000ff5e0ff */
[----:B0-----:R-:W-:-:S05]  /*4520*/  VIADD R2, R14, 0x100 ;  /* 0x000001000e027836 */ /* 0x001fca0000000000 */
[----:B------:R-:W-:Y:S01]  /*4530*/  IADD3 R3, P5, P6, R7, UR6, R2 ;  /* 0x0000000607037c10 */ /* 0x000fe2000febe002 */
[----:B------:R-:W-:Y:S01]  /*4540*/  VIADD R2, R14, 0x200 ;  /* 0x000002000e027836 */ /* 0x000fe20000000000 */
[CC--:B--2---:R-:W-:Y:S02]  /*4550*/  FSETP.NEU.AND P0, PT, R15.reuse, R18.reuse, PT ;  /* 0x000000120f00720b */ /* 0x0c4fe40003f0d000 */
[----:B------:R-:W-:Y:S02]  /*4560*/  FSETP.NEU.AND P3, PT, R15, R18, P4 ;  /* 0x000000120f00720b */ /* 0x000fe4000276d000 */
[----:B------:R-:W-:Y:S02]  /*4570*/  @!P4 SEL R12, RZ, 0x1, !P0 ;  /* 0x00000001ff0cc807 */ /* 0x000fe40004000000 */
[----:B------:R-:W-:Y:S02]  /*4580*/  IADD3.X R18, PT, PT, R24, UR7, RZ, P2, !PT ;  /* 0x0000000718127c10 */ /* 0x000fe400097fe4ff */
[----:B------:R-:W-:-:S02]  /*4590*/  SEL R12, R12, 0x1, !P3 ;  /* 0x000000010c0c7807 */ /* 0x000fc40005800000 */
[----:B------:R-:W-:Y:S02]  /*45a0*/  ISETP.LT.U32.AND P0, PT, R23, R10, PT ;  /* 0x0000000a1700720c */ /* 0x000fe40003f01070 */
[----:B------:R-:W-:Y:S02]  /*45b0*/  LOP3.LUT P2, RZ, R12, 0xff, RZ, 0xc0, !PT ;  /* 0x000000ff0cff7812 */ /* 0x000fe4000784c0ff */
[----:B------:R-:W-:-:S04]  /*45c0*/  ISETP.LT.AND.EX P0, PT, R18, R11, PT, P0 ;  /* 0x0000000b1200720c */ /* 0x000fc80003f01300 */
[----:B------:R-:W-:Y:S02]  /*45d0*/  SEL R16, R23, R10, P0 ;  /* 0x0000000a17107207 */ /* 0x000fe40000000000 */
[CC--:B------:R-:W-:Y:S02]  /*45e0*/  SEL R15, R18.reuse, R11.reuse, P0 ;  /* 0x0000000b120f7207 */ /* 0x0c0fe40000000000 */
[----:B---3--:R-:W-:Y:S02]  /*45f0*/  FSETP.NEU.AND P0, PT, R19, R20, PT ;  /* 0x000000141300720b */ /* 0x008fe40003f0d000 */
[----:B------:R-:W-:Y:S02]  /*4600*/  @!P3 SEL R16, R23, R10, !P4 ;  /* 0x0000000a1710b207 */ /* 0x000fe40006000000 */
[----:B------:R-:W-:Y:S02]  /*4610*/  @!P3 SEL R15, R18, R11, !P4 ;  /* 0x0000000b120fb207 */ /* 0x000fe40006000000 */
[----:B------:R-:W-:-:S02]  /*4620*/  FSETP.NEU.AND P3, PT, R19, R20, P2 ;  /* 0x000000141300720b */ /* 0x000fc4000176d000 */
[----:B------:R-:W-:Y:S02]  /*4630*/  @!P2 SEL R12, RZ, 0x1, !P0 ;  /* 0x00000001ff0ca807 */ /* 0x000fe40004000000 */
[----:B------:R-:W-:Y:S02]  /*4640*/  IADD3.X R10, PT, PT, R8, UR7, RZ, P5, P6 ;  /* 0x00000007080a7c10 */ /* 0x000fe4000afec4ff */
[----:B------:R-:W-:Y:S02]  /*4650*/  SEL R12, R12, 0x1, !P3 ;  /* 0x000000010c0c7807 */ /* 0x000fe40005800000 */
[----:B------:R-:W-:Y:S02]  /*4660*/  ISETP.LT.U32.AND P0, PT, R3, R16, PT ;  /* 0x000000100300720c */ /* 0x000fe40003f01070 */
[----:B------:R-:W-:Y:S02]  /*4670*/  LOP3.LUT P4, RZ, R12, 0xff, RZ, 0xc0, !PT ;  /* 0x000000ff0cff7812 */ /* 0x000fe4000788c0ff */
[----:B------:R-:W-:-:S04]  /*4680*/  ISETP.LT.AND.EX P0, PT, R10, R15, PT, P0 ;  /* 0x0000000f0a00720c */ /* 0x000fc80003f01300 */
[CC--:B------:R-:W-:Y:S02]  /*4690*/  SEL R18, R3.reuse, R16.reuse, P0 ;  /* 0x0000001003127207 */ /* 0x0c0fe40000000000 */
[CC--:B------:R-:W-:Y:S02]  /*46a0*/  SEL R11, R10.reuse, R15.reuse, P0 ;  /* 0x0000000f0a0b7207 */ /* 0x0c0fe40000000000 */
[----:B------:R-:W-:Y:S02]  /*46b0*/  @!P3 SEL R18, R3, R16, !P2 ;  /* 0x000000100312b207 */ /* 0x000fe40005000000 */
[----:B------:R-:W-:Y:S02]  /*46c0*/  @!P3 SEL R11, R10, R15, !P2 ;  /* 0x0000000f0a0bb207 */ /* 0x000fe40005000000 */
[-C--:B----4-:R-:W-:Y:S02]  /*46d0*/  FSETP.NEU.AND P3, PT, R21, R22.reuse, PT ;  /* 0x000000161500720b */ /* 0x090fe40003f6d000 */
[----:B------:R-:W-:Y:S01]  /*46e0*/  IADD3 R3, P5, P0, R7, UR6, R2 ;  /* 0x0000000607037c10 */ /* 0x000fe2000f8be002 */
[C---:B------:R-:W-:Y:S01]  /*46f0*/  VIADD R2, R14.reuse, 0x300 ;  /* 0x000003000e027836 */ /* 0x040fe20000000000 */
[----:B------:R-:W-:Y:S01]  /*4700*/  FSETP.NEU.AND P2, PT, R21, R22, P4 ;  /* 0x000000161500720b */ /* 0x000fe2000274d000 */
[----:B------:R-:W-:Y:S01]  /*4710*/  VIADD R14, R14, 0x400 ;  /* 0x000004000e0e7836 */ /* 0x000fe20000000000 */
[----:B------:R-:W-:-:S02]  /*4720*/  @!P4 SEL R12, RZ, 0x1, !P3 ;  /* 0x00000001ff0cc807 */ /* 0x000fc40005800000 */
[----:B------:R-:W-:Y:S02]  /*4730*/  IADD3.X R10, PT, PT, R8, UR7, RZ, P5, P0 ;  /* 0x00000007080a7c10 */ /* 0x000fe4000afe04ff */
[CC--:B------:R-:W-:Y:S02]  /*4740*/  ISETP.LT.U32.AND P0, PT, R3.reuse, R18.reuse, PT ;  /* 0x000000120300720c */ /* 0x0c0fe40003f01070 */
[----:B------:R-:W-:Y:S02]  /*4750*/  SEL R12, R12, 0x1, !P2 ;  /* 0x000000010c0c7807 */ /* 0x000fe40005000000 */
[----:B------:R-:W-:Y:S02]  /*4760*/  ISETP.LT.AND.EX P0, PT, R10, R11, PT, P0 ;  /* 0x0000000b0a00720c */ /* 0x000fe40003f01300 */
[----:B------:R-:W-:Y:S02]  /*4770*/  LOP3.LUT P3, RZ, R12, 0xff, RZ, 0xc0, !PT ;  /* 0x000000ff0cff7812 */ /* 0x000fe4000786c0ff */
[----:B------:R-:W-:-:S02]  /*4780*/  SEL R15, R3, R18, P0 ;  /* 0x00000012030f7207 */ /* 0x000fc40000000000 */
[CC--:B------:R-:W-:Y:S02]  /*4790*/  SEL R16, R10.reuse, R11.reuse, P0 ;  /* 0x0000000b0a107207 */ /* 0x0c0fe40000000000 */
[----:B------:R-:W-:Y:S02]  /*47a0*/  @!P2 SEL R15, R3, R18, !P4 ;  /* 0x00000012030fa207 */ /* 0x000fe40006000000 */
[----:B------:R-:W-:Y:S02]  /*47b0*/  @!P2 SEL R16, R10, R11, !P4 ;  /* 0x0000000b0a10a207 */ /* 0x000fe40006000000 */
[----:B------:R-:W-:Y:S02]  /*47c0*/  IADD3 R2, P5, P6, R7, UR6, R2 ;  /* 0x0000000607027c10 */ /* 0x000fe4000febe002 */
[----:B-----5:R-:W-:Y:S02]  /*47d0*/  FSETP.NEU.AND P4, PT, R4, R5, P3 ;  /* 0x000000050400720b */ /* 0x020fe40001f8d000 */
[----:B------:R-:W-:-:S02]  /*47e0*/  IADD3.X R3, PT, PT, R8, UR7, RZ, P5, P6 ;  /* 0x0000000708037c10 */ /* 0x000fc4000afec4ff */
        /* <DEDUP_REMOVED lines=8> */
[----:B------:R-:W-:-:S07]  /*4870*/  @!P4 SEL R11, R3, R16, !P3 ;  /* 0x00000010030bc207 */ /* 0x000fce0005800000 */
.L_x_190:
[----:B------:R-:W-:Y:S05]  /*4880*/  BSYNC.RECONVERGENT B2 ;  /* 0x0000000000027941 */ /* 0x000fea0003800200 */
.L_x_189:
[----:B------:R-:W-:Y:S05]  /*4890*/  @!P1 BRA `(.L_x_185) ;  /* 0x0000000400249947 */ /* 0x000fea0003800000 */
[----:B------:R-:W-:Y:S01]  /*48a0*/  ISETP.NE.AND P0, PT, R13, 0x1, PT ;  /* 0x000000010d00780c */ /* 0x000fe20003f05270 */
[----:B------:R-:W-:Y:S01]  /*48b0*/  BSSY.RECONVERGENT B2, `(.L_x_191) ;  /* 0x000002c000027945 */ /* 0x000fe20003800200 */
[----:B------:R-:W-:-:S11]  /*48c0*/  LOP3.LUT P1, RZ, R9, 0x100, RZ, 0xc0, !PT ;  /* 0x0000010009ff7812 */ /* 0x000fd6000782c0ff */
        /* <DEDUP_REMOVED lines=15> */
[----:B------:R-:W-:-:S04]  /*49c0*/  IADD3 R9, P0, PT, R9, UR6, RZ ;  /* 0x0000000609097c10 */ /* 0x000fc8000ff1e0ff */
        /* <DEDUP_REMOVED lines=11> */
[----:B----4-:R-:W-:Y:S02]  /*4a80*/  IADD3 R5, P5, P6, R7, UR6, R18 ;  /* 0x0000000607057c10 */ /* 0x010fe4000febe012 */
[----:B------:R-:W-:Y:S02]  /*4a90*/  LOP3.LUT P4, RZ, R12, 0xff, RZ, 0xc0, !PT ;  /* 0x000000ff0cff7812 */ /* 0x000fe4000788c0ff */
[----:B------:R-:W-:Y:S02]  /*4aa0*/  IADD3.X R4, PT, PT, R8, UR7, RZ, P5, P6 ;  /* 0x0000000708047c10 */ /* 0x000fe4000afec4ff */
[----:B------:R-:W-:Y:S02]  /*4ab0*/  @!P3 SEL R2, R9, R10, !P2 ;  /* 0x0000000a0902b207 */ /* 0x000fe40005000000 */
[----:B------:R-:W-:-:S02]  /*4ac0*/  @!P3 SEL R3, R16, R11, !P2 ;  /* 0x0000000b1003b207 */ /* 0x000fc40005000000 */
[----:B---3--:R-:W-:Y:S02]  /*4ad0*/  FSETP.NEU.AND P3, PT, R15, R20, P4 ;  /* 0x000000140f00720b */ /* 0x008fe4000276d000 */
[----:B------:R-:W-:Y:S02]  /*4ae0*/  ISETP.LT.U32.AND P0, PT, R5, R2, PT ;  /* 0x000000020500720c */ /* 0x000fe40003f01070 */
        /* <DEDUP_REMOVED lines=8> */
.L_x_192:
[----:B------:R-:W-:Y:S05]  /*4b70*/  BSYNC.RECONVERGENT B2 ;  /* 0x0000000000027941 */ /* 0x000fea0003800200 */
.L_x_191:
[----:B------:R-:W-:Y:S05]  /*4b80*/  @P1 BRA `(.L_x_185) ;  /* 0x0000000000681947 */ /* 0x000fea0003800000 */
        /* <DEDUP_REMOVED lines=12> */
[----:B------:R-:W-:-:S04]  /*4c50*/  IADD3 R9, P0, PT, R7, UR6, RZ ;  /* 0x0000000607097c10 */ /* 0x000fc8000ff1e0ff */
[----:B------:R-:W-:Y:S02]  /*4c60*/  IADD3.X R14, PT, PT, R8, UR7, RZ, P0, !PT ;  /* 0x00000007080e7c10 */ /* 0x000fe400087fe4ff */
        /* <DEDUP_REMOVED lines=12> */
.L_x_185:
[----:B------:R-:W-:Y:S05]  /*4d30*/  BSYNC.RECONVERGENT B1 ;  /* 0x0000000000017941 */ /* 0x000fea0003800200 */
.L_x_183:
        /* <DEDUP_REMOVED lines=24> */
.L_x_194:
[----:B------:R-:W-:Y:S05]  /*4ec0*/  BSYNC.RECONVERGENT B1 ;  /* 0x0000000000017941 */ /* 0x000fea0003800200 */
.L_x_193:
        /* <DEDUP_REMOVED lines=23> */
.L_x_196:
[----:B------:R-:W-:Y:S05]  /*5040*/  BSYNC.RECONVERGENT B1 ;  /* 0x0000000000017941 */ /* 0x000fea0003800200 */
.L_x_195:
        /* <DEDUP_REMOVED lines=20> */
.L_x_198:
[----:B------:R-:W-:Y:S05]  /*5190*/  BSYNC.RECONVERGENT B1 ;  /* 0x0000000000017941 */ /* 0x000fea0003800200 */
.L_x_197:
        /* <DEDUP_REMOVED lines=20> */
.L_x_200:
[----:B------:R-:W-:Y:S05]  /*52e0*/  BSYNC.RECONVERGENT B1 ;  /* 0x0000000000017941 */ /* 0x000fea0003800200 */
.L_x_199:
        /* <DEDUP_REMOVED lines=20> */
.L_x_202:
[----:B------:R-:W-:Y:S05]  /*5430*/  BSYNC.RECONVERGENT B1 ;  /* 0x0000000000017941 */ /* 0x000fea0003800200 */
.L_x_201:
        /* <DEDUP_REMOVED lines=10> */
.L_x_204:
[----:B------:R-:W-:Y:S05]  /*54e0*/  BSYNC.RECONVERGENT B1 ;  /* 0x0000000000017941 */ /* 0x000fea0003800200 */
.L_x_203:
        /* <DEDUP_REMOVED lines=82> */
[----:B------:R-:W-:-:S07]  /*5a10*/  SEL R11, R7, R9, !P2 ;  /* 0x00000009070b7207 */ /* 0x000fce0005000000 */
.L_x_160:
[----:B------:R-:W-:Y:S05]  /*5a20*/  BSYNC.RECONVERGENT B0 ;  /* 0x0000000000007941 */ /* 0x000fea0003800200 */
.L_x_136:
[----:B------:R-:W-:Y:S05]  /*5a30*/  @P1 EXIT ;  /* 0x000000000000194d */ /* 0x000fea0003800000 */
[----:B------:R-:W5:Y:S01]  /*5a40*/  LDC.64 R6, c[0x0][0x3c8] ;  /* 0x0000f200ff067b82 */ /* 0x000f620000000a00 */
[----:B0---4-:R-:W-:Y:S02]  /*5a50*/  PRMT R5, R12, 0x7610, R5 ;  /* 0x000076100c057816 */ /* 0x011fe40000000005 */
[----:B-1----:R-:W-:Y:S02]  /*5a60*/  ISETP.NE.AND P1, PT, R0, RZ, PT ;  /* 0x000000ff0000720c */ /* 0x002fe40003f25270 */
[----:B------:R-:W-:-:S03]  /*5a70*/  LOP3.LUT P2, RZ, R5, 0xff, RZ, 0xc0, !PT ;  /* 0x000000ff05ff7812 */ /* 0x000fc6000784c0ff */
[----:B--23--:R-:W0:Y:S08]  /*5a80*/  LDC.64 R2, c[0x0][0x3a8] ;  /* 0x0000ea00ff027b82 */ /* 0x00ce300000000a00 */
[----:B------:R-:W-:Y:S02]  /*5a90*/  @P1 SEL R5, R0, 0x1, !P2 ;  /* 0x0000000100051807 */ /* 0x000fe40005000000 */
[----:B-----5:R-:W-:-:S04]  /*5aa0*/  ISETP.LT.U32.AND P0, PT, R10, R6, PT ;  /* 0x000000060a00720c */ /* 0x020fc80003f01070 */
[----:B------:R-:W-:-:S04]  /*5ab0*/  ISETP.LT.AND.EX P0, PT, R11, R7, PT, P0 ;  /* 0x000000070b00720c */ /* 0x000fc80003f01300 */
[C---:B------:R-:W-:Y:S01]  /*5ac0*/  @P2 SEL R6, R10.reuse, R6, P0 ;  /* 0x000000060a062207 */ /* 0x040fe20000000000 */
[----:B0-----:R-:W-:Y:S01]  /*5ad0*/  STG.E.U8 desc[UR8][R2.64], R5 ;  /* 0x0000000502007986 */ /* 0x001fe2000c101108 */
[C---:B------:R-:W-:Y:S02]  /*5ae0*/  @P2 SEL R7, R11.reuse, R7, P0 ;  /* 0x000000070b072207 */ /* 0x040fe40000000000 */
[----:B------:R-:W-:Y:S02]  /*5af0*/  SEL R10, R10, R6, !P1 ;  /* 0x000000060a0a7207 */ /* 0x000fe40004800000 */
[----:B------:R-:W-:-:S05]  /*5b00*/  SEL R11, R11, R7, !P1 ;  /* 0x000000070b0b7207 */ /* 0x000fca0004800000 */
[----:B------:R-:W-:Y:S01]  /*5b10*/  STG.E.64 desc[UR8][R2.64+0x8], R10 ;  /* 0x0000080a02007986 */ /* 0x000fe2000c101b08 */
[----:B------:R-:W-:Y:S05]  /*5b20*/  EXIT ;  /* 0x000000000000794d */ /* 0x000fea0003800000 */
.L_x_205:
        /* <DEDUP_REMOVED lines=13> */
.L_x_423:


//--------------------- .text._ZN3cub18CUB_300001_SM_10006detail6reduce28DeviceReduceSingleTileKernelINS2_10policy_hubIN4cuda3std3__45tupleIJblEEEjN6thrust24THRUST_300001_SM_1000_NS8cuda_cub9__find_if7functorIS9_EEE10Policy1000EPS9_SI_iSF_S9_S9_NS7_10__identityEEEvT0_T1_T2_T3_T4_T6_ --------------------------
	.section	.text._ZN3cub18CUB_300001_SM_10006detail6reduce28DeviceReduceSingleTileKernelINS2_10policy_hubIN4cuda3std3__45tupleIJblEEEjN6thrust24THRUST_300001_SM_1000_NS8cuda_cub9__find_if7functorIS9_EEE10Policy1000EPS9_SI_iSF_S9_S9_NS7_10__identityEEEvT0_T1_T2_T3_T4_T6_,"ax",@progbits
	.align	128
        .global         _ZN3cub18CUB_300001_SM_10006detail6reduce28DeviceReduceSingleTileKernelINS2_10policy_hubIN4cuda3std3__45tupleIJblEEEjN6thrust24THRUST_300001_SM_1000_NS8cuda_cub9__find_if7functorIS9_EEE10Policy1000EPS9_SI_iSF_S9_S9_NS7_10__identityEEEvT0_T1_T2_T3_T4_T6_
        .type           _ZN3cub18CUB_300001_SM_10006detail6reduce28DeviceReduceSingleTileKernelINS2_10policy_hubIN4cuda3std3__45tupleIJblEEEjN6thrust24THRUST_300001_SM_1000_NS8cuda_cub9__find_if7functorIS9_EEE10Policy1000EPS9_SI_iSF_S9_S9_NS7_10__identityEEEvT0_T1_T2_T3_T4_T6_,@function
        .size           _ZN3cub18CUB_300001_SM_10006detail6reduce28DeviceReduceSingleTileKernelINS2_10policy_hubIN4cuda3std3__45tupleIJblEEEjN6thrust24THRUST_300001_SM_1000_NS8cuda_cub9__find_if7functorIS9_EEE10Policy1000EPS9_SI_iSF_S9_S9_NS7_10__identityEEEvT0_T1_T2_T3_T4_T6_,(.L_x_424 - _ZN3cub18CUB_300001_SM_10006detail6reduce28DeviceReduceSingleTileKernelINS2_10policy_hubIN4cuda3std3__45tupleIJblEEEjN6thrust24THRUST_300001_SM_1000_NS8cuda_cub9__find_if7functorIS9_EEE10Policy1000EPS9_SI_iSF_S9_S9_NS7_10__identityEEEvT0_T1_T2_T3_T4_T6_)
        .other          _ZN3cub18CUB_300001_SM_10006detail6reduce28DeviceReduceSingleTileKernelINS2_10policy_hubIN4cuda3std3__45tupleIJblEEEjN6thrust24THRUST_300001_SM_1000_NS8cuda_cub9__find_if7functorIS9_EEE10Policy1000EPS9_SI_iSF_S9_S9_NS7_10__identityEEEvT0_T1_T2_T3_T4_T6_,@"STO_CUDA_ENTRY STV_DEFAULT"
_ZN3cub18CUB_300001_SM_10006detail6reduce28DeviceReduceSingleTileKernelINS2_10policy_hubIN4cuda3std3__45tupleIJblEEEjN6thrust24THRUST_300001_SM_1000_NS8cuda_cub9__find_if7functorIS9_EEE10Policy1000EPS9_SI_iSF_S9_S9_NS7_10__identityEEEvT0_T1_T2_T3_T4_T6_:
.text._ZN3cub18CUB_300001_SM_10006detail6reduce28DeviceReduceSingleTileKernelINS2_10policy_hubIN4cuda3std3__45tupleIJblEEEjN6thrust24THRUST_300001_SM_1000_NS8cuda_cub9__find_if7functorIS9_EEE10Policy1000EPS9_SI_iSF_S9_S9_NS7_10__identityEEEvT0_T1_T2_T3_T4_T6_:
        /* <DEDUP_REMOVED lines=14> */
.L_x_206:
        /* <DEDUP_REMOVED lines=15> */
.L_x_210:
[----:B------:R-:W-:Y:S05]  /*01d0*/  BSYNC.RECONVERGENT B1 ;  /* 0x0000000000017941 */ /* 0x000fea0003800200 */
.L_x_209:
        /* <DEDUP_REMOVED lines=18> */
.L_x_215:
        /* <DEDUP_REMOVED lines=19> */
.L_x_214:
[----:B------:R-:W-:Y:S05]  /*0430*/  BSYNC.RECONVERGENT B2 ;  /* 0x0000000000027941 */ /* 0x000fea0003800200 */
.L_x_213:
[----:B------:R-:W-:Y:S05]  /*0440*/  @!P1 BRA `(.L_x_212) ;  /* 0x0000000000c89947 */ /* 0x000fea0003800000 */
.L_x_216:
        /* <DEDUP_REMOVED lines=50> */
.L_x_212:
[----:B------:R-:W-:Y:S05]  /*0770*/  BSYNC.RECONVERGENT B1 ;  /* 0x0000000000017941 */ /* 0x000fea0003800200 */
.L_x_211:
        /* <DEDUP_REMOVED lines=26> */
.L_x_219:
[----:B------:R-:W-:Y:S05]  /*0920*/  BSYNC.RECONVERGENT B1 ;  /* 0x0000000000017941 */ /* 0x000fea0003800200 */
.L_x_218:
        /* <DEDUP_REMOVED lines=23> */
.L_x_221:
[----:B------:R-:W-:Y:S05]  /*0aa0*/  BSYNC.RECONVERGENT B1 ;  /* 0x0000000000017941 */ /* 0x000fea0003800200 */
.L_x_220:
        /* <DEDUP_REMOVED lines=20> */
.L_x_223:
[----:B------:R-:W-:Y:S05]  /*0bf0*/  BSYNC.RECONVERGENT B1 ;  /* 0x0000000000017941 */ /* 0x000fea0003800200 */
.L_x_222:
        /* <DEDUP_REMOVED lines=20> */
.L_x_225:
[----:B------:R-:W-:Y:S05]  /*0d40*/  BSYNC.RECONVERGENT B1 ;  /* 0x0000000000017941 */ /* 0x000fea0003800200 */
.L_x_224:
        /* <DEDUP_REMOVED lines=20> */
.L_x_227:
[----:B------:R-:W-:Y:S05]  /*0e90*/  BSYNC.RECONVERGENT B1 ;  /* 0x0000000000017941 */ /* 0x000fea0003800200 */
.L_x_226:
        /* <DEDUP_REMOVED lines=10> */
.L_x_229:
[----:B------:R-:W-:Y:S05]  /*0f40*/  BSYNC.RECONVERGENT B1 ;  /* 0x0000000000017941 */ /* 0x000fea0003800200 */
.L_x_228:
        /* <DEDUP_REMOVED lines=85> */
.L_x_217:
        /* <DEDUP_REMOVED lines=36> */
.L_x_232:
[----:B------:R-:W-:Y:S05]  /*16e0*/  BSYNC.RECONVERGENT B1 ;  /* 0x0000000000017941 */ /* 0x000fea0003800200 */
.L_x_231:
        /* <DEDUP_REMOVED lines=21> */
.L_x_234:
[----:B------:R-:W-:Y:S05]  /*1840*/  BSYNC.RECONVERGENT B1 ;  /* 0x0000000000017941 */ /* 0x000fea0003800200 */
.L_x_233:
        /* <DEDUP_REMOVED lines=20> */
.L_x_236:
[----:B------:R-:W-:Y:S05]  /*1990*/  BSYNC.RECONVERGENT B1 ;  /* 0x0000000000017941 */ /* 0x000fea0003800200 */
.L_x_235:
        /* <DEDUP_REMOVED lines=20> */
.L_x_238:
[----:B------:R-:W-:Y:S05]  /*1ae0*/  BSYNC.RECONVERGENT B1 ;  /* 0x0000000000017941 */ /* 0x000fea0003800200 */
.L_x_237:
        /* <DEDUP_REMOVED lines=20> */
.L_x_240:
[----:B------:R-:W-:Y:S05]  /*1c30*/  BSYNC.RECONVERGENT B1 ;  /* 0x0000000000017941 */ /* 0x000fea0003800200 */
.L_x_239:
        /* <DEDUP_REMOVED lines=10> */
.L_x_242:
[----:B------:R-:W-:Y:S05]  /*1ce0*/  BSYNC.RECONVERGENT B1 ;  /* 0x0000000000017941 */ /* 0x000fea0003800200 */
.L_x_241:
        /* <DEDUP_REMOVED lines=26> */
.L_x_243:
        /* <DEDUP_REMOVED lines=16> */
.L_x_244:
        /* <DEDUP_REMOVED lines=16> */
.L_x_245:
        /* <DEDUP_REMOVED lines=16> */
.L_x_246:
        /* <DEDUP_REMOVED lines=16> */
.L_x_247:
        /* <DEDUP_REMOVED lines=16> */
.L_x_248:
        /* <DEDUP_REMOVED lines=17> */
.L_x_208:
        /* <DEDUP_REMOVED lines=47> */
.L_x_251:
        /* <DEDUP_REMOVED lines=54> */
.L_x_249:
        /* <DEDUP_REMOVED lines=20> */
.L_x_255:
        /* <DEDUP_REMOVED lines=18> */
.L_x_254:
[----:B------:R-:W-:Y:S05]  /*2d50*/  BSYNC.RECONVERGENT B2 ;  /* 0x0000000000027941 */ /* 0x000fea0003800200 */
.L_x_253:
        /* <DEDUP_REMOVED lines=10> */
.L_x_256:
        /* <DEDUP_REMOVED lines=55> */
.L_x_252:
[----:B------:R-:W-:Y:S05]  /*3170*/  BSYNC.RECONVERGENT B1 ;  /* 0x0000000000017941 */ /* 0x000fea0003800200 */
.L_x_250:
        /* <DEDUP_REMOVED lines=24> */
.L_x_258:
[----:B------:R-:W-:Y:S05]  /*3300*/  BSYNC.RECONVERGENT B1 ;  /* 0x0000000000017941 */ /* 0x000fea0003800200 */
.L_x_257:
        /* <DEDUP_REMOVED lines=23> */
.L_x_260:
[----:B------:R-:W-:Y:S05]  /*3480*/  BSYNC.RECONVERGENT B1 ;  /* 0x0000000000017941 */ /* 0x000fea0003800200 */
.L_x_259:
        /* <DEDUP_REMOVED lines=20> */
.L_x_262:
[----:B------:R-:W-:Y:S05]  /*35d0*/  BSYNC.RECONVERGENT B1 ;  /* 0x0000000000017941 */ /* 0x000fea0003800200 */
.L_x_261:
        /* <DEDUP_REMOVED lines=20> */
.L_x_264:
[----:B------:R-:W-:Y:S05]  /*3720*/  BSYNC.RECONVERGENT B1 ;  /* 0x0000000000017941 */ /* 0x000fea0003800200 */
.L_x_263:
        /* <DEDUP_REMOVED lines=20> */
.L_x_266:
[----:B------:R-:W-:Y:S05]  /*3870*/  BSYNC.RECONVERGENT B1 ;  /* 0x0000000000017941 */ /* 0x000fea0003800200 */
.L_x_265:
        /* <DEDUP_REMOVED lines=10> */
.L_x_268:
[----:B------:R-:W-:Y:S05]  /*3920*/  BSYNC.RECONVERGENT B1 ;  /* 0x0000000000017941 */ /* 0x000fea0003800200 */
.L_x_267:
        /* <DEDUP_REMOVED lines=84> */
.L_x_230:
[----:B------:R-:W-:Y:S05]  /*3e70*/  BSYNC.RECONVERGENT B0 ;  /* 0x0000000000007941 */ /* 0x000fea0003800200 */
.L_x_207:
        /* <DEDUP_REMOVED lines=16> */
.L_x_269:
        /* <DEDUP_REMOVED lines=16> */
.L_x_424:


//--------------------- .text._ZN3cub18CUB_300001_SM_10006detail6reduce18DeviceReduceKernelINS2_10policy_hubIN4cuda3std3__45tupleIJblEEEjN6thrust24THRUST_300001_SM_1000_NS8cuda_cub9__find_if7functorIS9_EEE10Policy1000ENSB_12zip_iteratorINS8_IJNSD_26transform_input_iterator_tIbNSC_6detail35transform_pair_of_input_iterators_tIbNSB_6detail15normal_iteratorINSB_10device_ptrIKfEEEESR_NS7_8equal_toIfEEEENS7_10__not_fn_tINS7_10__identityEEEEENSB_17counting_iteratorIlNSB_11use_defaultES10_S10_EEEEEEEjSF_S9_SW_EEvT0_PT3_T1_NS0_13GridEvenShareIS17_EET2_T4_ --------------------------
	.section	.text._ZN3cub18CUB_300001_SM_10006detail6reduce18DeviceReduceKernelINS2_10policy_hubIN4cuda3std3__45tupleIJblEEEjN6thrust24THRUST_300001_SM_1000_NS8cuda_cub9__find_if7functorIS9_EEE10Policy1000ENSB_12zip_iteratorINS8_IJNSD_26transform_input_iterator_tIbNSC_6detail35transform_pair_of_input_iterators_tIbNSB_6detail15normal_iteratorINSB_10device_ptrIKfEEEESR_NS7_8equal_toIfEEEENS7_10__not_fn_tINS7_10__identityEEEEENSB_17counting_iteratorIlNSB_11use_defaultES10_S10_EEEEEEEjSF_S9_SW_EEvT0_PT3_T1_NS0_13GridEvenShareIS17_EET2_T4_,"ax",@progbits
	.align	128
        .global         _ZN3cub18CUB_300001_SM_10006detail6reduce18DeviceReduceKernelINS2_10policy_hubIN4cuda3std3__45tupleIJblEEEjN6thrust24THRUST_300001_SM_1000_NS8cuda_cub9__find_if7functorIS9_EEE10Policy1000ENSB_12zip_iteratorINS8_IJNSD_26transform_input_iterator_tIbNSC_6detail35transform_pair_of_input_iterators_tIbNSB_6detail15normal_iteratorINSB_10device_ptrIKfEEEESR_NS7_8equal_toIfEEEENS7_10__not_fn_tINS7_10__identityEEEEENSB_17counting_iteratorIlNSB_11use_defaultES10_S10_EEEEEEEjSF_S9_SW_EEvT0_PT3_T1_NS0_13GridEvenShareIS17_EET2_T4_
        .type           _ZN3cub18CUB_300001_SM_10006detail6reduce18DeviceReduceKernelINS2_10policy_hubIN4cuda3std3__45tupleIJblEEEjN6thrust24THRUST_300001_SM_1000_NS8cuda_cub9__find_if7functorIS9_EEE10Policy1000ENSB_12zip_iteratorINS8_IJNSD_26transform_input_iterator_tIbNSC_6detail35transform_pair_of_input_iterators_tIbNSB_6detail15normal_iteratorINSB_10device_ptrIKfEEEESR_NS7_8equal_toIfEEEENS7_10__not_fn_tINS7_10__identityEEEEENSB_17counting_iteratorIlNSB_11use_defaultES10_S10_EEEEEEEjSF_S9_SW_EEvT0_PT3_T1_NS0_13GridEvenShareIS17_EET2_T4_,@function
        .size           _ZN3cub18CUB_300001_SM_10006detail6reduce18DeviceReduceKernelINS2_10policy_hubIN4cuda3std3__45tupleIJblEEEjN6thrust24THRUST_300001_SM_1000_NS8cuda_cub9__find_if7functorIS9_EEE10Policy1000ENSB_12zip_iteratorINS8_IJNSD_26transform_input_iterator_tIbNSC_6detail35transform_pair_of_input_iterators_tIbNSB_6detail15normal_iteratorINSB_10device_ptrIKfEEEESR_NS7_8equal_toIfEEEENS7_10__not_fn_tINS7_10__identityEEEEENSB_17counting_iteratorIlNSB_11use_defaultES10_S10_EEEEEEEjSF_S9_SW_EEvT0_PT3_T1_NS0_13GridEvenShareIS17_EET2_T4_,(.L_x_425 - _ZN3cub18CUB_300001_SM_10006detail6reduce18DeviceReduceKernelINS2_10policy_hubIN4cuda3std3__45tupleIJblEEEjN6thrust24THRUST_300001_SM_1000_NS8cuda_cub9__find_if7functorIS9_EEE10Policy1000ENSB_12zip_iteratorINS8_IJNSD_26transform_input_iterator_tIbNSC_6detail35transform_pair_of_input_iterators_tIbNSB_6detail15normal_iteratorINSB_10device_ptrIKfEEEESR_NS7_8equal_toIfEEEENS7_10__not_fn_tINS7_10__identityEEEEENSB_17counting_iteratorIlNSB_11use_defaultES10_S10_EEEEEEEjSF_S9_SW_EEvT0_PT3_T1_NS0_13GridEvenShareIS17_EET2_T4_)
        .other          _ZN3cub18CUB_300001_SM_10006detail6reduce18DeviceReduceKernelINS2_10policy_hubIN4cuda3std3__45tupleIJblEEEjN6thrust24THRUST_300001_SM_1000_NS8cuda_cub9__find_if7functorIS9_EEE10Policy1000ENSB_12zip_iteratorINS8_IJNSD_26transform_input_iterator_tIbNSC_6detail35transform_pair_of_input_iterators_tIbNSB_6detail15normal_iteratorINSB_10device_ptrIKfEEEESR_NS7_8equal_toIfEEEENS7_10__not_fn_tINS7_10__identityEEEEENSB_17counting_iteratorIlNSB_11use_defaultES10_S10_EEEEEEEjSF_S9_SW_EEvT0_PT3_T1_NS0_13GridEvenShareIS17_EET2_T4_,@"STO_CUDA_ENTRY STV_DEFAULT"
_ZN3cub18CUB_300001_SM_10006detail6reduce18DeviceReduceKernelINS2_10policy_hubIN4cuda3std3__45tupleIJblEEEjN6thrust24THRUST_300001_SM_1000_NS8cuda_cub9__find_if7functorIS9_EEE10Policy1000ENSB_12zip_iteratorINS8_IJNSD_26transform_input_iterator_tIbNSC_6detail35transform_pair_of_input_iterators_tIbNSB_6detail15normal_iteratorINSB_10device_ptrIKfEEEESR_NS7_8equal_toIfEEEENS7_10__not_fn_tINS7_10__identityEEEEENSB_17counting_iteratorIlNSB_11use_defaultES10_S10_EEEEEEEjSF_S9_SW_EEvT0_PT3_T1_NS0_13GridEvenShareIS17_EET2_T4_:
.text._ZN3cub18CUB_300001_SM_10006detail6reduce18DeviceReduceKernelINS2_10policy_hubIN4cuda3std3__45tupleIJblEEEjN6thrust24THRUST_300001_SM_1000_NS8cuda_cub9__find_if7functorIS9_EEE10Policy1000ENSB_12zip_iteratorINS8_IJNSD_26transform_input_iterator_tIbNSC_6detail35transform_pair_of_input_iterators_tIbNSB_6detail15normal_iteratorINSB_10device_ptrIKfEEEESR_NS7_8equal_toIfEEEENS7_10__not_fn_tINS7_10__identityEEEEENSB_17counting_iteratorIlNSB_11use_defaultES10_S10_EEEEEEEjSF_S9_SW_EEvT0_PT3_T1_NS0_13GridEvenShareIS17_EET2_T4_:
[----:B------:R-:W-:Y:S01]  /*0000*/  LDC R1, c[0x0][0x37c] ;  /* 0x0000df00ff017b82 */ /* 0x000fe20000000800 */
[----:B------:R-:W0:Y:S01]  /*0010*/  S2R R0, SR_CTAID.X ;  /* 0x0000000000007919 */ /* 0x000e220000002500 */
[----:B------:R-:W1:Y:S01]  /*0020*/  LDCU UR5, c[0x0][0x3c8] ;  /* 0x00007900ff0577ac */ /* 0x000e620008000800 */
[----:B------:R-:W-:Y:S01]  /*0030*/  BSSY.RECONVERGENT B0, `(.L_x_270) ;  /* 0x00005df000007945 */ /* 0x000fe20003800200 */
[----:B------:R-:W2:Y:S01]  /*0040*/  LDCU.64 UR12, c[0x0][0x358] ;  /* 0x00006b00ff0c77ac */ /* 0x000ea20008000a00 */
[----:B0-----:R-:W-:-:S05]  /*0050*/  IMAD.SHL.U32 R9, R0, 0x400, RZ ;  /* 0x0000040000097824 */ /* 0x001fca00078e00ff */
[----:B-1----:R-:W-:-:S04]  /*0060*/  IADD3 R2, PT, PT, -R9, UR5, RZ ;  /* 0x0000000509027c10 */ /* 0x002fc8000fffe1ff */
[----:B------:R-:W-:-:S13]  /*0070*/  ISETP.GT.U32.AND P0, PT, R2, 0x3ff, PT ;  /* 0x000003ff0200780c */ /* 0x000fda0003f04070 */
[----:B--2---:R-:W-:Y:S05]  /*0080*/  @P0 BRA `(.L_x_271) ;  /* 0x0000003000b40947 */ /* 0x004fea0003800000 */
[----:B------:R-:W0:Y:S01]  /*0090*/  S2R R4, SR_TID.X ;  /* 0x0000000000047919 */ /* 0x000e220000002100 */
[----:B------:R-:W1:Y:S08]  /*00a0*/  LDC.64 R6, c[0x0][0x380] ;  /* 0x0000e000ff067b82 */ /* 0x000e700000000a00 */
[----:B------:R-:W2:Y:S01]  /*00b0*/  LDC.64 R10, c[0x0][0x388] ;  /* 0x0000e200ff0a7b82 */ /* 0x000ea20000000a00 */
[----:B------:R-:W-:Y:S01]  /*00c0*/  IMAD.MOV.U32 R24, RZ, RZ, RZ ;  /* 0x000000ffff187224 */ /* 0x000fe200078e00ff */
[----:B------:R-:W3:Y:S01]  /*00d0*/  LDCU.64 UR6, c[0x0][0x3a0] ;  /* 0x00007400ff0677ac */ /* 0x000ee20008000a00 */
[----:B0-----:R-:W-:-:S13]  /*00e0*/  ISETP.GE.U32.AND P1, PT, R4, R2, PT ;  /* 0x000000020400720c */ /* 0x001fda0003f26070 */
        /* <DEDUP_REMOVED lines=10> */
[----:B------:R-:W-:-:S02]  /*0190*/  ISETP.GE.U32.AND P2, PT, R22, R2, PT ;  /* 0x000000021600720c */ /* 0x000fc40003f46070 */
[----:B0-----:R-:W-:Y:S01]  /*01a0*/  @!P1 IADD3 R24, P3, PT, R3, R12, RZ ;  /* 0x0000000c03189210 */ /* 0x001fe20007f7e0ff */
[----:B------:R-:W-:-:S04]  /*01b0*/  IMAD.MOV.U32 R3, RZ, RZ, RZ ;  /* 0x000000ffff037224 */ /* 0x000fc800078e00ff */
[----:B------:R-:W-:Y:S01]  /*01c0*/  @!P1 IMAD.X R3, RZ, RZ, R13, P3 ;  /* 0x000000ffff039224 */ /* 0x000fe200018e060d */
[----:B--2---:R-:W-:-:S04]  /*01d0*/  @!P1 FSETP.NEU.AND P0, PT, R6, R11, PT ;  /* 0x0000000b0600920b */ /* 0x004fc80003f0d000 */
[----:B------:R-:W-:-:S04]  /*01e0*/  @!P1 SEL R5, RZ, 0x1, !P0 ;  /* 0x00000001ff059807 */ /* 0x000fc80004000000 */
[----:B------:R-:W-:Y:S01]  /*01f0*/  @!P1 PRMT R26, R5, 0x7610, R26 ;  /* 0x00007610051a9816 */ /* 0x000fe2000000001a */
[----:B---3--:R-:W-:Y:S06]  /*0200*/  @P2 BRA `(.L_x_273) ;  /* 0x0000001400042947 */ /* 0x008fec0003800000 */
[----:B------:R-:W-:Y:S01]  /*0210*/  LOP3.LUT R8, RZ, R22, RZ, 0x33, !PT ;  /* 0x00000016ff087212 */ /* 0x000fe200078e33ff */
[----:B------:R-:W-:Y:S04]  /*0220*/  BSSY.RECONVERGENT B2, `(.L_x_274) ;  /* 0x00000a6000027945 */ /* 0x000fe80003800200 */
[----:B------:R-:W-:-:S04]  /*0230*/  VIADD R8, R8, UR5 ;  /* 0x0000000508087c36 */ /* 0x000fc80008000000 */
[----:B------:R-:W-:-:S05]  /*0240*/  IMAD.IADD R20, R8, 0x1, -R9 ;  /* 0x0000000108147824 */ /* 0x000fca00078e0a09 */
[C---:B------:R-:W-:Y:S02]  /*0250*/  ISETP.GE.U32.AND P0, PT, R20.reuse, 0x700, PT ;  /* 0x000007001400780c */ /* 0x040fe40003f06070 */
[----:B------:R-:W-:-:S04]  /*0260*/  LEA.HI R20, R20, 0x1, RZ, 0x18 ;  /* 0x0000000114147811 */ /* 0x000fc800078fc0ff */
[----:B------:R-:W-:-:S07]  /*0270*/  LOP3.LUT R23, R20, 0x7, RZ, 0xc0, !PT ;  /* 0x0000000714177812 */ /* 0x000fce00078ec0ff */
[----:B------:R-:W-:Y:S05]  /*0280*/  @!P0 BRA `(.L_x_275) ;  /* 0x00000008007c8947 */ /* 0x000fea0003800000 */
[----:B------:R-:W0:Y:S01]  /*0290*/  LDC.64 R6, c[0x0][0x380] ;  /* 0x0000e000ff067b82 */ /* 0x000e220000000a00 */
[----:B------:R-:W-:Y:S01]  /*02a0*/  LOP3.LUT R12, R20, 0x1fffff8, RZ, 0xc0, !PT ;  /* 0x01fffff8140c7812 */ /* 0x000fe200078ec0ff */
[----:B------:R-:W-:Y:S01]  /*02b0*/  BSSY.RECONVERGENT B3, `(.L_x_276) ;  /* 0x000009b000037945 */ /* 0x000fe20003800200 */
[----:B------:R-:W-:Y:S02]  /*02c0*/  VIADD R5, R22, 0x400 ;  /* 0x0000040016057836 */ /* 0x000fe40000000000 */
[----:B------:R-:W-:Y:S02]  /*02d0*/  IMAD.IADD R21, R9, 0x1, R22 ;  /* 0x0000000109157824 */ /* 0x000fe400078e0216 */
[----:B------:R-:W-:Y:S01]  /*02e0*/  IMAD.MOV R22, RZ, RZ, -R12 ;  /* 0x000000ffff167224 */ /* 0x000fe200078e0a0c */
[----:B------:R-:W1:Y:S06]  /*02f0*/  LDC.64 R10, c[0x0][0x388] ;  /* 0x0000e200ff0a7b82 */ /* 0x000e6c0000000a00 */
.L_x_277:
[----:B0-----:R-:W-:-:S04]  /*0300*/  IMAD.WIDE.U32 R12, R21, 0x4, R6 ;  /* 0x00000004150c7825 */ /* 0x001fc800078e0006 */
[C---:B-1----:R-:W-:Y:S02]  /*0310*/  IMAD.WIDE.U32 R14, R21.reuse, 0x4, R10 ;  /* 0x00000004150e7825 */ /* 0x042fe400078e000a */
[----:B------:R0:W2:Y:S04]  /*0320*/  LDG.E R12, desc[UR12][R12.64] ;  /* 0x0000000c0c0c7981 */ /* 0x0000a8000c1e1900 */
[----:B------:R-:W2:Y:S01]  /*0330*/  LDG.E R15, desc[UR12][R14.64] ;  /* 0x0000000c0e0f7981 */ /* 0x000ea2000c1e1900 */
[----:B------:R-:W-:-:S04]  /*0340*/  VIADD R25, R21, 0x100 ;  /* 0x0000010015197836 */ /* 0x000fc80000000000 */
[----:B------:R-:W-:-:S04]  /*0350*/  IMAD.WIDE.U32 R16, R25, 0x4, R6 ;  /* 0x0000000419107825 */ /* 0x000fc800078e0006 */
[----:B------:R-:W-:Y:S02]  /*0360*/  IMAD.WIDE.U32 R18, R25, 0x4, R10 ;  /* 0x0000000419127825 */ /* 0x000fe400078e000a */
[----:B------:R-:W3:Y:S04]  /*0370*/  LDG.E R16, desc[UR12][R16.64] ;  /* 0x0000000c10107981 */ /* 0x000ee8000c1e1900 */
[----:B------:R1:W3:Y:S01]  /*0380*/  LDG.E R19, desc[UR12][R18.64] ;  /* 0x0000000c12137981 */ /* 0x0002e2000c1e1900 */
[----:B------:R-:W-:Y:S01]  /*0390*/  PRMT R29, R26, 0x7610, R29 ;  /* 0x000076101a1d7816 */ /* 0x000fe2000000001d */
[C---:B------:R-:W-:Y:S01]  /*03a0*/  VIADD R27, R21.reuse, 0x200 ;  /* 0x00000200151b7836 */ /* 0x040fe20000000000 */
[----:B0-----:R-:W-:Y:S02]  /*03b0*/  IADD3 R13, P1, PT, R21, UR6, RZ ;  /* 0x00000006150d7c10 */ /* 0x001fe4000ff3e0ff */
[----:B------:R-:W-:-:S02]  /*03c0*/  LOP3.LUT P3, RZ, R29, 0xff, RZ, 0xc0, !PT ;  /* 0x000000ff1dff7812 */ /* 0x000fc4000786c0ff */
[----:B------:R-:W-:Y:S01]  /*03d0*/  ISETP.LT.U32.AND P0, PT, R13, R24, PT ;  /* 0x000000180d00720c */ /* 0x000fe20003f01070 */
[----:B------:R-:W-:-:S05]  /*03e0*/  IMAD.X R28, RZ, RZ, UR7, P1 ;  /* 0x00000007ff1c7e24 */ /* 0x000fca00088e06ff */
[----:B------:R-:W-:-:S04]  /*03f0*/  ISETP.LT.AND.EX P0, PT, R28, R3, PT, P0 ;  /* 0x000000031c00720c */ /* 0x000fc80003f01300 */
[----:B------:R-:W-:Y:S02]  /*0400*/  SEL R26, R13, R24, P0 ;  /* 0x000000180d1a7207 */ /* 0x000fe40000000000 */
[CC--:B--2---:R-:W-:Y:S02]  /*0410*/  FSETP.NEU.AND P2, PT, R12.reuse, R15.reuse, P3 ;  /* 0x0000000f0c00720b */ /* 0x0c4fe40001f4d000 */
[----:B------:R-:W-:Y:S01]  /*0420*/  FSETP.NEU.AND P1, PT, R12, R15, PT ;  /* 0x0000000f0c00720b */ /* 0x000fe20003f2d000 */
[----:B------:R-:W-:-:S03]  /*0430*/  IMAD.WIDE.U32 R14, R27, 0x4, R10 ;  /* 0x000000041b0e7825 */ /* 0x000fc600078e000a */
[----:B------:R-:W-:-:S07]  /*0440*/  @!P3 SEL R29, RZ, 0x1, !P1 ;  /* 0x00000001ff1db807 */ /* 0x000fce0004800000 */
[----:B------:R-:W-:Y:S01]  /*0450*/  @!P2 SEL R26, R13, R24, !P3 ;  /* 0x000000180d1aa207 */ /* 0x000fe20005800000 */
[----:B------:R-:W-:Y:S01]  /*0460*/  IMAD.WIDE.U32 R12, R27, 0x4, R6 ;  /* 0x000000041b0c7825 */ /* 0x000fe200078e0006 */
[----:B------:R-:W2:Y:S04]  /*0470*/  LDG.E R24, desc[UR12][R14.64] ;  /* 0x0000000c0e187981 */ /* 0x000ea8000c1e1900 */
[----:B------:R0:W2:Y:S01]  /*0480*/  LDG.E R17, desc[UR12][R12.64] ;  /* 0x0000000c0c117981 */ /* 0x0000a2000c1e1900 */
[----:B-1----:R-:W-:Y:S02]  /*0490*/  SEL R18, R29, 0x1, !P2 ;  /* 0x000000011d127807 */ /* 0x002fe40005000000 */
[----:B------:R-:W-:Y:S02]  /*04a0*/  SEL R29, R28, R3, P0 ;  /* 0x000000031c1d7207 */ /* 0x000fe40000000000 */
[----:B------:R-:W-:-:S02]  /*04b0*/  LOP3.LUT P1, RZ, R18, 0xff, RZ, 0xc0, !PT ;  /* 0x000000ff12ff7812 */ /* 0x000fc4000782c0ff */
[----:B------:R-:W-:Y:S02]  /*04c0*/  @!P2 SEL R29, R28, R3, !P3 ;  /* 0x000000031c1da207 */ /* 0x000fe40005800000 */
[----:B0-----:R-:W-:Y:S02]  /*04d0*/  IADD3 R13, P0, PT, R25, UR6, RZ ;  /* 0x00000006190d7c10 */ /* 0x001fe4000ff1e0ff */
[----:B---3--:R-:W-:-:S03]  /*04e0*/  FSETP.NEU.AND P3, PT, R16, R19, P1 ;  /* 0x000000131000720b */ /* 0x008fc60000f6d000 */
[----:B------:R-:W-:Y:S01]  /*04f0*/  IMAD.X R28, RZ, RZ, UR7, P0 ;  /* 0x00000007ff1c7e24 */ /* 0x000fe200080e06ff */
[----:B------:R-:W-:Y:S01]  /*0500*/  ISETP.LT.U32.AND P0, PT, R13, R26, PT ;  /* 0x0000001a0d00720c */ /* 0x000fe20003f01070 */
[----:B------:R-:W-:-:S03]  /*0510*/  VIADD R3, R21, 0x300 ;  /* 0x0000030015037836 */ /* 0x000fc60000000000 */
[----:B------:R-:W-:Y:S01]  /*0520*/  ISETP.LT.AND.EX P0, PT, R28, R29, PT, P0 ;  /* 0x0000001d1c00720c */ /* 0x000fe20003f01300 */
[----:B------:R-:W-:-:S03]  /*0530*/  IMAD.WIDE.U32 R14, R3, 0x4, R10 ;  /* 0x00000004030e7825 */ /* 0x000fc600078e000a */
[CC--:B------:R-:W-:Y:S02]  /*0540*/  SEL R25, R13.reuse, R26.reuse, P0 ;  /* 0x0000001a0d197207 */ /* 0x0c0fe40000000000 */
[----:B------:R-:W-:Y:S01]  /*0550*/  @!P3 SEL R25, R13, R26, !P1 ;  /* 0x0000001a0d19b207 */ /* 0x000fe20004800000 */
[----:B------:R-:W-:Y:S01]  /*0560*/  IMAD.WIDE.U32 R12, R3, 0x4, R6 ;  /* 0x00000004030c7825 */ /* 0x000fe200078e0006 */
[----:B------:R-:W-:Y:S02]  /*0570*/  FSETP.NEU.AND P2, PT, R16, R19, PT ;  /* 0x000000131000720b */ /* 0x000fe40003f4d000 */
[----:B------:R-:W3:Y:S04]  /*0580*/  LDG.E R19, desc[UR12][R14.64] ;  /* 0x0000000c0e137981 */ /* 0x000ee8000c1e1900 */
[----:B------:R0:W3:Y:S01]  /*0590*/  LDG.E R16, desc[UR12][R12.64] ;  /* 0x0000000c0c107981 */ /* 0x0000e2000c1e1900 */
[----:B------:R-:W-:-:S04]  /*05a0*/  @!P1 SEL R18, RZ, 0x1, !P2 ;  /* 0x00000001ff129807 */ /* 0x000fc80005000000 */
[----:B------:R-:W-:-:S04]  /*05b0*/  SEL R18, R18, 0x1, !P3 ;  /* 0x0000000112127807 */ /* 0x000fc80005800000 */
[----:B------:R-:W-:Y:S02]  /*05c0*/  LOP3.LUT P2, RZ, R18, 0xff, RZ, 0xc0, !PT ;  /* 0x000000ff12ff7812 */ /* 0x000fe4000784c0ff */
[CC--:B0-----:R-:W-:Y:S02]  /*05d0*/  SEL R12, R28.reuse, R29.reuse, P0 ;  /* 0x0000001d1c0c7207 */ /* 0x0c1fe40000000000 */
[----:B------:R-:W-:Y:S02]  /*05e0*/  IADD3 R27, P0, PT, R27, UR6, RZ ;  /* 0x000000061b1b7c10 */ /* 0x000fe4000ff1e0ff */
[----:B------:R-:W-:-:S03]  /*05f0*/  @!P3 SEL R12, R28, R29, !P1 ;  /* 0x0000001d1c0cb207 */ /* 0x000fc60004800000 */
[----:B------:R-:W-:Y:S01]  /*0600*/  IMAD.X R29, RZ, RZ, UR7, P0 ;  /* 0x00000007ff1d7e24 */ /* 0x000fe200080e06ff */
[----:B------:R-:W-:-:S04]  /*0610*/  ISETP.LT.U32.AND P0, PT, R27, R25, PT ;  /* 0x000000191b00720c */ /* 0x000fc80003f01070 */
[----:B------:R-:W-:-:S04]  /*0620*/  ISETP.LT.AND.EX P0, PT, R29, R12, PT, P0 ;  /* 0x0000000c1d00720c */ /* 0x000fc80003f01300 */
[----:B------:R-:W-:Y:S02]  /*0630*/  SEL R26, R27, R25, P0 ;  /* 0x000000191b1a7207 */ /* 0x000fe40000000000 */
[CC--:B--2---:R-:W-:Y:S02]  /*0640*/  FSETP.NEU.AND P3, PT, R17.reuse, R24.reuse, P2 ;  /* 0x000000181100720b */ /* 0x0c4fe4000176d000 */
[----:B------:R-:W-:Y:S02]  /*0650*/  FSETP.NEU.AND P1, PT, R17, R24, PT ;  /* 0x000000181100720b */ /* 0x000fe40003f2d000 */
[----:B------:R-:W-:Y:S02]  /*0660*/  SEL R24, R29, R12, P0 ;  /* 0x0000000c1d187207 */ /* 0x000fe40000000000 */
[----:B------:R-:W-:-:S07]  /*0670*/  @!P2 SEL R18, RZ, 0x1, !P1 ;  /* 0x00000001ff12a807 */ /* 0x000fce0004800000 */
[----:B------:R-:W-:Y:S01]  /*0680*/  @!P3 SEL R26, R27, R25, !P2 ;  /* 0x000000191b1ab207 */ /* 0x000fe20005000000 */
[----:B------:R-:W-:Y:S01]  /*0690*/  VIADD R25, R21, 0x400 ;  /* 0x0000040015197836 */ /* 0x000fe20000000000 */
[----:B------:R-:W-:-:S03]  /*06a0*/  @!P3 SEL R24, R29, R12, !P2 ;  /* 0x0000000c1d18b207 */ /* 0x000fc60005000000 */
[----:B------:R-:W-:-:S04]  /*06b0*/  IMAD.WIDE.U32 R14, R25, 0x4, R10 ;  /* 0x00000004190e7825 */ /* 0x000fc800078e000a */
[----:B------:R-:W-:Y:S01]  /*06c0*/  IMAD.WIDE.U32 R12, R25, 0x4, R6 ;  /* 0x00000004190c7825 */ /* 0x000fe200078e0006 */
[----:B------:R-:W-:Y:S01]  /*06d0*/  IADD3 R17, P0, PT, R3, UR6, RZ ;  /* 0x0000000603117c10 */ /* 0x000fe2000ff1e0ff */
[----:B------:R-:W2:Y:S01]  /*06e0*/  LDG.E R14, desc[UR12][R14.64] ;  /* 0x0000000c0e0e7981 */ /* 0x000ea2000c1e1900 */
[----:B------:R-:W-:-:S03]  /*06f0*/  SEL R18, R18, 0x1, !P3 ;  /* 0x0000000112127807 */ /* 0x000fc60005800000 */
[----:B------:R0:W2:Y:S01]  /*0700*/  LDG.E R3, desc[UR12][R12.64] ;  /* 0x0000000c0c037981 */ /* 0x0000a2000c1e1900 */
[----:B------:R-:W-:Y:S01]  /*0710*/  LOP3.LUT P1, RZ, R18, 0xff, RZ, 0xc0, !PT ;  /* 0x000000ff12ff7812 */ /* 0x000fe2000782c0ff */
[----:B------:R-:W-:-:S03]  /*0720*/  IMAD.X R27, RZ, RZ, UR7, P0 ;  /* 0x00000007ff1b7e24 */ /* 0x000fc600080e06ff */
[CC--:B---3--:R-:W-:Y:S02]  /*0730*/  FSETP.NEU.AND P3, PT, R16.reuse, R19.reuse, P1 ;  /* 0x000000131000720b */ /* 0x0c8fe40000f6d000 */
[----:B------:R-:W-:Y:S02]  /*0740*/  ISETP.LT.U32.AND P0, PT, R17, R26, PT ;  /* 0x0000001a1100720c */ /* 0x000fe40003f01070 */
[----:B------:R-:W-:Y:S02]  /*0750*/  FSETP.NEU.AND P2, PT, R16, R19, PT ;  /* 0x000000131000720b */ /* 0x000fe40003f4d000 */
[----:B------:R-:W-:Y:S01]  /*0760*/  ISETP.LT.AND.EX P0, PT, R27, R24, PT, P0 ;  /* 0x000000181b00720c */ /* 0x000fe20003f01300 */
[----:B------:R-:W-:-:S03]  /*0770*/  VIADD R19, R21, 0x500 ;  /* 0x0000050015137836 */ /* 0x000fc60000000000 */
[-C--:B------:R-:W-:Y:S01]  /*0780*/  SEL R28, R17, R26.reuse, P0 ;  /* 0x0000001a111c7207 */ /* 0x080fe20000000000 */
[----:B0-----:R-:W-:Y:S02]  /*0790*/  IMAD.WIDE.U32 R12, R19, 0x4, R10 ;  /* 0x00000004130c7825 */ /* 0x001fe400078e000a */
[----:B------:R-:W-:Y:S02]  /*07a0*/  @!P3 SEL R28, R17, R26, !P1 ;  /* 0x0000001a111cb207 */ /* 0x000fe40004800000 */
[----:B------:R-:W-:Y:S01]  /*07b0*/  IMAD.WIDE.U32 R16, R19, 0x4, R6 ;  /* 0x0000000413107825 */ /* 0x000fe200078e0006 */
[----:B------:R-:W3:Y:S05]  /*07c0*/  LDG.E R29, desc[UR12][R12.64] ;  /* 0x0000000c0c1d7981 */ /* 0x000eea000c1e1900 */
[----:B------:R0:W3:Y:S01]  /*07d0*/  LDG.E R16, desc[UR12][R16.64] ;  /* 0x0000000c10107981 */ /* 0x0000e2000c1e1900 */
[----:B------:R-:W-:-:S04]  /*07e0*/  @!P1 SEL R18, RZ, 0x1, !P2 ;  /* 0x00000001ff129807 */ /* 0x000fc80005000000 */
[----:B------:R-:W-:Y:S02]  /*07f0*/  SEL R26, R18, 0x1, !P3 ;  /* 0x00000001121a7807 */ /* 0x000fe40005800000 */
[-C--:B------:R-:W-:Y:S02]  /*0800*/  SEL R15, R27, R24.reuse, P0 ;  /* 0x000000181b0f7207 */ /* 0x080fe40000000000 */
[----:B------:R-:W-:Y:S02]  /*0810*/  LOP3.LUT P2, RZ, R26, 0xff, RZ, 0xc0, !PT ;  /* 0x000000ff1aff7812 */ /* 0x000fe4000784c0ff */
[----:B------:R-:W-:Y:S02]  /*0820*/  IADD3 R25, P0, PT, R25, UR6, RZ ;  /* 0x0000000619197c10 */ /* 0x000fe4000ff1e0ff */
[----:B------:R-:W-:-:S03]  /*0830*/  @!P3 SEL R15, R27, R24, !P1 ;  /* 0x000000181b0fb207 */ /* 0x000fc60004800000 */
[----:B------:R-:W-:Y:S01]  /*0840*/  IMAD.X R27, RZ, RZ, UR7, P0 ;  /* 0x00000007ff1b7e24 */ /* 0x000fe200080e06ff */
[----:B------:R-:W-:-:S04]  /*0850*/  ISETP.LT.U32.AND P0, PT, R25, R28, PT ;  /* 0x0000001c1900720c */ /* 0x000fc80003f01070 */
[----:B------:R-:W-:-:S04]  /*0860*/  ISETP.LT.AND.EX P0, PT, R27, R15, PT, P0 ;  /* 0x0000000f1b00720c */ /* 0x000fc80003f01300 */
[----:B------:R-:W-:Y:S02]  /*0870*/  SEL R18, R27, R15, P0 ;  /* 0x0000000f1b127207 */ /* 0x000fe40000000000 */
[----:B0-----:R-:W-:Y:S02]  /*0880*/  SEL R17, R25, R28, P0 ;  /* 0x0000001c19117207 */ /* 0x001fe40000000000 */
[CC--:B--2---:R-:W-:Y:S02]  /*0890*/  FSETP.NEU.AND P3, PT, R3.reuse, R14.reuse, P2 ;  /* 0x0000000e0300720b */ /* 0x0c4fe4000176d000 */
[----:B------:R-:W-:Y:S01]  /*08a0*/  FSETP.NEU.AND P1, PT, R3, R14, PT ;  /* 0x0000000e0300720b */ /* 0x000fe20003f2d000 */
[----:B------:R-:W-:-:S03]  /*08b0*/  VIADD R3, R21, 0x600 ;  /* 0x0000060015037836 */ /* 0x000fc60000000000 */
[----:B------:R-:W-:Y:S01]  /*08c0*/  @!P2 SEL R26, RZ, 0x1, !P1 ;  /* 0x00000001ff1aa807 */ /* 0x000fe20004800000 */
[----:B------:R-:W-:-:S06]  /*08d0*/  IMAD.WIDE.U32 R12, R3, 0x4, R6 ;  /* 0x00000004030c7825 */ /* 0x000fcc00078e0006 */
[----:B------:R-:W-:Y:S01]  /*08e0*/  @!P3 SEL R18, R27, R15, !P2 ;  /* 0x0000000f1b12b207 */ /* 0x000fe20005000000 */
[----:B------:R-:W-:Y:S01]  /*08f0*/  IMAD.WIDE.U32 R14, R3, 0x4, R10 ;  /* 0x00000004030e7825 */ /* 0x000fe200078e000a */
[----:B------:R-:W-:Y:S02]  /*0900*/  SEL R24, R26, 0x1, !P3 ;  /* 0x000000011a187807 */ /* 0x000fe40005800000 */
[----:B------:R-:W-:Y:S02]  /*0910*/  IADD3 R26, P1, PT, R19, UR6, RZ ;  /* 0x00000006131a7c10 */ /* 0x000fe4000ff3e0ff */
[----:B------:R0:W2:Y:S01]  /*0920*/  LDG.E R19, desc[UR12][R12.64] ;  /* 0x0000000c0c137981 */ /* 0x0000a2000c1e1900 */
[----:B------:R-:W-:-:S03]  /*0930*/  @!P3 SEL R17, R25, R28, !P2 ;  /* 0x0000001c1911b207 */ /* 0x000fc60005000000 */
[----:B------:R1:W2:Y:S01]  /*0940*/  LDG.E R14, desc[UR12][R14.64] ;  /* 0x0000000c0e0e7981 */ /* 0x0002a2000c1e1900 */
[----:B------:R-:W-:Y:S01]  /*0950*/  LOP3.LUT P2, RZ, R24, 0xff, RZ, 0xc0, !PT ;  /* 0x000000ff18ff7812 */ /* 0x000fe2000784c0ff */
[----:B------:R-:W-:-:S03]  /*0960*/  IMAD.X R25, RZ, RZ, UR7, P1 ;  /* 0x00000007ff197e24 */ /* 0x000fc600088e06ff */
[----:B---3--:R-:W-:Y:S02]  /*0970*/  FSETP.NEU.AND P3, PT, R16, R29, P2 ;  /* 0x0000001d1000720b */ /* 0x008fe4000176d000 */
[----:B------:R-:W-:Y:S02]  /*0980*/  ISETP.LT.U32.AND P0, PT, R26, R17, PT ;  /* 0x000000111a00720c */ /* 0x000fe40003f01070 */
[----:B------:R-:W-:Y:S02]  /*0990*/  FSETP.NEU.AND P1, PT, R16, R29, PT ;  /* 0x0000001d1000720b */ /* 0x000fe40003f2d000 */
[----:B------:R-:W-:Y:S01]  /*09a0*/  ISETP.LT.AND.EX P0, PT, R25, R18, PT, P0 ;  /* 0x000000121900720c */ /* 0x000fe20003f01300 */
[----:B------:R-:W-:-:S03]  /*09b0*/  VIADD R29, R21, 0x700 ;  /* 0x00000700151d7836 */ /* 0x000fc60000000000 */
[CC--:B------:R-:W-:Y:S01]  /*09c0*/  SEL R27, R26.reuse, R17.reuse, P0 ;  /* 0x000000111a1b7207 */ /* 0x0c0fe20000000000 */
[C---:B0-----:R-:W-:Y:S02]  /*09d0*/  IMAD.WIDE.U32 R12, R29.reuse, 0x4, R10 ;  /* 0x000000041d0c7825 */ /* 0x041fe400078e000a */
[----:B------:R-:W-:Y:S02]  /*09e0*/  @!P3 SEL R27, R26, R17, !P2 ;  /* 0x000000111a1bb207 */ /* 0x000fe40005000000 */
[----:B------:R-:W-:Y:S02]  /*09f0*/  IMAD.WIDE.U32 R16, R29, 0x4, R6 ;  /* 0x000000041d107825 */ /* 0x000fe400078e0006 */
[----:B------:R-:W3:Y:S04]  /*0a00*/  LDG.E R13, desc[UR12][R12.64] ;  /* 0x0000000c0c0d7981 */ /* 0x000ee8000c1e1900 */
[----:B------:R0:W3:Y:S01]  /*0a10*/  LDG.E R16, desc[UR12][R16.64] ;  /* 0x0000000c10107981 */ /* 0x0000e2000c1e1900 */
[----:B------:R-:W-:-:S04]  /*0a20*/  @!P2 SEL R24, RZ, 0x1, !P1 ;  /* 0x00000001ff18a807 */ /* 0x000fc80004800000 */
[----:B------:R-:W-:Y:S02]  /*0a30*/  SEL R24, R24, 0x1, !P3 ;  /* 0x0000000118187807 */ /* 0x000fe40005800000 */
[-C--:B-1----:R-:W-:Y:S02]  /*0a40*/  SEL R15, R25, R18.reuse, P0 ;  /* 0x00000012190f7207 */ /* 0x082fe40000000000 */
[----:B------:R-:W-:Y:S02]  /*0a50*/  LOP3.LUT P1, RZ, R24, 0xff, RZ, 0xc0, !PT ;  /* 0x000000ff18ff7812 */ /* 0x000fe4000782c0ff */
[----:B------:R-:W-:Y:S02]  /*0a60*/  IADD3 R26, P0, PT, R3, UR6, RZ ;  /* 0x00000006031a7c10 */ /* 0x000fe4000ff1e0ff */
[----:B------:R-:W-:Y:S01]  /*0a70*/  @!P3 SEL R15, R25, R18, !P2 ;  /* 0x00000012190fb207 */ /* 0x000fe20005000000 */
[----:B------:R-:W-:Y:S02]  /*0a80*/  VIADD R22, R22, 0x8 ;  /* 0x0000000816167836 */ /* 0x000fe40000000000 */
[----:B------:R-:W-:-:S02]  /*0a90*/  VIADD R5, R5, 0x800 ;  /* 0x0000080005057836 */ /* 0x000fc40000000000 */
[----:B------:R-:W-:Y:S01]  /*0aa0*/  VIADD R21, R21, 0x800 ;  /* 0x0000080015157836 */ /* 0x000fe20000000000 */
[CC--:B--2---:R-:W-:Y:S02]  /*0ab0*/  FSETP.NEU.AND P2, PT, R19.reuse, R14.reuse, PT ;  /* 0x0000000e1300720b */ /* 0x0c4fe40003f4d000 */
[----:B------:R-:W-:Y:S01]  /*0ac0*/  FSETP.NEU.AND P3, PT, R19, R14, P1 ;  /* 0x0000000e1300720b */ /* 0x000fe20000f6d000 */
[----:B------:R-:W-:Y:S01]  /*0ad0*/  IMAD.X R14, RZ, RZ, UR7, P0 ;  /* 0x00000007ff0e7e24 */ /* 0x000fe200080e06ff */
[----:B------:R-:W-:-:S04]  /*0ae0*/  ISETP.LT.U32.AND P0, PT, R26, R27, PT ;  /* 0x0000001b1a00720c */ /* 0x000fc80003f01070 */
[----:B------:R-:W-:Y:S02]  /*0af0*/  ISETP.LT.AND.EX P0, PT, R14, R15, PT, P0 ;  /* 0x0000000f0e00720c */ /* 0x000fe40003f01300 */
[----:B------:R-:W-:Y:S02]  /*0b00*/  @!P1 SEL R24, RZ, 0x1, !P2 ;  /* 0x00000001ff189807 */ /* 0x000fe40005000000 */
[----:B------:R-:W-:Y:S02]  /*0b10*/  SEL R18, R26, R27, P0 ;  /* 0x0000001b1a127207 */ /* 0x000fe40000000000 */
[----:B0-----:R-:W-:Y:S02]  /*0b20*/  SEL R17, R14, R15, P0 ;  /* 0x0000000f0e117207 */ /* 0x001fe40000000000 */
[----:B------:R-:W-:Y:S02]  /*0b30*/  IADD3 R29, P0, PT, R29, UR6, RZ ;  /* 0x000000061d1d7c10 */ /* 0x000fe4000ff1e0ff */
[----:B------:R-:W-:-:S02]  /*0b40*/  @!P3 SEL R18, R26, R27, !P1 ;  /* 0x0000001b1a12b207 */ /* 0x000fc40004800000 */
[----:B------:R-:W-:Y:S01]  /*0b50*/  @!P3 SEL R17, R14, R15, !P1 ;  /* 0x0000000f0e11b207 */ /* 0x000fe20004800000 */
[----:B------:R-:W-:Y:S01]  /*0b60*/  IMAD.X R14, RZ, RZ, UR7, P0 ;  /* 0x00000007ff0e7e24 */ /* 0x000fe200080e06ff */
[----:B------:R-:W-:Y:S02]  /*0b70*/  SEL R12, R24, 0x1, !P3 ;  /* 0x00000001180c7807 */ /* 0x000fe40005800000 */
[----:B------:R-:W-:Y:S02]  /*0b80*/  ISETP.LT.U32.AND P0, PT, R29, R18, PT ;  /* 0x000000121d00720c */ /* 0x000fe40003f01070 */
[----:B------:R-:W-:Y:S02]  /*0b90*/  LOP3.LUT P2, RZ, R12, 0xff, RZ, 0xc0, !PT ;  /* 0x000000ff0cff7812 */ /* 0x000fe4000784c0ff */
[----:B------:R-:W-:-:S04]  /*0ba0*/  ISETP.LT.AND.EX P0, PT, R14, R17, PT, P0 ;  /* 0x000000110e00720c */ /* 0x000fc80003f01300 */
[----:B------:R-:W-:Y:S02]  /*0bb0*/  SEL R24, R29, R18, P0 ;  /* 0x000000121d187207 */ /* 0x000fe40000000000 */
[----:B------:R-:W-:Y:S02]  /*0bc0*/  SEL R3, R14, R17, P0 ;  /* 0x000000110e037207 */ /* 0x000fe40000000000 */
[----:B------:R-:W-:Y:S02]  /*0bd0*/  ISETP.NE.AND P0, PT, R22, RZ, PT ;  /* 0x000000ff1600720c */ /* 0x000fe40003f05270 */
[CC--:B---3--:R-:W-:Y:S02]  /*0be0*/  FSETP.NEU.AND P3, PT, R16.reuse, R13.reuse, P2 ;  /* 0x0000000d1000720b */ /* 0x0c8fe4000176d000 */
[----:B------:R-:W-:-:S04]  /*0bf0*/  FSETP.NEU.AND P1, PT, R16, R13, PT ;  /* 0x0000000d1000720b */ /* 0x000fc80003f2d000 */
[----:B------:R-:W-:-:S04]  /*0c00*/  @!P2 SEL R12, RZ, 0x1, !P1 ;  /* 0x00000001ff0ca807 */ /* 0x000fc80004800000 */
[----:B------:R-:W-:-:S03]  /*0c10*/  SEL R12, R12, 0x1, !P3 ;  /* 0x000000010c0c7807 */ /* 0x000fc60005800000 */
[----:B------:R-:W-:Y:S02]  /*0c20*/  @!P3 SEL R24, R29, R18, !P2 ;  /* 0x000000121d18b207 */ /* 0x000fe40005000000 */
[----:B------:R-:W-:Y:S02]  /*0c30*/  @!P3 SEL R3, R14, R17, !P2 ;  /* 0x000000110e03b207 */ /* 0x000fe40005000000 */
[----:B------:R-:W-:Y:S01]  /*0c40*/  PRMT R26, R12, 0x7610, R26 ;  /* 0x000076100c1a7816 */ /* 0x000fe2000000001a */
[----:B------:R-:W-:Y:S06]  /*0c50*/  @P0 BRA `(.L_x_277) ;  /* 0xfffffff400a80947 */ /* 0x000fec000383ffff */
[----:B------:R-:W-:Y:S05]  /*0c60*/  BSYNC.RECONVERGENT B3 ;  /* 0x0000000000037941 */ /* 0x000fea0003800200 */
.L_x_276:
[----:B------:R-:W-:-:S07]  /*0c70*/  VIADD R22, R5, 0xfffffc00 ;  /* 0xfffffc0005167836 */ /* 0x000fce0000000000 */
.L_x_275:
[----:B------:R-:W-:Y:S05]  /*0c80*/  BSYNC.RECONVERGENT B2 ;  /* 0x0000000000027941 */ /* 0x000fea0003800200 */
.L_x_274:
[----:B------:R-:W-:-:S13]  /*0c90*/  ISETP.NE.AND P0, PT, R23, RZ, PT ;  /* 0x000000ff1700720c */ /* 0x000fda0003f05270 */
[----:B------:R-:W-:Y:S05]  /*0ca0*/  @!P0 BRA `(.L_x_273) ;  /* 0x00000008005c8947 */ /* 0x000fea0003800000 */
[----:B------:R-:W-:Y:S01]  /*0cb0*/  ISETP.GE.U32.AND P0, PT, R23, 0x4, PT ;  /* 0x000000041700780c */ /* 0x000fe20003f06070 */
[----:B------:R-:W-:Y:S01]  /*0cc0*/  BSSY.RECONVERGENT B2, `(.L_x_278) ;  /* 0x000004f000027945 */ /* 0x000fe20003800200 */
[----:B------:R-:W-:-:S11]  /*0cd0*/  LOP3.LUT P1, R6, R20, 0x3, RZ, 0xc0, !PT ;  /* 0x0000000314067812 */ /* 0x000fd6000782c0ff */
[----:B------:R-:W-:Y:S05]  /*0ce0*/  @!P0 BRA `(.L_x_279) ;  /* 0x0000000400308947 */ /* 0x000fea0003800000 */
[----:B------:R-:W0:Y:S01]  /*0cf0*/  LDC.64 R10, c[0x0][0x380] ;  /* 0x0000e000ff0a7b82 */ /* 0x000e220000000a00 */
[----:B------:R-:W-:Y:S01]  /*0d00*/  IMAD.IADD R7, R9, 0x1, R22 ;  /* 0x0000000109077824 */ /* 0x000fe200078e0216 */
[----:B------:R-:W1:Y:S06]  /*0d10*/  LDCU.64 UR8, c[0x0][0x3a0] ;  /* 0x00007400ff0877ac */ /* 0x000e6c0008000a00 */
[----:B------:R-:W2:Y:S01]  /*0d20*/  LDC.64 R12, c[0x0][0x388] ;  /* 0x0000e200ff0c7b82 */ /* 0x000ea20000000a00 */
[----:B0-----:R-:W-:-:S06]  /*0d30*/  IMAD.WIDE.U32 R28, R7, 0x4, R10 ;  /* 0x00000004071c7825 */ /* 0x001fcc00078e000a */
[----:B------:R-:W3:Y:S01]  /*0d40*/  LDG.E R28, desc[UR12][R28.64] ;  /* 0x0000000c1c1c7981 */ /* 0x000ee2000c1e1900 */
[----:B--2---:R-:W-:-:S05]  /*0d50*/  IMAD.WIDE.U32 R14, R7, 0x4, R12 ;  /* 0x00000004070e7825 */ /* 0x004fca00078e000c */
[----:B------:R0:W3:Y:S01]  /*0d60*/  LDG.E R5, desc[UR12][R14.64] ;  /* 0x0000000c0e057981 */ /* 0x0000e2000c1e1900 */
[----:B------:R-:W-:-:S04]  /*0d70*/  VIADD R23, R7, 0x100 ;  /* 0x0000010007177836 */ /* 0x000fc80000000000 */
[----:B------:R-:W-:-:S04]  /*0d80*/  IMAD.WIDE.U32 R16, R23, 0x4, R12 ;  /* 0x0000000417107825 */ /* 0x000fc800078e000c */
[----:B0-----:R-:W-:Y:S02]  /*0d90*/  IMAD.WIDE.U32 R14, R23, 0x4, R10 ;  /* 0x00000004170e7825 */ /* 0x001fe400078e000a */
[----:B------:R-:W2:Y:S04]  /*0da0*/  LDG.E R16, desc[UR12][R16.64] ;  /* 0x0000000c10107981 */ /* 0x000ea8000c1e1900 */
[----:B------:R-:W2:Y:S01]  /*0db0*/  LDG.E R25, desc[UR12][R14.64] ;  /* 0x0000000c0e197981 */ /* 0x000ea2000c1e1900 */
[----:B------:R-:W-:-:S04]  /*0dc0*/  VIADD R27, R7, 0x200 ;  /* 0x00000200071b7836 */ /* 0x000fc80000000000 */
[----:B------:R-:W-:-:S04]  /*0dd0*/  IMAD.WIDE.U32 R18, R27, 0x4, R10 ;  /* 0x000000041b127825 */ /* 0x000fc800078e000a */
[----:B------:R-:W-:Y:S02]  /*0de0*/  IMAD.WIDE.U32 R20, R27, 0x4, R12 ;  /* 0x000000041b147825 */ /* 0x000fe400078e000c */
[----:B------:R-:W4:Y:S04]  /*0df0*/  LDG.E R18, desc[UR12][R18.64] ;  /* 0x0000000c12127981 */ /* 0x000f28000c1e1900 */
[----:B------:R0:W4:Y:S01]  /*0e00*/  LDG.E R21, desc[UR12][R20.64] ;  /* 0x0000000c14157981 */ /* 0x000122000c1e1900 */
[----:B------:R-:W-:-:S04]  /*0e10*/  VIADD R29, R7, 0x300 ;  /* 0x00000300071d7836 */ /* 0x000fc80000000000 */
[----:B------:R-:W-:-:S04]  /*0e20*/  IMAD.WIDE.U32 R10, R29, 0x4, R10 ;  /* 0x000000041d0a7825 */ /* 0x000fc800078e000a */
[----:B------:R-:W-:Y:S02]  /*0e30*/  IMAD.WIDE.U32 R12, R29, 0x4, R12 ;  /* 0x000000041d0c7825 */ /* 0x000fe400078e000c */
[----:B------:R-:W5:Y:S04]  /*0e40*/  LDG.E R10, desc[UR12][R10.64] ;  /* 0x0000000c0a0a7981 */ /* 0x000f68000c1e1900 */
[----:B------:R3:W5:Y:S01]  /*0e50*/  LDG.E R13, desc[UR12][R12.64] ;  /* 0x0000000c0c0d7981 */ /* 0x000762000c1e1900 */
[----:B------:R-:W-:Y:S02]  /*0e60*/  LOP3.LUT P3, RZ, R26, 0xff, RZ, 0xc0, !PT ;  /* 0x000000ff1aff7812 */ /* 0x000fe4000786c0ff */
[----:B-1----:R-:W-:-:S05]  /*0e70*/  IADD3 R7, P2, PT, R7, UR8, RZ ;  /* 0x0000000807077c10 */ /* 0x002fca000ff5e0ff */
[----:B0-----:R-:W-:Y:S01]  /*0e80*/  IMAD.X R20, RZ, RZ, UR9, P2 ;  /* 0x00000009ff147e24 */ /* 0x001fe200090e06ff */
[----:B------:R-:W-:Y:S01]  /*0e90*/  IADD3 R23, P5, PT, R23, UR8, RZ ;  /* 0x0000000817177c10 */ /* 0x000fe2000ffbe0ff */
[----:B------:R-:W-:Y:S01]  /*0ea0*/  VIADD R22, R22, 0x400 ;  /* 0x0000040016167836 */ /* 0x000fe20000000000 */
[CC--:B---3--:R-:W-:Y:S02]  /*0eb0*/  FSETP.NEU.AND P0, PT, R28.reuse, R5.reuse, PT ;  /* 0x000000051c00720b */ /* 0x0c8fe40003f0d000 */
        /* <DEDUP_REMOVED lines=12> */
[----:B------:R-:W-:Y:S01]  /*0f80*/  @!P2 SEL R26, RZ, 0x1, !P0 ;  /* 0x00000001ff1aa807 */ /* 0x000fe20004000000 */
[----:B------:R-:W-:-:S03]  /*0f90*/  IMAD.X R3, RZ, RZ, UR9, P5 ;  /* 0x00000009ff037e24 */ /* 0x000fc6000a8e06ff */
[----:B------:R-:W-:Y:S02]  /*0fa0*/  SEL R26, R26, 0x1, !P4 ;  /* 0x000000011a1a7807 */ /* 0x000fe40006000000 */
[----:B------:R-:W-:Y:S02]  /*0fb0*/  ISETP.LT.U32.AND P0, PT, R23, R12, PT ;  /* 0x0000000c1700720c */ /* 0x000fe40003f01070 */
[----:B------:R-:W-:Y:S02]  /*0fc0*/  LOP3.LUT P3, RZ, R26, 0xff, RZ, 0xc0, !PT ;  /* 0x000000ff1aff7812 */ /* 0x000fe4000786c0ff */
[----:B------:R-:W-:-:S04]  /*0fd0*/  ISETP.LT.AND.EX P0, PT, R3, R14, PT, P0 ;  /* 0x0000000e0300720c */ /* 0x000fc80003f01300 */
[----:B------:R-:W-:Y:S02]  /*0fe0*/  SEL R16, R23, R12, P0 ;  /* 0x0000000c17107207 */ /* 0x000fe40000000000 */
[----:B------:R-:W-:Y:S02]  /*0ff0*/  SEL R20, R3, R14, P0 ;  /* 0x0000000e03147207 */ /* 0x000fe40000000000 */
[----:B------:R-:W-:Y:S02]  /*1000*/  @!P4 SEL R16, R23, R12, !P2 ;  /* 0x0000000c1710c207 */ /* 0x000fe40005000000 */
[----:B------:R-:W-:Y:S02]  /*1010*/  @!P4 SEL R20, R3, R14, !P2 ;  /* 0x0000000e0314c207 */ /* 0x000fe40005000000 */
[----:B------:R-:W-:Y:S02]  /*1020*/  IADD3 R27, P0, PT, R27, UR8, RZ ;  /* 0x000000081b1b7c10 */ /* 0x000fe4000ff1e0ff */
[----:B----4-:R-:W-:-:S02]  /*1030*/  FSETP.NEU.AND P2, PT, R18, R21, PT ;  /* 0x000000151200720b */ /* 0x010fc40003f4d000 */
[----:B------:R-:W-:Y:S01]  /*1040*/  FSETP.NEU.AND P4, PT, R18, R21, P3 ;  /* 0x000000151200720b */ /* 0x000fe20001f8d000 */
[----:B------:R-:W-:Y:S01]  /*1050*/  IMAD.X R3, RZ, RZ, UR9, P0 ;  /* 0x00000009ff037e24 */ /* 0x000fe200080e06ff */
[----:B------:R-:W-:Y:S02]  /*1060*/  @!P3 SEL R26, RZ, 0x1, !P2 ;  /* 0x00000001ff1ab807 */ /* 0x000fe40005000000 */
[----:B------:R-:W-:Y:S02]  /*1070*/  ISETP.LT.U32.AND P0, PT, R27, R16, PT ;  /* 0x000000101b00720c */ /* 0x000fe40003f01070 */
[----:B------:R-:W-:Y:S02]  /*1080*/  SEL R26, R26, 0x1, !P4 ;  /* 0x000000011a1a7807 */ /* 0x000fe40006000000 */
[----:B------:R-:W-:Y:S02]  /*1090*/  ISETP.LT.AND.EX P0, PT, R3, R20, PT, P0 ;  /* 0x000000140300720c */ /* 0x000fe40003f01300 */
[----:B------:R-:W-:-:S02]  /*10a0*/  LOP3.LUT P2, RZ, R26, 0xff, RZ, 0xc0, !PT ;  /* 0x000000ff1aff7812 */ /* 0x000fc4000784c0ff */
[----:B------:R-:W-:Y:S02]  /*10b0*/  IADD3 R29, P5, PT, R29, UR8, RZ ;  /* 0x000000081d1d7c10 */ /* 0x000fe4000ffbe0ff */
[----:B------:R-:W-:Y:S02]  /*10c0*/  SEL R12, R27, R16, P0 ;  /* 0x000000101b0c7207 */ /* 0x000fe40000000000 */
[----:B------:R-:W-:Y:S02]  /*10d0*/  SEL R14, R3, R20, P0 ;  /* 0x00000014030e7207 */ /* 0x000fe40000000000 */
[----:B------:R-:W-:Y:S02]  /*10e0*/  @!P4 SEL R12, R27, R16, !P3 ;  /* 0x000000101b0cc207 */ /* 0x000fe40005800000 */
[----:B------:R-:W-:Y:S02]  /*10f0*/  @!P4 SEL R14, R3, R20, !P3 ;  /* 0x00000014030ec207 */ /* 0x000fe40005800000 */
[----:B-----5:R-:W-:Y:S01]  /*1100*/  FSETP.NEU.AND P4, PT, R10, R13, P2 ;  /* 0x0000000d0a00720b */ /* 0x020fe2000178d000 */
[----:B------:R-:W-:Y:S01]  /*1110*/  IMAD.X R5, RZ, RZ, UR9, P5 ;  /* 0x00000009ff057e24 */ /* 0x000fe2000a8e06ff */
[----:B------:R-:W-:-:S02]  /*1120*/  ISETP.LT.U32.AND P0, PT, R29, R12, PT ;  /* 0x0000000c1d00720c */ /* 0x000fc40003f01070 */
[----:B------:R-:W-:Y:S02]  /*1130*/  FSETP.NEU.AND P3, PT, R10, R13, PT ;  /* 0x0000000d0a00720b */ /* 0x000fe40003f6d000 */
[----:B------:R-:W-:Y:S02]  /*1140*/  ISETP.LT.AND.EX P0, PT, R5, R14, PT, P0 ;  /* 0x0000000e0500720c */ /* 0x000fe40003f01300 */
[----:B------:R-:W-:Y:S02]  /*1150*/  @!P2 SEL R26, RZ, 0x1, !P3 ;  /* 0x00000001ff1aa807 */ /* 0x000fe40005800000 */
[----:B------:R-:W-:Y:S02]  /*1160*/  SEL R24, R29, R12, P0 ;  /* 0x0000000c1d187207 */ /* 0x000fe40000000000 */
[----:B------:R-:W-:Y:S02]  /*1170*/  SEL R3, R5, R14, P0 ;  /* 0x0000000e05037207 */ /* 0x000fe40000000000 */
[----:B------:R-:W-:-:S02]  /*1180*/  SEL R26, R26, 0x1, !P4 ;  /* 0x000000011a1a7807 */ /* 0x000fc40006000000 */
[----:B------:R-:W-:Y:S02]  /*1190*/  @!P4 SEL R24, R29, R12, !P2 ;  /* 0x0000000c1d18c207 */ /* 0x000fe40005000000 */
[----:B------:R-:W-:-:S07]  /*11a0*/  @!P4 SEL R3, R5, R14, !P2 ;  /* 0x0000000e0503c207 */ /* 0x000fce0005000000 */
.L_x_279:
[----:B------:R-:W-:Y:S05]  /*11b0*/  BSYNC.RECONVERGENT B2 ;  /* 0x0000000000027941 */ /* 0x000fea0003800200 */
.L_x_278:
[----:B------:R-:W-:Y:S05]  /*11c0*/  @!P1 BRA `(.L_x_273) ;  /* 0x0000000400149947 */ /* 0x000fea0003800000 */
[----:B------:R-:W-:Y:S01]  /*11d0*/  ISETP.NE.AND P0, PT, R6, 0x1, PT ;  /* 0x000000010600780c */ /* 0x000fe20003f05270 */
[----:B------:R-:W-:Y:S01]  /*11e0*/  BSSY.RECONVERGENT B2, `(.L_x_280) ;  /* 0x000002b000027945 */ /* 0x000fe20003800200 */
[----:B------:R-:W-:-:S11]  /*11f0*/  LOP3.LUT P1, RZ, R8, 0x100, RZ, 0xc0, !PT ;  /* 0x0000010008ff7812 */ /* 0x000fd6000782c0ff */
[----:B------:R-:W-:Y:S05]  /*1200*/  @!P0 BRA `(.L_x_281) ;  /* 0x0000000000a08947 */ /* 0x000fea0003800000 */
[----:B------:R-:W0:Y:S01]  /*1210*/  LDC.64 R10, c[0x0][0x380] ;  /* 0x0000e000ff0a7b82 */ /* 0x000e220000000a00 */
[----:B------:R-:W-:Y:S01]  /*1220*/  IMAD.IADD R5, R9, 0x1, R22 ;  /* 0x0000000109057824 */ /* 0x000fe200078e0216 */
[----:B------:R-:W1:Y:S06]  /*1230*/  LDCU.64 UR8, c[0x0][0x3a0] ;  /* 0x00007400ff0877ac */ /* 0x000e6c0008000a00 */
[----:B------:R-:W2:Y:S01]  /*1240*/  LDC.64 R6, c[0x0][0x388] ;  /* 0x0000e200ff067b82 */ /* 0x000ea20000000a00 */
[C---:B------:R-:W-:Y:S02]  /*1250*/  VIADD R17, R5.reuse, 0x100 ;  /* 0x0000010005117836 */ /* 0x040fe40000000000 */
[----:B0-----:R-:W-:-:S06]  /*1260*/  IMAD.WIDE.U32 R12, R5, 0x4, R10 ;  /* 0x00000004050c7825 */ /* 0x001fcc00078e000a */
[----:B------:R-:W3:Y:S01]  /*1270*/  LDG.E R12, desc[UR12][R12.64] ;  /* 0x0000000c0c0c7981 */ /* 0x000ee2000c1e1900 */
[----:B--2---:R-:W-:-:S06]  /*1280*/  IMAD.WIDE.U32 R14, R5, 0x4, R6 ;  /* 0x00000004050e7825 */ /* 0x004fcc00078e0006 */
[----:B------:R-:W3:Y:S01]  /*1290*/  LDG.E R15, desc[UR12][R14.64] ;  /* 0x0000000c0e0f7981 */ /* 0x000ee2000c1e1900 */
[----:B------:R-:W-:-:S04]  /*12a0*/  IMAD.WIDE.U32 R10, R17, 0x4, R10 ;  /* 0x00000004110a7825 */ /* 0x000fc800078e000a */
[----:B------:R-:W-:Y:S02]  /*12b0*/  IMAD.WIDE.U32 R6, R17, 0x4, R6 ;  /* 0x0000000411067825 */ /* 0x000fe400078e0006 */
[----:B------:R-:W2:Y:S04]  /*12c0*/  LDG.E R10, desc[UR12][R10.64] ;  /* 0x0000000c0a0a7981 */ /* 0x000ea8000c1e1900 */
[----:B------:R0:W2:Y:S01]  /*12d0*/  LDG.E R19, desc[UR12][R6.64] ;  /* 0x0000000c06137981 */ /* 0x0000a2000c1e1900 */
[----:B------:R-:W-:Y:S02]  /*12e0*/  LOP3.LUT P2, RZ, R26, 0xff, RZ, 0xc0, !PT ;  /* 0x000000ff1aff7812 */ /* 0x000fe4000784c0ff */
[----:B-1----:R-:W-:-:S04]  /*12f0*/  IADD3 R5, P4, PT, R5, UR8, RZ ;  /* 0x0000000805057c10 */ /* 0x002fc8000ff9e0ff */
[----:B------:R-:W-:Y:S01]  /*1300*/  ISETP.LT.U32.AND P0, PT, R5, R24, PT ;  /* 0x000000180500720c */ /* 0x000fe20003f01070 */
[----:B------:R-:W-:-:S05]  /*1310*/  IMAD.X R8, RZ, RZ, UR9, P4 ;  /* 0x00000009ff087e24 */ /* 0x000fca000a0e06ff */
[----:B------:R-:W-:-:S04]  /*1320*/  ISETP.LT.AND.EX P0, PT, R8, R3, PT, P0 ;  /* 0x000000030800720c */ /* 0x000fc80003f01300 */
[----:B0-----:R-:W-:Y:S02]  /*1330*/  SEL R6, R5, R24, P0 ;  /* 0x0000001805067207 */ /* 0x001fe40000000000 */
[----:B------:R-:W-:Y:S01]  /*1340*/  SEL R7, R8, R3, P0 ;  /* 0x0000000308077207 */ /* 0x000fe20000000000 */
[----:B------:R-:W-:Y:S01]  /*1350*/  VIADD R22, R22, 0x200 ;  /* 0x0000020016167836 */ /* 0x000fe20000000000 */
[CC--:B---3--:R-:W-:Y:S02]  /*1360*/  FSETP.NEU.AND P5, PT, R12.reuse, R15.reuse, PT ;  /* 0x0000000f0c00720b */ /* 0x0c8fe40003fad000 */
[----:B------:R-:W-:Y:S02]  /*1370*/  FSETP.NEU.AND P3, PT, R12, R15, P2 ;  /* 0x0000000f0c00720b */ /* 0x000fe4000176d000 */
[----:B------:R-:W-:-:S04]  /*1380*/  @!P2 SEL R26, RZ, 0x1, !P5 ;  /* 0x00000001ff1aa807 */ /* 0x000fc80006800000 */
[----:B------:R-:W-:Y:S02]  /*1390*/  SEL R26, R26, 0x1, !P3 ;  /* 0x000000011a1a7807 */ /* 0x000fe40005800000 */
[----:B------:R-:W-:Y:S02]  /*13a0*/  IADD3 R17, P5, PT, R17, UR8, RZ ;  /* 0x0000000811117c10 */ /* 0x000fe4000ffbe0ff */
[----:B------:R-:W-:-:S03]  /*13b0*/  LOP3.LUT P4, RZ, R26, 0xff, RZ, 0xc0, !PT ;  /* 0x000000ff1aff7812 */ /* 0x000fc6000788c0ff */
[----:B------:R-:W-:Y:S02]  /*13c0*/  @!P3 SEL R6, R5, R24, !P2 ;  /* 0x000000180506b207 */ /* 0x000fe40005000000 */
[----:B------:R-:W-:Y:S02]  /*13d0*/  @!P3 SEL R7, R8, R3, !P2 ;  /* 0x000000030807b207 */ /* 0x000fe40005000000 */
[CC--:B--2---:R-:W-:Y:S01]  /*13e0*/  FSETP.NEU.AND P3, PT, R10.reuse, R19.reuse, P4 ;  /* 0x000000130a00720b */ /* 0x0c4fe2000276d000 */
        /* <DEDUP_REMOVED lines=10> */
.L_x_281:
[----:B------:R-:W-:Y:S05]  /*1490*/  BSYNC.RECONVERGENT B2 ;  /* 0x0000000000027941 */ /* 0x000fea0003800200 */
.L_x_280:
[----:B------:R-:W-:Y:S05]  /*14a0*/  @P1 BRA `(.L_x_273) ;  /* 0x00000000005c1947 */ /* 0x000fea0003800000 */
[----:B------:R-:W0:Y:S01]  /*14b0*/  LDC.64 R6, c[0x0][0x380] ;  /* 0x0000e000ff067b82 */ /* 0x000e220000000a00 */
[----:B------:R-:W-:Y:S01]  /*14c0*/  IMAD.IADD R5, R9, 0x1, R22 ;  /* 0x0000000109057824 */ /* 0x000fe200078e0216 */
[----:B------:R-:W1:Y:S06]  /*14d0*/  LDCU.64 UR8, c[0x0][0x3a0] ;  /* 0x00007400ff0877ac */ /* 0x000e6c0008000a00 */
[----:B------:R-:W2:Y:S01]  /*14e0*/  LDC.64 R10, c[0x0][0x388] ;  /* 0x0000e200ff0a7b82 */ /* 0x000ea20000000a00 */
[----:B0-----:R-:W-:-:S06]  /*14f0*/  IMAD.WIDE.U32 R6, R5, 0x4, R6 ;  /* 0x0000000405067825 */ /* 0x001fcc00078e0006 */
[----:B------:R-:W3:Y:S01]  /*1500*/  LDG.E R6, desc[UR12][R6.64] ;  /* 0x0000000c06067981 */ /* 0x000ee2000c1e1900 */
[----:B--2---:R-:W-:-:S06]  /*1510*/  IMAD.WIDE.U32 R8, R5, 0x4, R10 ;  /* 0x0000000405087825 */ /* 0x004fcc00078e000a */
[----:B------:R-:W3:Y:S01]  /*1520*/  LDG.E R9, desc[UR12][R8.64] ;  /* 0x0000000c08097981 */ /* 0x000ee2000c1e1900 */
[----:B------:R-:W-:Y:S02]  /*1530*/  LOP3.LUT P3, RZ, R26, 0xff, RZ, 0xc0, !PT ;  /* 0x000000ff1aff7812 */ /* 0x000fe4000786c0ff */
[----:B-1----:R-:W-:-:S05]  /*1540*/  IADD3 R11, P0, PT, R5, UR8, RZ ;  /* 0x00000008050b7c10 */ /* 0x002fca000ff1e0ff */
[----:B------:R-:W-:Y:S01]  /*1550*/  IMAD.X R10, RZ, RZ, UR9, P0 ;  /* 0x00000009ff0a7e24 */ /* 0x000fe200080e06ff */
[----:B------:R-:W-:-:S04]  /*1560*/  ISETP.LT.U32.AND P0, PT, R11, R24, PT ;  /* 0x000000180b00720c */ /* 0x000fc80003f01070 */
[----:B------:R-:W-:-:S04]  /*1570*/  ISETP.LT.AND.EX P0, PT, R10, R3, PT, P0 ;  /* 0x000000030a00720c */ /* 0x000fc80003f01300 */
[----:B------:R-:W-:Y:S02]  /*1580*/  SEL R5, R11, R24, P0 ;  /* 0x000000180b057207 */ /* 0x000fe40000000000 */
[CC--:B---3--:R-:W-:Y:S02]  /*1590*/  FSETP.NEU.AND P2, PT, R6.reuse, R9.reuse, P3 ;  /* 0x000000090600720b */ /* 0x0c8fe40001f4d000 */
        /* <DEDUP_REMOVED lines=8> */
.L_x_273:
[----:B------:R-:W-:Y:S05]  /*1620*/  BSYNC.RECONVERGENT B1 ;  /* 0x0000000000017941 */ /* 0x000fea0003800200 */
.L_x_272:
[----:B------:R-:W-:-:S13]  /*1630*/  ISETP.GE.U32.AND P0, PT, R2, 0x100, PT ;  /* 0x000001000200780c */ /* 0x000fda0003f06070 */
        /* <DEDUP_REMOVED lines=25> */
.L_x_284:
[----:B------:R-:W-:Y:S05]  /*17d0*/  BSYNC.RECONVERGENT B1 ;  /* 0x0000000000017941 */ /* 0x000fea0003800200 */
.L_x_283:
        /* <DEDUP_REMOVED lines=23> */
.L_x_286:
[----:B------:R-:W-:Y:S05]  /*1950*/  BSYNC.RECONVERGENT B1 ;  /* 0x0000000000017941 */ /* 0x000fea0003800200 */
.L_x_285:
        /* <DEDUP_REMOVED lines=20> */
.L_x_288:
[----:B------:R-:W-:Y:S05]  /*1aa0*/  BSYNC.RECONVERGENT B1 ;  /* 0x0000000000017941 */ /* 0x000fea0003800200 */
.L_x_287:
        /* <DEDUP_REMOVED lines=20> */
.L_x_290:
[----:B------:R-:W-:Y:S05]  /*1bf0*/  BSYNC.RECONVERGENT B1 ;  /* 0x0000000000017941 */ /* 0x000fea0003800200 */
.L_x_289:
        /* <DEDUP_REMOVED lines=20> */
.L_x_292:
[----:B------:R-:W-:Y:S05]  /*1d40*/  BSYNC.RECONVERGENT B1 ;  /* 0x0000000000017941 */ /* 0x000fea0003800200 */
.L_x_291:
[----:B------:R-:W-:Y:S04]  /*1d50*/  BSSY.RECONVERGENT B1, `(.L_x_293) ;  /* 0x000000b000017945 */ /* 0x000fe80003800200 */
[----:B------:R-:W-:Y:S05]  /*1d60*/  @P1 BRA `(.L_x_294) ;  /* 0x0000000000241947 */ /* 0x000fea0003800000 */
[----:B--2---:R-:W2:Y:S01]  /*1d70*/  S2R R6, SR_CgaCtaId ;  /* 0x0000000000067919 */ /* 0x004ea20000008800 */
[----:B0-----:R-:W-:Y:S02]  /*1d80*/  MOV R5, 0x400 ;  /* 0x0000040000057802 */ /* 0x001fe40000000f00 */
[----:B------:R-:W-:-:S04]  /*1d90*/  SHF.R.U32.HI R2, RZ, 0x1, R4 ;  /* 0x00000001ff027819 */ /* 0x000fc80000011604 */
[----:B------:R-:W-:Y:S02]  /*1da0*/  LOP3.LUT R2, R2, 0x1f0, RZ, 0xc0, !PT ;  /* 0x000001f002027812 */ /* 0x000fe400078ec0ff */
[----:B--2---:R-:W-:-:S05]  /*1db0*/  LEA R5, R6, R5, 0x18 ;  /* 0x0000000506057211 */ /* 0x004fca00078ec0ff */
[----:B------:R-:W-:Y:S02]  /*1dc0*/  IMAD.IADD R5, R2, 0x1, R5 ;  /* 0x0000000102057824 */ /* 0x000fe400078e0205 */
[----:B------:R-:W-:-:S03]  /*1dd0*/  IMAD.MOV.U32 R2, RZ, RZ, R24 ;  /* 0x000000ffff027224 */ /* 0x000fc600078e0018 */
[----:B------:R0:W-:Y:S04]  /*1de0*/  STS.U8 [R5+0x8], R26 ;  /* 0x0000081a05007388 */ /* 0x0001e80000000000 */
[----:B------:R0:W-:Y:S02]  /*1df0*/  STS.64 [R5+0x10], R2 ;  /* 0x0000100205007388 */ /* 0x0001e40000000a00 */
.L_x_294:
[----:B------:R-:W-:Y:S05]  /*1e00*/  BSYNC.RECONVERGENT B1 ;  /* 0x0000000000017941 */ /* 0x000fea0003800200 */
.L_x_293:
[----:B------:R-:W-:Y:S01]  /*1e10*/  BAR.SYNC.DEFER_BLOCKING 0x0 ;  /* 0x0000000000007b1d */ /* 0x000fe20000010000 */
[----:B------:R-:W-:-:S13]  /*1e20*/  ISETP.NE.AND P1, PT, R4, RZ, PT ;  /* 0x000000ff0400720c */ /* 0x000fda0003f25270 */
[----:B------:R-:W-:Y:S05]  /*1e30*/  @P1 BRA `(.L_x_295) ;  /* 0x0000003c00f81947 */ /* 0x000fea0003800000 */
[----:B------:R-:W5:Y:S01]  /*1e40*/  S2UR UR5, SR_CgaCtaId ;  /* 0x00000000000579c3 */ /* 0x000f620000008800 */
[----:B------:R-:W-:Y:S01]  /*1e50*/  UMOV UR4, 0x400 ;  /* 0x0000040000047882 */ /* 0x000fe20000000000 */
[----:B------:R-:W-:Y:S01]  /*1e60*/  LOP3.LUT P4, RZ, R26, 0xff, RZ, 0xc0, !PT ;  /* 0x000000ff1aff7812 */ /* 0x000fe2000788c0ff */
[----:B-----5:R-:W-:-:S09]  /*1e70*/  ULEA UR4, UR5, UR4, 0x18 ;  /* 0x0000000405047291 */ /* 0x020fd2000f8ec0ff */
[----:B0-----:R-:W0:Y:S04]  /*1e80*/  LDS.U8 R2, [UR4+0x18] ;  /* 0x00001804ff027984 */ /* 0x001e280008000000 */
[----:B------:R-:W5:Y:S04]  /*1e90*/  LDS.64 R8, [UR4+0x20] ;  /* 0x00002004ff087984 */ /* 0x000f680008000a00 */
[----:B------:R-:W1:Y:S04]  /*1ea0*/  LDS.U8 R14, [UR4+0x28] ;  /* 0x00002804ff0e7984 */ /* 0x000e680008000000 */
[----:B--2-4-:R-:W2:Y:S04]  /*1eb0*/  LDS.64 R6, [UR4+0x30] ;  /* 0x00003004ff067984 */ /* 0x014ea80008000a00 */
[----:B------:R-:W4:Y:S04]  /*1ec0*/  LDS.U8 R16, [UR4+0x38] ;  /* 0x00003804ff107984 */ /* 0x000f280008000000 */
[----:B------:R-:W4:Y:S04]  /*1ed0*/  LDS.64 R10, [UR4+0x40] ;  /* 0x00004004ff0a7984 */ /* 0x000f280008000a00 */
[----:B------:R-:W4:Y:S04]  /*1ee0*/  LDS.U8 R12, [UR4+0x48] ;  /* 0x00004804ff0c7984 */ /* 0x000f280008000000 */
[----:B------:R-:W4:Y:S04]  /*1ef0*/  LDS.64 R4, [UR4+0x50] ;  /* 0x00005004ff047984 */ /* 0x000f280008000a00 */
[----:B------:R-:W4:Y:S01]  /*1f00*/  LDS.U8 R17, [UR4+0x58] ;  /* 0x00005804ff117984 */ /* 0x000f220008000000 */
[----:B0-----:R-:W-:-:S04]  /*1f10*/  ISETP.NE.AND P2, PT, R2, RZ, PT ;  /* 0x000000ff0200720c */ /* 0x001fc80003f45270 */
[----:B------:R-:W-:Y:S02]  /*1f20*/  @P4 SEL R2, R26, 0x1, !P2 ;  /* 0x000000011a024807 */ /* 0x000fe40005000000 */
[-C--:B-----5:R-:W-:Y:S01]  /*1f30*/  ISETP.LT.U32.AND P0, PT, R8, R24.reuse, PT ;  /* 0x000000180800720c */ /* 0x0a0fe20003f01070 */
[----:B------:R-:W-:Y:S01]  /*1f40*/  LDS.U8 R26, [UR4+0x78] ;  /* 0x00007804ff1a7984 */ /* 0x000fe20008000000 */
[----:B------:R-:W-:Y:S02]  /*1f50*/  LOP3.LUT P3, RZ, R2, 0xff, RZ, 0xc0, !PT ;  /* 0x000000ff02ff7812 */ /* 0x000fe4000786c0ff */
[----:B------:R-:W-:Y:S02]  /*1f60*/  ISETP.LT.AND.EX P0, PT, R9, R3, PT, P0 ;  /* 0x000000030900720c */ /* 0x000fe40003f01300 */
[----:B-1----:R-:W-:Y:S02]  /*1f70*/  ISETP.NE.AND P5, PT, R14, RZ, PT ;  /* 0x000000ff0e00720c */ /* 0x002fe40003fa5270 */
[----:B---3--:R-:W-:-:S02]  /*1f80*/  @P2 SEL R24, R8, R24, P0 ;  /* 0x0000001808182207 */ /* 0x008fc40000000000 */
[C---:B------:R-:W-:Y:S02]  /*1f90*/  @P2 SEL R3, R9.reuse, R3, P0 ;  /* 0x0000000309032207 */ /* 0x040fe40000000000 */
[----:B------:R-:W-:Y:S02]  /*1fa0*/  SEL R13, R8, R24, !P4 ;  /* 0x00000018080d7207 */ /* 0x000fe40006000000 */
[----:B------:R-:W-:Y:S02]  /*1fb0*/  SEL R3, R9, R3, !P4 ;  /* 0x0000000309037207 */ /* 0x000fe40006000000 */
[----:B--2---:R-:W-:Y:S01]  /*1fc0*/  ISETP.LT.U32.AND P0, PT, R6, R13, PT ;  /* 0x0000000d0600720c */ /* 0x004fe20003f01070 */
[----:B------:R-:W0:Y:S01]  /*1fd0*/  LDS.64 R8, [UR4+0x60] ;  /* 0x00006004ff087984 */ /* 0x000e220008000a00 */
[----:B------:R-:W-:Y:S02]  /*1fe0*/  @P3 SEL R14, R2, 0x1, !P5 ;  /* 0x00000001020e3807 */ /* 0x000fe40006800000 */
[----:B------:R-:W-:-:S02]  /*1ff0*/  ISETP.LT.AND.EX P0, PT, R7, R3, PT, P0 ;  /* 0x000000030700720c */ /* 0x000fc40003f01300 */
[----:B------:R-:W-:Y:S02]  /*2000*/  LOP3.LUT P2, RZ, R14, 0xff, RZ, 0xc0, !PT ;  /* 0x000000ff0eff7812 */ /* 0x000fe4000784c0ff */
[----:B------:R-:W-:Y:S02]  /*2010*/  @P5 SEL R13, R6, R13, P0 ;  /* 0x0000000d060d5207 */ /* 0x000fe40000000000 */
[----:B----4-:R-:W-:Y:S02]  /*2020*/  ISETP.NE.AND P4, PT, R16, RZ, PT ;  /* 0x000000ff1000720c */ /* 0x010fe40003f85270 */
[C---:B------:R-:W-:Y:S02]  /*2030*/  @P5 SEL R3, R7.reuse, R3, P0 ;  /* 0x0000000307035207 */ /* 0x040fe40000000000 */
[----:B------:R-:W-:Y:S02]  /*2040*/  SEL R13, R6, R13, !P3 ;  /* 0x0000000d060d7207 */ /* 0x000fe40005800000 */
[----:B------:R-:W-:-:S02]  /*2050*/  SEL R15, R7, R3, !P3 ;  /* 0x00000003070f7207 */ /* 0x000fc40005800000 */
[----:B------:R-:W-:Y:S01]  /*2060*/  ISETP.LT.U32.AND P0, PT, R10, R13, PT ;  /* 0x0000000d0a00720c */ /* 0x000fe20003f01070 */
[----:B------:R-:W-:Y:S01]  /*2070*/  LDS.64 R6, [UR4+0x70] ;  /* 0x00007004ff067984 */ /* 0x000fe20008000a00 */
[----:B------:R-:W-:Y:S02]  /*2080*/  @P2 SEL R16, R14, 0x1, !P4 ;  /* 0x000000010e102807 */ /* 0x000fe40006000000 */
[----:B------:R-:W-:Y:S01]  /*2090*/  ISETP.LT.AND.EX P0, PT, R11, R15, PT, P0 ;  /* 0x0000000f0b00720c */ /* 0x000fe20003f01300 */
[----:B------:R-:W1:Y:S01]  /*20a0*/  LDS.U8 R14, [UR4+0x68] ;  /* 0x00006804ff0e7984 */ /* 0x000e620008000000 */
[----:B------:R-:W-:Y:S02]  /*20b0*/  ISETP.NE.AND P3, PT, R12, RZ, PT ;  /* 0x000000ff0c00720c */ /* 0x000fe40003f65270 */
[----:B------:R-:W-:Y:S01]  /*20c0*/  @P4 SEL R13, R10, R13, P0 ;  /* 0x0000000d0a0d4207 */ /* 0x000fe20000000000 */
[----:B------:R-:W2:Y:S01]  /*20d0*/  LDS.64 R2, [UR4+0x80] ;  /* 0x00008004ff027984 */ /* 0x000ea20008000a00 */
[----:B------:R-:W-:-:S02]  /*20e0*/  LOP3.LUT P5, RZ, R16, 0xff, RZ, 0xc0, !PT ;  /* 0x000000ff10ff7812 */ /* 0x000fc400078ac0ff */
[C---:B------:R-:W-:Y:S02]  /*20f0*/  @P4 SEL R15, R11.reuse, R15, P0 ;  /* 0x0000000f0b0f4207 */ /* 0x040fe40000000000 */
[----:B------:R-:W-:Y:S02]  /*2100*/  SEL R13, R10, R13, !P2 ;  /* 0x0000000d0a0d7207 */ /* 0x000fe40005000000 */
[----:B------:R-:W-:Y:S02]  /*2110*/  SEL R15, R11, R15, !P2 ;  /* 0x0000000f0b0f7207 */ /* 0x000fe40005000000 */
[----:B------:R-:W-:Y:S02]  /*2120*/  ISETP.LT.U32.AND P0, PT, R4, R13, PT ;  /* 0x0000000d0400720c */ /* 0x000fe40003f01070 */
[----:B------:R-:W-:Y:S02]  /*2130*/  ISETP.NE.AND P2, PT, R17, RZ, PT ;  /* 0x000000ff1100720c */ /* 0x000fe40003f45270 */
[----:B------:R-:W-:-:S02]  /*2140*/  ISETP.LT.AND.EX P0, PT, R5, R15, PT, P0 ;  /* 0x0000000f0500720c */ /* 0x000fc40003f01300 */
[----:B------:R-:W-:Y:S02]  /*2150*/  @P5 SEL R12, R16, 0x1, !P3 ;  /* 0x00000001100c5807 */ /* 0x000fe40005800000 */
[C---:B------:R-:W-:Y:S02]  /*2160*/  @P3 SEL R13, R4.reuse, R13, P0 ;  /* 0x0000000d040d3207 */ /* 0x040fe40000000000 */
[C---:B------:R-:W-:Y:S02]  /*2170*/  @P3 SEL R15, R5.reuse, R15, P0 ;  /* 0x0000000f050f3207 */ /* 0x040fe40000000000 */
[----:B------:R-:W-:Y:S02]  /*2180*/  SEL R11, R4, R13, !P5 ;  /* 0x0000000d040b7207 */ /* 0x000fe40006800000 */
[----:B------:R-:W-:Y:S02]  /*2190*/  LOP3.LUT P4, RZ, R12, 0xff, RZ, 0xc0, !PT ;  /* 0x000000ff0cff7812 */ /* 0x000fe4000788c0ff */
[----:B------:R-:W-:-:S02]  /*21a0*/  SEL R13, R5, R15, !P5 ;  /* 0x0000000f050d7207 */ /* 0x000fc40006800000 */
[----:B0-----:R-:W-:-:S04]  /*21b0*/  ISETP.LT.U32.AND P0, PT, R8, R11, PT ;  /* 0x0000000b0800720c */ /* 0x001fc80003f01070 */
[----:B------:R-:W-:-:S04]  /*21c0*/  ISETP.LT.AND.EX P0, PT, R9, R13, PT, P0 ;  /* 0x0000000d0900720c */ /* 0x000fc80003f01300 */
[----:B------:R-:W-:Y:S02]  /*21d0*/  @P2 SEL R11, R8, R11, P0 ;  /* 0x0000000b080b2207 */ /* 0x000fe40000000000 */
[----:B------:R-:W-:Y:S02]  /*21e0*/  @P4 SEL R17, R12, 0x1, !P2 ;  /* 0x000000010c114807 */ /* 0x000fe40005000000 */
[----:B-1----:R-:W-:Y:S02]  /*21f0*/  ISETP.NE.AND P3, PT, R14, RZ, PT ;  /* 0x000000ff0e00720c */ /* 0x002fe40003f65270 */
[----:B------:R-:W-:Y:S02]  /*2200*/  @P2 SEL R13, R9, R13, P0 ;  /* 0x0000000d090d2207 */ /* 0x000fe40000000000 */
[----:B------:R-:W-:Y:S02]  /*2210*/  SEL R5, R8, R11, !P4 ;  /* 0x0000000b08057207 */ /* 0x000fe40006000000 */
[----:B------:R-:W-:-:S02]  /*2220*/  LOP3.LUT P5, RZ, R17, 0xff, RZ, 0xc0, !PT ;  /* 0x000000ff11ff7812 */ /* 0x000fc400078ac0ff */
[----:B------:R-:W-:Y:S02]  /*2230*/  SEL R9, R9, R13, !P4 ;  /* 0x0000000d09097207 */ /* 0x000fe40006000000 */
[----:B------:R-:W-:Y:S02]  /*2240*/  ISETP.LT.U32.AND P0, PT, R6, R5, PT ;  /* 0x000000050600720c */ /* 0x000fe40003f01070 */
[----:B------:R-:W-:Y:S02]  /*2250*/  ISETP.NE.AND P4, PT, R26, RZ, PT ;  /* 0x000000ff1a00720c */ /* 0x000fe40003f85270 */
[----:B------:R-:W-:-:S04]  /*2260*/  ISETP.LT.AND.EX P0, PT, R7, R9, PT, P0 ;  /* 0x000000090700720c */ /* 0x000fc80003f01300 */
[C---:B------:R-:W-:Y:S02]  /*2270*/  @P3 SEL R5, R6.reuse, R5, P0 ;  /* 0x0000000506053207 */ /* 0x040fe40000000000 */
[----:B------:R-:W-:Y:S02]  /*2280*/  @P5 SEL R14, R17, 0x1, !P3 ;  /* 0x00000001110e5807 */ /* 0x000fe40005800000 */
[C---:B------:R-:W-:Y:S02]  /*2290*/  @P3 SEL R9, R7.reuse, R9, P0 ;  /* 0x0000000907093207 */ /* 0x040fe40000000000 */
[----:B------:R-:W-:Y:S02]  /*22a0*/  SEL R5, R6, R5, !P5 ;  /* 0x0000000506057207 */ /* 0x000fe40006800000 */
[----:B------:R-:W-:Y:S02]  /*22b0*/  LOP3.LUT P2, RZ, R14, 0xff, RZ, 0xc0, !PT ;  /* 0x000000ff0eff7812 */ /* 0x000fe4000784c0ff */
[----:B------:R-:W-:-:S02]  /*22c0*/  SEL R7, R7, R9, !P5 ;  /* 0x0000000907077207 */ /* 0x000fc40006800000 */
[----:B--2---:R-:W-:-:S04]  /*22d0*/  ISETP.LT.U32.AND P0, PT, R2, R5, PT ;  /* 0x000000050200720c */ /* 0x004fc80003f01070 */
[----:B------:R-:W-:-:S04]  /*22e0*/  ISETP.LT.AND.EX P0, PT, R3, R7, PT, P0 ;  /* 0x000000070300720c */ /* 0x000fc80003f01300 */
[----:B------:R-:W-:Y:S02]  /*22f0*/  @P4 SEL R5, R2, R5, P0 ;  /* 0x0000000502054207 */ /* 0x000fe40000000000 */
[C---:B------:R-:W-:Y:S02]  /*2300*/  @P4 SEL R7, R3.reuse, R7, P0 ;  /* 0x0000000703074207 */ /* 0x040fe40000000000 */
[----:B------:R-:W-:Y:S02]  /*2310*/  @P2 SEL R26, R14, 0x1, !P4 ;  /* 0x000000010e1a2807 */ /* 0x000fe40006000000 */
[----:B------:R-:W-:Y:S02]  /*2320*/  SEL R24, R2, R5, !P2 ;  /* 0x0000000502187207 */ /* 0x000fe40005000000 */
[----:B------:R-:W-:Y:S01]  /*2330*/  SEL R3, R3, R7, !P2 ;  /* 0x0000000703037207 */ /* 0x000fe20005000000 */
[----:B------:R-:W-:Y:S06]  /*2340*/  BRA `(.L_x_295) ;  /* 0x0000003800b47947 */ /* 0x000fec0003800000 */
.L_x_282:
[----:B------:R-:W0:Y:S01]  /*2350*/  S2R R12, SR_LANEID ;  /* 0x00000000000c7919 */ /* 0x000e220000000000 */
[----:B------:R-:W-:Y:S01]  /*2360*/  LOP3.LUT R5, R4, 0x3e0, RZ, 0xc0, !PT ;  /* 0x000003e004057812 */ /* 0x000fe200078ec0ff */
[----:B------:R-:W-:Y:S04]  /*2370*/  BSSY.RECONVERGENT B1, `(.L_x_296) ;  /* 0x0000022000017945 */ /* 0x000fe80003800200 */
[----:B------:R-:W-:Y:S01]  /*2380*/  VIADD R7, R5, 0x20 ;  /* 0x0000002005077836 */ /* 0x000fe20000000000 */
[----:B------:R-:W-:-:S04]  /*2390*/  LOP3.LUT R5, RZ, R5, RZ, 0x33, !PT ;  /* 0x00000005ff057212 */ /* 0x000fc800078e33ff */
[----:B------:R-:W-:Y:S01]  /*23a0*/  ISETP.GT.U32.AND P0, PT, R7, R2, PT ;  /* 0x000000020700720c */ /* 0x000fe20003f04070 */
[----:B------:R-:W-:-:S05]  /*23b0*/  IMAD.IADD R5, R2, 0x1, R5 ;  /* 0x0000000102057824 */ /* 0x000fca00078e0205 */
[----:B------:R-:W-:-:S05]  /*23c0*/  SEL R5, R5, 0x1f, P0 ;  /* 0x0000001f05057807 */ /* 0x000fca0000000000 */
[----:B------:R1:W2:Y:S01]  /*23d0*/  SHFL.DOWN PT, R9, R24, 0x1, R5 ;  /* 0x0820000018097989 */ /* 0x0002a200000e0005 */
[CC--:B0-----:R-:W-:Y:S01]  /*23e0*/  ISETP.GE.AND P0, PT, R12.reuse, R5.reuse, PT ;  /* 0x000000050c00720c */ /* 0x0c1fe20003f06270 */
[C---:B------:R-:W-:Y:S01]  /*23f0*/  VIADD R6, R12.reuse, 0x2 ;  /* 0x000000020c067836 */ /* 0x040fe20000000000 */
[C---:B------:R-:W-:Y:S01]  /*2400*/  ISETP.NE.AND P1, PT, R12.reuse, RZ, PT ;  /* 0x000000ff0c00720c */ /* 0x040fe20003f25270 */
[C---:B------:R-:W-:Y:S02]  /*2410*/  VIADD R10, R12.reuse, 0x8 ;  /* 0x000000080c0a7836 */ /* 0x040fe40000000000 */
        /* <DEDUP_REMOVED lines=11> */
[----:B-1----:R-:W-:-:S04]  /*24d0*/  LOP3.LUT P4, R6, R26, 0xff, RZ, 0xc0, !PT ;  /* 0x000000ff1a067812 */ /* 0x002fc8000788c0ff */
[----:B------:R-:W-:-:S13]  /*24e0*/  PLOP3.LUT P0, PT, P4, P0, PT, 0x2f, 0xf2 ;  /* 0x0000000000f2781c */ /* 0x000fda0002700577 */
[----:B------:R-:W-:Y:S02]  /*24f0*/  @!P0 ISETP.LT.U32.AND P4, PT, R9, R24, PT ;  /* 0x000000180900820c */ /* 0x000fe40003f81070 */
[----:B------:R-:W-:Y:S02]  /*2500*/  @P0 ISETP.NE.AND P6, PT, R6, RZ, PT ;  /* 0x000000ff0600020c */ /* 0x000fe40003fc5270 */
[----:B------:R-:W-:Y:S02]  /*2510*/  @!P0 PRMT R26, R11, 0x7610, R26 ;  /* 0x000076100b1a8816 */ /* 0x000fe4000000001a */
[----:B0-----:R-:W-:Y:S02]  /*2520*/  @!P0 ISETP.LT.AND.EX P4, PT, R10, R3, PT, P4 ;  /* 0x000000030a00820c */ /* 0x001fe40003f81340 */
[----:B------:R-:W-:Y:S02]  /*2530*/  @P0 SEL R6, R7, R26, !P6 ;  /* 0x0000001a07060207 */ /* 0x000fe40007000000 */
[----:B------:R-:W-:-:S02]  /*2540*/  @!P0 SEL R24, R9, R24, P4 ;  /* 0x0000001809188207 */ /* 0x000fc40002000000 */
[----:B------:R-:W-:Y:S02]  /*2550*/  @!P0 SEL R3, R10, R3, P4 ;  /* 0x000000030a038207 */ /* 0x000fe40002000000 */
[----:B------:R-:W-:Y:S02]  /*2560*/  @P0 PRMT R26, R6, 0x7610, R26 ;  /* 0x00007610061a0816 */ /* 0x000fe4000000001a */
[----:B------:R-:W-:Y:S02]  /*2570*/  @P0 SEL R24, R9, R24, !P6 ;  /* 0x0000001809180207 */ /* 0x000fe40007000000 */
[----:B------:R-:W-:-:S07]  /*2580*/  @P0 SEL R3, R10, R3, !P6 ;  /* 0x000000030a030207 */ /* 0x000fce0007000000 */
.L_x_297:
[----:B------:R-:W-:Y:S05]  /*2590*/  BSYNC.RECONVERGENT B1 ;  /* 0x0000000000017941 */ /* 0x000fea0003800200 */
.L_x_296:
[----:B-1----:R-:W-:Y:S01]  /*25a0*/  LOP3.LUT R6, R26, 0xff, RZ, 0xc0, !PT ;  /* 0x000000ff1a067812 */ /* 0x002fe200078ec0ff */
[----:B------:R1:W2:Y:S01]  /*25b0*/  SHFL.DOWN PT, R9, R24, 0x2, R5 ;  /* 0x0840000018097989 */ /* 0x0002a200000e0005 */
[----:B------:R-:W-:Y:S01]  /*25c0*/  ISETP.GT.AND P4, PT, R8, R5, PT ;  /* 0x000000050800720c */ /* 0x000fe20003f84270 */
[----:B------:R-:W-:Y:S02]  /*25d0*/  BSSY.RECONVERGENT B1, `(.L_x_298) ;  /* 0x0000012000017945 */ /* 0x000fe40003800200 */
[----:B------:R1:W4:Y:S04]  /*25e0*/  SHFL.DOWN PT, R8, R3, 0x2, R5 ;  /* 0x0840000003087989 */ /* 0x00032800000e0005 */
[----:B---3--:R1:W3:Y:S01]  /*25f0*/  SHFL.DOWN PT, R7, R6, 0x2, R5 ;  /* 0x0840000006077989 */ /* 0x0082e200000e0005 */
[----:B------:R-:W-:Y:S05]  /*2600*/  @P5 BRA `(.L_x_299) ;  /* 0x0000000000385947 */ /* 0x000fea0003800000 */
[----:B---3--:R-:W-:Y:S01]  /*2610*/  LOP3.LUT P0, RZ, R7, 0xff, RZ, 0xc0, !PT ;  /* 0x000000ff07ff7812 */ /* 0x008fe2000780c0ff */
[----:B0-----:R-:W-:Y:S01]  /*2620*/  IMAD.MOV.U32 R10, RZ, RZ, 0x1 ;  /* 0x00000001ff0a7424 */ /* 0x001fe200078e00ff */
[----:B-1----:R-:W-:-:S04]  /*2630*/  LOP3.LUT P5, R6, R26, 0xff, RZ, 0xc0, !PT ;  /* 0x000000ff1a067812 */ /* 0x002fc800078ac0ff */
[----:B------:R-:W-:-:S13]  /*2640*/  PLOP3.LUT P0, PT, P5, P0, PT, 0x2f, 0xf2 ;  /* 0x0000000000f2781c */ /* 0x000fda0002f00577 */
[----:B--2---:R-:W-:Y:S02]  /*2650*/  @!P0 ISETP.LT.U32.AND P5, PT, R9, R24, PT ;  /* 0x000000180900820c */ /* 0x004fe40003fa1070 */
[----:B------:R-:W-:Y:S02]  /*2660*/  @P0 ISETP.NE.AND P6, PT, R6, RZ, PT ;  /* 0x000000ff0600020c */ /* 0x000fe40003fc5270 */
[----:B------:R-:W-:Y:S02]  /*2670*/  @!P0 PRMT R26, R10, 0x7610, R26 ;  /* 0x000076100a1a8816 */ /* 0x000fe4000000001a */
[----:B----4-:R-:W-:Y:S02]  /*2680*/  @!P0 ISETP.LT.AND.EX P5, PT, R8, R3, PT, P5 ;  /* 0x000000030800820c */ /* 0x010fe40003fa1350 */
[----:B------:R-:W-:Y:S02]  /*2690*/  @P0 SEL R6, R7, R26, !P6 ;  /* 0x0000001a07060207 */ /* 0x000fe40007000000 */
[----:B------:R-:W-:-:S02]  /*26a0*/  @!P0 SEL R24, R9, R24, P5 ;  /* 0x0000001809188207 */ /* 0x000fc40002800000 */
[----:B------:R-:W-:Y:S02]  /*26b0*/  @!P0 SEL R3, R8, R3, P5 ;  /* 0x0000000308038207 */ /* 0x000fe40002800000 */
[----:B------:R-:W-:Y:S02]  /*26c0*/  @P0 PRMT R26, R6, 0x7610, R26 ;  /* 0x00007610061a0816 */ /* 0x000fe4000000001a */
[----:B------:R-:W-:Y:S02]  /*26d0*/  @P0 SEL R24, R9, R24, !P6 ;  /* 0x0000001809180207 */ /* 0x000fe40007000000 */
[----:B------:R-:W-:-:S07]  /*26e0*/  @P0 SEL R3, R8, R3, !P6 ;  /* 0x0000000308030207 */ /* 0x000fce0007000000 */
.L_x_299:
[----:B------:R-:W-:Y:S05]  /*26f0*/  BSYNC.RECONVERGENT B1 ;  /* 0x0000000000017941 */ /* 0x000fea0003800200 */
.L_x_298:
[----:B-1----:R-:W-:Y:S01]  /*2700*/  LOP3.LUT R6, R26, 0xff, RZ, 0xc0, !PT ;  /* 0x000000ff1a067812 */ /* 0x002fe200078ec0ff */
[----:B--2---:R1:W2:Y:S01]  /*2710*/  SHFL.DOWN PT, R9, R24, 0x4, R5 ;  /* 0x0880000018097989 */ /* 0x0042a200000e0005 */
[----:B------:R-:W-:Y:S03]  /*2720*/  BSSY.RECONVERGENT B1, `(.L_x_300) ;  /* 0x0000012000017945 */ /* 0x000fe60003800200 */
[----:B----4-:R1:W4:Y:S04]  /*2730*/  SHFL.DOWN PT, R8, R3, 0x4, R5 ;  /* 0x0880000003087989 */ /* 0x01032800000e0005 */
        /* <DEDUP_REMOVED lines=16> */
.L_x_301:
[----:B------:R-:W-:Y:S05]  /*2840*/  BSYNC.RECONVERGENT B1 ;  /* 0x0000000000017941 */ /* 0x000fea0003800200 */
.L_x_300:
        /* <DEDUP_REMOVED lines=20> */
.L_x_303:
[----:B------:R-:W-:Y:S05]  /*2990*/  BSYNC.RECONVERGENT B1 ;  /* 0x0000000000017941 */ /* 0x000fea0003800200 */
.L_x_302:
[----:B----4-:R-:W-:Y:S01]  /*29a0*/  LOP3.LUT R8, R26, 0xff, RZ, 0xc0, !PT ;  /* 0x000000ff1a087812 */ /* 0x010fe200078ec0ff */
[----:B--2---:R2:W4:Y:S01]  /*29b0*/  SHFL.DOWN PT, R9, R24, 0x10, R5 ;  /* 0x0a00000018097989 */ /* 0x00452200000e0005 */
[----:B------:R-:W-:Y:S03]  /*29c0*/  BSSY.RECONVERGENT B1, `(.L_x_304) ;  /* 0x0000012000017945 */ /* 0x000fe60003800200 */
[----:B---3--:R2:W3:Y:S04]  /*29d0*/  SHFL.DOWN PT, R7, R8, 0x10, R5 ;  /* 0x0a00000008077989 */ /* 0x0084e800000e0005 */
[----:B-1----:R2:W1:Y:S01]  /*29e0*/  SHFL.DOWN PT, R6, R3, 0x10, R5 ;  /* 0x0a00000003067989 */ /* 0x00246200000e0005 */
[----:B------:R-:W-:Y:S05]  /*29f0*/  @P4 BRA `(.L_x_305) ;  /* 0x0000000000384947 */ /* 0x000fea0003800000 */
[----:B---3--:R-:W-:Y:S01]  /*2a00*/  LOP3.LUT P0, RZ, R7, 0xff, RZ, 0xc0, !PT ;  /* 0x000000ff07ff7812 */ /* 0x008fe2000780c0ff */
[----:B--2---:R-:W-:Y:S01]  /*2a10*/  IMAD.MOV.U32 R8, RZ, RZ, 0x1 ;  /* 0x00000001ff087424 */ /* 0x004fe200078e00ff */
[----:B------:R-:W-:-:S04]  /*2a20*/  LOP3.LUT P2, R5, R26, 0xff, RZ, 0xc0, !PT ;  /* 0x000000ff1a057812 */ /* 0x000fc8000784c0ff */
[----:B------:R-:W-:-:S13]  /*2a30*/  PLOP3.LUT P0, PT, P2, P0, PT, 0x2f, 0xf2 ;  /* 0x0000000000f2781c */ /* 0x000fda0001700577 */
[----:B----4-:R-:W-:Y:S02]  /*2a40*/  @!P0 ISETP.LT.U32.AND P2, PT, R9, R24, PT ;  /* 0x000000180900820c */ /* 0x010fe40003f41070 */
[----:B------:R-:W-:Y:S02]  /*2a50*/  @P0 ISETP.NE.AND P3, PT, R5, RZ, PT ;  /* 0x000000ff0500020c */ /* 0x000fe40003f65270 */
[----:B------:R-:W-:Y:S02]  /*2a60*/  @!P0 PRMT R26, R8, 0x7610, R26 ;  /* 0x00007610081a8816 */ /* 0x000fe4000000001a */
[----:B-1----:R-:W-:Y:S02]  /*2a70*/  @!P0 ISETP.LT.AND.EX P2, PT, R6, R3, PT, P2 ;  /* 0x000000030600820c */ /* 0x002fe40003f41320 */
[----:B------:R-:W-:Y:S02]  /*2a80*/  @P0 SEL R5, R7, R26, !P3 ;  /* 0x0000001a07050207 */ /* 0x000fe40005800000 */
[----:B------:R-:W-:-:S02]  /*2a90*/  @!P0 SEL R24, R9, R24, P2 ;  /* 0x0000001809188207 */ /* 0x000fc40001000000 */
[C---:B------:R-:W-:Y:S02]  /*2aa0*/  @!P0 SEL R3, R6.reuse, R3, P2 ;  /* 0x0000000306038207 */ /* 0x040fe40001000000 */
[----:B------:R-:W-:Y:S02]  /*2ab0*/  @P0 PRMT R26, R5, 0x7610, R26 ;  /* 0x00007610051a0816 */ /* 0x000fe4000000001a */
[----:B------:R-:W-:Y:S02]  /*2ac0*/  @P0 SEL R24, R9, R24, !P3 ;  /* 0x0000001809180207 */ /* 0x000fe40005800000 */
[----:B------:R-:W-:-:S07]  /*2ad0*/  @P0 SEL R3, R6, R3, !P3 ;  /* 0x0000000306030207 */ /* 0x000fce0005800000 */
.L_x_305:
[----:B------:R-:W-:Y:S05]  /*2ae0*/  BSYNC.RECONVERGENT B1 ;  /* 0x0000000000017941 */ /* 0x000fea0003800200 */
.L_x_304:
[----:B------:R-:W-:Y:S04]  /*2af0*/  BSSY.RECONVERGENT B1, `(.L_x_306) ;  /* 0x000000b000017945 */ /* 0x000fe80003800200 */
[----:B------:R-:W-:Y:S05]  /*2b00*/  @P1 BRA `(.L_x_307) ;  /* 0x0000000000241947 */ /* 0x000fea0003800000 */
[----:B---3--:R-:W3:Y:S01]  /*2b10*/  S2R R7, SR_CgaCtaId ;  /* 0x0000000000077919 */ /* 0x008ee20000008800 */
[----:B-1----:R-:W-:Y:S01]  /*2b20*/  MOV R6, 0x400 ;  /* 0x0000040000067802 */ /* 0x002fe20000000f00 */
[----:B------:R-:W-:Y:S01]  /*2b30*/  IMAD.MOV.U32 R25, RZ, RZ, R3 ;  /* 0x000000ffff197224 */ /* 0x000fe200078e0003 */
[----:B--2---:R-:W-:-:S04]  /*2b40*/  SHF.R.U32.HI R5, RZ, 0x1, R4 ;  /* 0x00000001ff057819 */ /* 0x004fc80000011604 */
[----:B------:R-:W-:Y:S02]  /*2b50*/  LOP3.LUT R5, R5, 0x1f0, RZ, 0xc0, !PT ;  /* 0x000001f005057812 */ /* 0x000fe400078ec0ff */
[----:B---3--:R-:W-:-:S05]  /*2b60*/  LEA R6, R7, R6, 0x18 ;  /* 0x0000000607067211 */ /* 0x008fca00078ec0ff */
[----:B------:R-:W-:-:S05]  /*2b70*/  IMAD.IADD R5, R5, 0x1, R6 ;  /* 0x0000000105057824 */ /* 0x000fca00078e0206 */
[----:B------:R1:W-:Y:S04]  /*2b80*/  STS.64 [R5+0x10], R24 ;  /* 0x0000101805007388 */ /* 0x0003e80000000a00 */
[----:B------:R1:W-:Y:S02]  /*2b90*/  STS.U8 [R5+0x8], R26 ;  /* 0x0000081a05007388 */ /* 0x0003e40000000000 */
.L_x_307:
[----:B------:R-:W-:Y:S05]  /*2ba0*/  BSYNC.RECONVERGENT B1 ;  /* 0x0000000000017941 */ /* 0x000fea0003800200 */
.L_x_306:
[----:B------:R-:W-:Y:S01]  /*2bb0*/  BAR.SYNC.DEFER_BLOCKING 0x0 ;  /* 0x0000000000007b1d */ /* 0x000fe20000010000 */
[----:B------:R-:W-:-:S13]  /*2bc0*/  ISETP.NE.AND P1, PT, R4, RZ, PT ;  /* 0x000000ff0400720c */ /* 0x000fda0003f25270 */
[----:B------:R-:W-:Y:S05]  /*2bd0*/  @P1 BRA `(.L_x_295) ;  /* 0x0000003000901947 */ /* 0x000fea0003800000 */
[C---:B------:R-:W-:Y:S02]  /*2be0*/  ISETP.GE.U32.AND P0, PT, R2.reuse, 0x21, PT ;  /* 0x000000210200780c */ /* 0x040fe40003f06070 */
[C---:B------:R-:W-:Y:S02]  /*2bf0*/  ISETP.GE.U32.AND P2, PT, R2.reuse, 0x41, PT ;  /* 0x000000410200780c */ /* 0x040fe40003f46070 */
[C---:B------:R-:W-:Y:S02]  /*2c00*/  ISETP.GE.U32.AND P3, PT, R2.reuse, 0x61, PT ;  /* 0x000000610200780c */ /* 0x040fe40003f66070 */
[----:B------:R-:W-:-:S07]  /*2c10*/  ISETP.GE.U32.AND P4, PT, R2, 0x81, PT ;  /* 0x000000810200780c */ /* 0x000fce0003f86070 */
[----:B------:R-:W-:Y:S06]  /*2c20*/  @!P0 BRA `(.L_x_308) ;  /* 0x00000000003c8947 */ /* 0x000fec0003800000 */
[----:B------:R-:W5:Y:S01]  /*2c30*/  S2UR UR5, SR_CgaCtaId ;  /* 0x00000000000579c3 */ /* 0x000f620000008800 */
[----:B------:R-:W-:Y:S01]  /*2c40*/  UMOV UR4, 0x400 ;  /* 0x0000040000047882 */ /* 0x000fe20000000000 */
[----:B------:R-:W-:Y:S01]  /*2c50*/  LOP3.LUT P5, RZ, R26, 0xff, RZ, 0xc0, !PT ;  /* 0x000000ff1aff7812 */ /* 0x000fe200078ac0ff */
[----:B-----5:R-:W-:-:S09]  /*2c60*/  ULEA UR4, UR5, UR4, 0x18 ;  /* 0x0000000405047291 */ /* 0x020fd2000f8ec0ff */
[----:B-1----:R-:W1:Y:S04]  /*2c70*/  LDS.U8 R6, [UR4+0x18] ;  /* 0x00001804ff067984 */ /* 0x002e680008000000 */
[----:B--2---:R-:W2:Y:S01]  /*2c80*/  LDS.64 R4, [UR4+0x20] ;  /* 0x00002004ff047984 */ /* 0x004ea20008000a00 */
[----:B-1----:R-:W-:Y:S02]  /*2c90*/  ISETP.NE.AND P6, PT, R6, RZ, PT ;  /* 0x000000ff0600720c */ /* 0x002fe40003fc5270 */
        /* <DEDUP_REMOVED lines=8> */
.L_x_308:
[----:B------:R-:W-:Y:S01]  /*2d20*/  ISETP.GE.U32.AND P5, PT, R2, 0xa1, PT ;  /* 0x000000a10200780c */ /* 0x000fe20003fa6070 */
[----:B------:R-:W-:-:S12]  /*2d30*/  @!P2 BRA `(.L_x_309) ;  /* 0x00000000003ca947 */ /* 0x000fd80003800000 */
        /* <DEDUP_REMOVED lines=15> */
.L_x_309:
        /* <DEDUP_REMOVED lines=17> */
.L_x_310:
[----:B------:R-:W-:Y:S01]  /*2f40*/  ISETP.GE.U32.AND P3, PT, R2, 0xe1, PT ;  /* 0x000000e10200780c */ /* 0x000fe20003f66070 */
[----:B------:R-:W-:-:S12]  /*2f50*/  @!P4 BRA `(.L_x_311) ;  /* 0x00000000003cc947 */ /* 0x000fd80003800000 */
[----:B------:R-:W5:Y:S01]  /*2f60*/  S2UR UR5, SR_CgaCtaId ;  /* 0x00000000000579c3 */ /* 0x000f620000008800 */
[----:B------:R-:W-:Y:S01]  /*2f70*/  UMOV UR4, 0x400 ;  /* 0x0000040000047882 */ /* 0x000fe20000000000 */
[----:B------:R-:W-:Y:S01]  /*2f80*/  LOP3.LUT P4, RZ, R26, 0xff, RZ, 0xc0, !PT ;  /* 0x000000ff1aff7812 */ /* 0x000fe2000788c0ff */
[----:B-----5:R-:W-:-:S09]  /*2f90*/  ULEA UR4, UR5, UR4, 0x18 ;  /* 0x0000000405047291 */ /* 0x020fd2000f8ec0ff */
[----:B------:R-:W5:Y:S04]  /*2fa0*/  LDS.U8 R2, [UR4+0x48] ;  /* 0x00004804ff027984 */ /* 0x000f680008000000 */
[----:B-12---:R-:W1:Y:S01]  /*2fb0*/  LDS.64 R4, [UR4+0x50] ;  /* 0x00005004ff047984 */ /* 0x006e620008000a00 */
[----:B-----5:R-:W-:Y:S02]  /*2fc0*/  ISETP.NE.AND P6, PT, R2, RZ, PT ;  /* 0x000000ff0200720c */ /* 0x020fe40003fc5270 */
[----:B-1----:R-:W-:Y:S02]  /*2fd0*/  ISETP.LT.U32.AND P0, PT, R4, R24, PT ;  /* 0x000000180400720c */ /* 0x002fe40003f01070 */
[----:B------:R-:W-:Y:S02]  /*2fe0*/  @P4 SEL R2, R26, 0x1, !P6 ;  /* 0x000000011a024807 */ /* 0x000fe40007000000 */
[----:B------:R-:W-:-:S02]  /*2ff0*/  ISETP.LT.AND.EX P0, PT, R5, R3, PT, P0 ;  /* 0x000000030500720c */ /* 0x000fc40003f01300 */
[----:B------:R-:W-:-:S05]  /*3000*/  PRMT R26, R2, 0x7610, R26 ;  /* 0x00007610021a7816 */ /* 0x000fca000000001a */
[C---:B------:R-:W-:Y:S02]  /*3010*/  @P6 SEL R24, R4.reuse, R24, P0 ;  /* 0x0000001804186207 */ /* 0x040fe40000000000 */
[C---:B------:R-:W-:Y:S02]  /*3020*/  @P6 SEL R3, R5.reuse, R3, P0 ;  /* 0x0000000305036207 */ /* 0x040fe40000000000 */
[----:B------:R-:W-:Y:S02]  /*3030*/  SEL R24, R4, R24, !P4 ;  /* 0x0000001804187207 */ /* 0x000fe40006000000 */
[----:B------:R-:W-:-:S07]  /*3040*/  SEL R3, R5, R3, !P4 ;  /* 0x0000000305037207 */ /* 0x000fce0006000000 */
.L_x_311:
[----:B------:R-:W-:Y:S05]  /*3050*/  @!P5 BRA `(.L_x_312) ;  /* 0x00000000003cd947 */ /* 0x000fea0003800000 */
        /* <DEDUP_REMOVED lines=15> */
.L_x_312:
        /* <DEDUP_REMOVED lines=16> */
.L_x_313:
        /* <DEDUP_REMOVED lines=17> */
.L_x_271:
[----:B------:R-:W0:Y:S01]  /*3360*/  S2R R4, SR_TID.X ;  /* 0x0000000000047919 */ /* 0x000e220000002100 */
[----:B------:R-:W1:Y:S01]  /*3370*/  LDCU.128 UR8, c[0x0][0x380] ;  /* 0x00007000ff0877ac */ /* 0x000e620008000c00 */
[----:B------:R-:W2:Y:S01]  /*3380*/  LDCU.64 UR6, c[0x0][0x3a0] ;  /* 0x00007400ff0677ac */ /* 0x000ea20008000a00 */
[----:B------:R-:W3:Y:S01]  /*3390*/  LDCU UR4, c[0x0][0x3cc] ;  /* 0x00007980ff0477ac */ /* 0x000ee20008000800 */
[----:B0-----:R-:W-:-:S05]  /*33a0*/  IADD3 R3, P0, PT, R9, R4, RZ ;  /* 0x0000000409037210 */ /* 0x001fca0007f1e0ff */
[----:B------:R-:W-:Y:S02]  /*33b0*/  IMAD.SHL.U32 R12, R3, 0x4, RZ ;  /* 0x00000004030c7824 */ /* 0x000fe400078e00ff */
[----:B------:R-:W-:-:S03]  /*33c0*/  IMAD.X R6, RZ, RZ, RZ, P0 ;  /* 0x000000ffff067224 */ /* 0x000fc600000e06ff */
[C---:B-1----:R-:W-:Y:S02]  /*33d0*/  IADD3 R10, P0, PT, R12.reuse, UR8, RZ ;  /* 0x000000080c0a7c10 */ /* 0x042fe4000ff1e0ff */
[----:B------:R-:W-:Y:S02]  /*33e0*/  SHF.L.U64.HI R3, R3, 0x2, R6 ;  /* 0x0000000203037819 */ /* 0x000fe40000010206 */
[----:B------:R-:W-:Y:S02]  /*33f0*/  IADD3 R12, P1, PT, R12, UR10, RZ ;  /* 0x0000000a0c0c7c10 */ /* 0x000fe4000ff3e0ff */
[C---:B------:R-:W-:Y:S02]  /*3400*/  IADD3.X R11, PT, PT, R3.reuse, UR9, RZ, P0, !PT ;  /* 0x00000009030b7c10 */ /* 0x040fe400087fe4ff */
[----:B------:R-:W-:-:S03]  /*3410*/  IADD3.X R13, PT, PT, R3, UR11, RZ, P1, !PT ;  /* 0x0000000b030d7c10 */ /* 0x000fc60008ffe4ff */
[----:B------:R-:W4:Y:S04]  /*3420*/  LDG.E R5, desc[UR12][R10.64] ;  /* 0x0000000c0a057981 */ /* 0x000f28000c1e1900 */
[----:B------:R-:W4:Y:S04]  /*3430*/  LDG.E R8, desc[UR12][R12.64] ;  /* 0x0000000c0c087981 */ /* 0x000f28000c1e1900 */
[----:B------:R-:W5:Y:S04]  /*3440*/  LDG.E R3, desc[UR12][R10.64+0x800] ;  /* 0x0008000c0a037981 */ /* 0x000f68000c1e1900 */
[----:B------:R-:W5:Y:S04]  /*3450*/  LDG.E R6, desc[UR12][R12.64+0x800] ;  /* 0x0008000c0c067981 */ /* 0x000f68000c1e1900 */
[----:B------:R-:W5:Y:S04]  /*3460*/  LDG.E R14, desc[UR12][R10.64+0x400] ;  /* 0x0004000c0a0e7981 */ /* 0x000f68000c1e1900 */
[----:B------:R-:W5:Y:S04]  /*3470*/  LDG.E R15, desc[UR12][R12.64+0x400] ;  /* 0x0004000c0c0f7981 */ /* 0x000f68000c1e1900 */
[----:B------:R0:W5:Y:S04]  /*3480*/  LDG.E R7, desc[UR12][R10.64+0xc00] ;  /* 0x000c000c0a077981 */ /* 0x000168000c1e1900 */
[----:B------:R1:W5:Y:S01]  /*3490*/  LDG.E R16, desc[UR12][R12.64+0xc00] ;  /* 0x000c000c0c107981 */ /* 0x000362000c1e1900 */
[----:B--2---:R-:W-:-:S02]  /*34a0*/  IADD3 R19, P1, PT, R9, UR6, RZ ;  /* 0x0000000609137c10 */ /* 0x004fc4000ff3e0ff */
[----:B----4-:R-:W-:Y:S01]  /*34b0*/  FSETP.NEU.AND P0, PT, R5, R8, PT ;  /* 0x000000080500720b */ /* 0x010fe20003f0d000 */
[C---:B------:R-:W-:Y:S02]  /*34c0*/  VIADD R5, R4.reuse, 0x100 ;  /* 0x0000010004057836 */ /* 0x040fe40000000000 */
[----:B------:R-:W-:-:S03]  /*34d0*/  VIADD R8, R4, 0x200 ;  /* 0x0000020004087836 */ /* 0x000fc60000000000 */
[----:B------:R-:W-:Y:S01]  /*34e0*/  SEL R24, R5, R4, !P0 ;  /* 0x0000000405187207 */ /* 0x000fe20004000000 */
[----:B------:R-:W-:Y:S01]  /*34f0*/  IMAD.U32 R5, RZ, RZ, UR7 ;  /* 0x00000007ff057e24 */ /* 0x000fe2000f8e00ff */
[-C--:B------:R-:W-:Y:S01]  /*3500*/  IADD3 R17, P3, PT, R8, R19.reuse, RZ ;  /* 0x0000001308117210 */ /* 0x080fe20007f7e0ff */
[----:B---3--:R-:W-:Y:S01]  /*3510*/  IMAD.U32 R8, RZ, RZ, UR4 ;  /* 0x00000004ff087e24 */ /* 0x008fe2000f8e00ff */
[----:B------:R-:W-:Y:S01]  /*3520*/  IADD3 R24, P4, PT, R24, R19, RZ ;  /* 0x0000001318187210 */ /* 0x000fe20007f9e0ff */
[----:B0-----:R-:W-:Y:S01]  /*3530*/  IMAD.X R10, RZ, RZ, R5, P1 ;  /* 0x000000ffff0a7224 */ /* 0x001fe200008e0605 */
[----:B-----5:R-:W-:Y:S02]  /*3540*/  FSETP.NEU.AND P2, PT, R3, R6, PT ;  /* 0x000000060300720b */ /* 0x020fe40003f4d000 */
[C---:B------:R-:W-:Y:S01]  /*3550*/  ISETP.LT.U32.AND P1, PT, R17.reuse, R24, PT ;  /* 0x000000181100720c */ /* 0x040fe20003f21070 */
[--C-:B-1----:R-:W-:Y:S01]  /*3560*/  IMAD.X R13, RZ, RZ, R10.reuse, P3 ;  /* 0x000000ffff0d7224 */ /* 0x102fe200018e060a */
[----:B------:R-:W-:Y:S01]  /*3570*/  FSETP.EQ.AND P0, PT, R14, R15, !P0 ;  /* 0x0000000f0e00720b */ /* 0x000fe20004702000 */
[----:B------:R-:W-:Y:S01]  /*3580*/  IMAD.X R10, RZ, RZ, R10, P4 ;  /* 0x000000ffff0a7224 */ /* 0x000fe200020e060a */
[----:B------:R-:W-:-:S04]  /*3590*/  IADD3 R11, P3, PT, R17, 0x100, RZ ;  /* 0x00000100110b7810 */ /* 0x000fc80007f7e0ff */
[----:B------:R-:W-:-:S04]  /*35a0*/  ISETP.LT.AND.EX P1, PT, R13, R10, PT, P1 ;  /* 0x0000000a0d00720c */ /* 0x000fc80003f21310 */
[----:B------:R-:W-:Y:S02]  /*35b0*/  @P2 SEL R24, R17, R24, P1 ;  /* 0x0000001811182207 */ /* 0x000fe40000800000 */
[----:B------:R-:W-:Y:S02]  /*35c0*/  @P2 SEL R10, R13, R10, P1 ;  /* 0x0000000a0d0a2207 */ /* 0x000fe40000800000 */
[----:B------:R-:W-:Y:S02]  /*35d0*/  SEL R24, R17, R24, P0 ;  /* 0x0000001811187207 */ /* 0x000fe40000000000 */
[----:B------:R-:W-:Y:S01]  /*35e0*/  SEL R10, R13, R10, P0 ;  /* 0x0000000a0d0a7207 */ /* 0x000fe20000000000 */
[----:B------:R-:W-:Y:S01]  /*35f0*/  IMAD.X R13, RZ, RZ, R13, P3 ;  /* 0x000000ffff0d7224 */ /* 0x000fe200018e060d */
[----:B------:R-:W-:Y:S01]  /*3600*/  FSETP.EQ.AND P0, PT, R3, R6, P0 ;  /* 0x000000060300720b */ /* 0x000fe20000702000 */
[----:B------:R-:W-:Y:S01]  /*3610*/  IMAD.SHL.U32 R6, R8, 0x400, RZ ;  /* 0x0000040008067824 */ /* 0x000fe200078e00ff */
[----:B------:R-:W-:-:S02]  /*3620*/  FSETP.NEU.AND P2, PT, R7, R16, PT ;  /* 0x000000100700720b */ /* 0x000fc40003f4d000 */
[----:B------:R-:W-:Y:S02]  /*3630*/  ISETP.LT.U32.AND P1, PT, R11, R24, PT ;  /* 0x000000180b00720c */ /* 0x000fe40003f21070 */
[----:B------:R-:W-:Y:S02]  /*3640*/  ISETP.GE.U32.AND P4, PT, R2, R6, PT ;  /* 0x000000060200720c */ /* 0x000fe40003f86070 */
[----:B------:R-:W-:Y:S02]  /*3650*/  ISETP.LT.AND.EX P1, PT, R13, R10, PT, P1 ;  /* 0x0000000a0d00720c */ /* 0x000fe40003f21310 */
[----:B------:R-:W-:-:S04]  /*3660*/  FSETP.NEU.OR P3, PT, R7, R16, !P0 ;  /* 0x000000100700720b */ /* 0x000fc8000476d400 */
[----:B------:R-:W-:Y:S02]  /*3670*/  SEL R26, RZ, 0x1, !P3 ;  /* 0x00000001ff1a7807 */ /* 0x000fe40005800000 */
[----:B------:R-:W-:Y:S02]  /*3680*/  @P2 SEL R24, R11, R24, P1 ;  /* 0x000000180b182207 */ /* 0x000fe40000800000 */
[----:B------:R-:W-:Y:S02]  /*3690*/  @P2 SEL R10, R13, R10, P1 ;  /* 0x0000000a0d0a2207 */ /* 0x000fe40000800000 */
[----:B------:R-:W-:Y:S02]  /*36a0*/  SEL R24, R11, R24, P0 ;  /* 0x000000180b187207 */ /* 0x000fe40000000000 */
[----:B------:R-:W-:Y:S01]  /*36b0*/  SEL R3, R13, R10, P0 ;  /* 0x0000000a0d037207 */ /* 0x000fe20000000000 */
[----:B------:R-:W-:Y:S06]  /*36c0*/  @!P4 BRA `(.L_x_314) ;  /* 0x000000180098c947 */ /* 0x000fec0003800000 */
[----:B------:R-:W-:Y:S01]  /*36d0*/  UIADD3 UR7, UPT, UPT, UR5, -0x400, URZ ;  /* 0xfffffc0005077890 */ /* 0x000fe2000fffe0ff */
[C-C-:B------:R-:W-:Y:S01]  /*36e0*/  IMAD.IADD R7, R9.reuse, 0x1, R6.reuse ;  /* 0x0000000109077824 */ /* 0x140fe200078e0206 */
[-C--:B------:R-:W-:Y:S01]  /*36f0*/  LOP3.LUT R11, RZ, R4.reuse, RZ, 0x33, !PT ;  /* 0x00000004ff0b7212 */ /* 0x080fe200078e33ff */
[----:B------:R-:W0:Y:S01]  /*3700*/  LDCU.64 UR8, c[0x0][0x3a0] ;  /* 0x00007400ff0877ac */ /* 0x000e220008000a00 */
[--C-:B------:R-:W-:Y:S01]  /*3710*/  IADD3 R10, PT, PT, R9, R4, R6.reuse ;  /* 0x00000004090a7210 */ /* 0x100fe20007ffe006 */
[----:B------:R-:W-:Y:S01]  /*3720*/  IMAD.MOV.U32 R12, RZ, RZ, R6 ;  /* 0x000000ffff0c7224 */ /* 0x000fe200078e0006 */
[----:B------:R-:W-:Y:S01]  /*3730*/  ISETP.GT.U32.AND P0, PT, R7, UR7, PT ;  /* 0x0000000707007c0c */ /* 0x000fe2000bf04070 */
[----:B------:R-:W1:Y:S01]  /*3740*/  LDCU.64 UR10, c[0x0][0x3c8] ;  /* 0x00007900ff0a77ac */ /* 0x000e620008000a00 */
[----:B------:R-:W-:Y:S01]  /*3750*/  IADD3 R2, PT, PT, -R6, UR5, R11 ;  /* 0x0000000506027c10 */ /* 0x000fe2000fffe10b */
[----:B------:R-:W-:Y:S01]  /*3760*/  VIADD R10, R10, 0x400 ;  /* 0x000004000a0a7836 */ /* 0x000fe20000000000 */
[----:B------:R-:W-:-:S03]  /*3770*/  UMOV UR4, URZ ;  /* 0x000000ff00047c82 */ /* 0x000fc60008000000 */
[----:B------:R-:W-:-:S06]  /*3780*/  IMAD.IADD R11, R2, 0x1, -R9 ;  /* 0x00000001020b7824 */ /* 0x000fcc00078e0a09 */
[----:B------:R-:W-:Y:S05]  /*3790*/  @P0 BRA `(.L_x_315) ;  /* 0x00000004004c0947 */ /* 0x000fea0003800000 */
.L_x_319:
[----:B------:R-:W2:Y:S01]  /*37a0*/  LDC.64 R12, c[0x0][0x380] ;  /* 0x0000e000ff0c7b82 */ /* 0x000ea20000000a00 */
[----:B------:R-:W-:-:S07]  /*37b0*/  IMAD.IADD R17, R4, 0x1, R7 ;  /* 0x0000000104117824 */ /* 0x000fce00078e0207 */
[----:B------:R-:W3:Y:S01]  /*37c0*/  LDC.64 R14, c[0x0][0x388] ;  /* 0x0000e200ff0e7b82 */ /* 0x000ee20000000a00 */
[----:B--2---:R-:W-:-:S05]  /*37d0*/  IMAD.WIDE.U32 R12, R17, 0x4, R12 ;  /* 0x00000004110c7825 */ /* 0x004fca00078e000c */
[----:B------:R2:W5:Y:S01]  /*37e0*/  LDG.E R16, desc[UR12][R12.64] ;  /* 0x0000000c0c107981 */ /* 0x000562000c1e1900 */
[----:B---3--:R-:W-:-:S03]  /*37f0*/  IMAD.WIDE.U32 R14, R17, 0x4, R14 ;  /* 0x00000004110e7825 */ /* 0x008fc600078e000e */
        /* <DEDUP_REMOVED lines=8> */
[----:B0-----:R-:W-:Y:S01]  /*3880*/  UMOV UR6, UR8 ;  /* 0x0000000800067c82 */ /* 0x001fe20008000000 */
[----:B------:R-:W-:Y:S01]  /*3890*/  IMAD.U32 R5, RZ, RZ, UR9 ;  /* 0x00000009ff057e24 */ /* 0x000fe2000f8e00ff */
[----:B------:R-:W-:Y:S01]  /*38a0*/  IADD3 R17, P0, PT, R17, UR6, RZ ;  /* 0x0000000611117c10 */ /* 0x000fe2000ff1e0ff */
[----:B------:R-:W-:Y:S04]  /*38b0*/  BSSY.RECONVERGENT B1, `(.L_x_316) ;  /* 0x000000f000017945 */ /* 0x000fe80003800200 */
[----:B------:R-:W-:-:S05]  /*38c0*/  IMAD.X R2, RZ, RZ, R5, P0 ;  /* 0x000000ffff027224 */ /* 0x000fca00000e0605 */
[----:B--2---:R-:W-:Y:S05]  /*38d0*/  @!P1 BRA `(.L_x_317) ;  /* 0x0000000000209947 */ /* 0x004fea0003800000 */
        /* <DEDUP_REMOVED lines=8> */
.L_x_317:
[----:B-----5:R-:W-:Y:S01]  /*3960*/  FSETP.NEU.AND P0, PT, R16, R21, PT ;  /* 0x000000151000720b */ /* 0x020fe20003f0d000 */
[----:B------:R-:W-:Y:S02]  /*3970*/  IMAD.MOV.U32 R24, RZ, RZ, R17 ;  /* 0x000000ffff187224 */ /* 0x000fe400078e0011 */
[----:B------:R-:W-:Y:S01]  /*3980*/  IMAD.MOV.U32 R3, RZ, RZ, R2 ;  /* 0x000000ffff037224 */ /* 0x000fe200078e0002 */
[----:B------:R-:W-:-:S09]  /*3990*/  SEL R26, RZ, 0x1, !P0 ;  /* 0x00000001ff1a7807 */ /* 0x000fd20004000000 */
.L_x_318:
[----:B-1----:R-:W-:Y:S05]  /*39a0*/  BSYNC.RECONVERGENT B1 ;  /* 0x0000000000017941 */ /* 0x002fea0003800200 */
.L_x_316:
[----:B------:R-:W-:Y:S01]  /*39b0*/  IMAD.MOV.U32 R15, RZ, RZ, R24 ;  /* 0x000000ffff0f7224 */ /* 0x000fe200078e0018 */
[----:B------:R-:W-:Y:S01]  /*39c0*/  IADD3 R24, P1, PT, R17, 0x100, RZ ;  /* 0x0000010011187810 */ /* 0x000fe20007f3e0ff */
[----:B------:R-:W-:Y:S01]  /*39d0*/  IMAD.MOV.U32 R12, RZ, RZ, R3 ;  /* 0x000000ffff0c7224 */ /* 0x000fe200078e0003 */
[----:B------:R-:W-:Y:S01]  /*39e0*/  FSETP.NEU.AND P2, PT, R18, R23, PT ;  /* 0x000000171200720b */ /* 0x000fe20003f4d000 */
[----:B------:R-:W-:Y:S01]  /*39f0*/  UMOV UR5, UR10 ;  /* 0x0000000a00057c82 */ /* 0x000fe20008000000 */
        /* <DEDUP_REMOVED lines=18> */
[----:B------:R-:W-:Y:S01]  /*3b20*/  SEL R3, R8, R3, !P3 ;  /* 0x0000000308037207 */ /* 0x000fe20005800000 */
[----:B------:R-:W-:Y:S01]  /*3b30*/  IMAD.U32 R8, RZ, RZ, UR11 ;  /* 0x0000000bff087e24 */ /* 0x000fe2000f8e00ff */
[----:B------:R-:W-:-:S02]  /*3b40*/  IADD3 R17, P0, PT, R17, 0x300, RZ ;  /* 0x0000030011117810 */ /* 0x000fc40007f1e0ff */
[----:B------:R-:W-:Y:S01]  /*3b50*/  FSETP.NEU.AND P2, PT, R6, R19, PT ;  /* 0x000000130600720b */ /* 0x000fe20003f4d000 */
[----:B------:R-:W-:Y:S01]  /*3b60*/  IMAD.SHL.U32 R12, R8, 0x400, RZ ;  /* 0x00000400080c7824 */ /* 0x000fe200078e00ff */
[----:B------:R-:W-:Y:S01]  /*3b70*/  SEL R26, R26, 0x1, !P1 ;  /* 0x000000011a1a7807 */ /* 0x000fe20004800000 */
[----:B------:R-:W-:Y:S01]  /*3b80*/  IMAD.X R6, RZ, RZ, R2, P0 ;  /* 0x000000ffff067224 */ /* 0x000fe200000e0602 */
[----:B------:R-:W-:Y:S02]  /*3b90*/  IADD3 R2, PT, PT, -R7, UR5, RZ ;  /* 0x0000000507027c10 */ /* 0x000fe4000fffe1ff */
[----:B------:R-:W-:Y:S02]  /*3ba0*/  @!P3 SEL R26, RZ, 0x1, !P1 ;  /* 0x00000001ff1ab807 */ /* 0x000fe40004800000 */
[----:B------:R-:W-:Y:S02]  /*3bb0*/  SEL R24, R13, R24, !P3 ;  /* 0x000000180d187207 */ /* 0x000fe40005800000 */
[----:B------:R-:W-:-:S02]  /*3bc0*/  ISETP.GE.U32.AND P3, PT, R2, R12, PT ;  /* 0x0000000c0200720c */ /* 0x000fc40003f66070 */
[C---:B------:R-:W-:Y:S02]  /*3bd0*/  LOP3.LUT P1, RZ, R26.reuse, 0xff, RZ, 0xc0, !PT ;  /* 0x000000ff1aff7812 */ /* 0x040fe4000782c0ff */
[----:B------:R-:W-:Y:S02]  /*3be0*/  ISETP.LT.U32.AND P0, PT, R17, R24, PT ;  /* 0x000000181100720c */ /* 0x000fe40003f01070 */
[----:B------:R-:W-:Y:S02]  /*3bf0*/  SEL R26, R26, 0x1, !P2 ;  /* 0x000000011a1a7807 */ /* 0x000fe40005000000 */
[----:B------:R-:W-:-:S04]  /*3c00*/  ISETP.LT.AND.EX P0, PT, R6, R3, PT, P0 ;  /* 0x000000030600720c */ /* 0x000fc80003f01300 */
[C---:B------:R-:W-:Y:S02]  /*3c10*/  @P2 SEL R24, R17.reuse, R24, P0 ;  /* 0x0000001811182207 */ /* 0x040fe40000000000 */
[C---:B------:R-:W-:Y:S02]  /*3c20*/  @P2 SEL R3, R6.reuse, R3, P0 ;  /* 0x0000000306032207 */ /* 0x040fe40000000000 */
[----:B------:R-:W-:Y:S02]  /*3c30*/  @!P1 SEL R26, RZ, 0x1, !P2 ;  /* 0x00000001ff1a9807 */ /* 0x000fe40005000000 */
[----:B------:R-:W-:Y:S02]  /*3c40*/  SEL R24, R17, R24, !P1 ;  /* 0x0000001811187207 */ /* 0x000fe40004800000 */
[----:B------:R-:W-:Y:S01]  /*3c50*/  SEL R3, R6, R3, !P1 ;  /* 0x0000000306037207 */ /* 0x000fe20004800000 */
[----:B------:R-:W-:Y:S06]  /*3c60*/  @!P3 BRA `(.L_x_314) ;  /* 0x000000140030b947 */ /* 0x000fec0003800000 */
[C---:B------:R-:W-:Y:S01]  /*3c70*/  IMAD.IADD R7, R12.reuse, 0x1, R7 ;  /* 0x000000010c077824 */ /* 0x040fe200078e0207 */
[----:B------:R-:W-:Y:S01]  /*3c80*/  UIADD3 UR4, UPT, UPT, UR4, 0x1, URZ ;  /* 0x0000000104047890 */ /* 0x000fe2000fffe0ff */
[----:B------:R-:W-:Y:S02]  /*3c90*/  IMAD.IADD R10, R12, 0x1, R10 ;  /* 0x000000010c0a7824 */ /* 0x000fe400078e020a */
[----:B------:R-:W-:Y:S01]  /*3ca0*/  IMAD.IADD R11, R11, 0x1, -R12 ;  /* 0x000000010b0b7824 */ /* 0x000fe200078e0a0c */
[----:B------:R-:W-:-:S13]  /*3cb0*/  ISETP.GT.U32.AND P0, PT, R7, UR7, PT ;  /* 0x0000000707007c0c */ /* 0x000fda000bf04070 */
[----:B------:R-:W-:Y:S05]  /*3cc0*/  @!P0 BRA `(.L_x_319) ;  /* 0xfffffff800b48947 */ /* 0x000fea000383ffff */
.L_x_315:
[----:B------:R-:W-:Y:S01]  /*3cd0*/  IADD3 R13, PT, PT, -R7, UR5, RZ ;  /* 0x00000005070d7c10 */ /* 0x000fe2000fffe1ff */
[----:B------:R-:W-:Y:S03]  /*3ce0*/  BSSY.RECONVERGENT B1, `(.L_x_314) ;  /* 0x0000144000017945 */ /* 0x000fe60003800200 */
[----:B------:R-:W-:-:S04]  /*3cf0*/  ISETP.GE.AND P0, PT, R4, R13, PT ;  /* 0x0000000d0400720c */ /* 0x000fc80003f06270 */
[----:B------:R-:W-:-:S13]  /*3d00*/  ISETP.GE.U32.OR P0, PT, R7, UR5, P0 ;  /* 0x0000000507007c0c */ /* 0x000fda0008706470 */
[----:B------:R-:W-:Y:S05]  /*3d10*/  @P0 BRA `(.L_x_320) ;  /* 0x0000001400000947 */ /* 0x000fea0003800000 */
[----:B------:R-:W-:Y:S01]  /*3d20*/  LOP3.LUT R6, RZ, R4, RZ, 0x33, !PT ;  /* 0x00000004ff067212 */ /* 0x000fe200078e33ff */
[----:B------:R-:W-:Y:S01]  /*3d30*/  BSSY.RECONVERGENT B2, `(.L_x_321) ;  /* 0x00000a8000027945 */ /* 0x000fe20003800200 */
[----:B------:R-:W-:-:S03]  /*3d40*/  IMAD.MOV.U32 R2, RZ, RZ, R4 ;  /* 0x000000ffff027224 */ /* 0x000fc600078e0004 */
[----:B------:R-:W-:-:S05]  /*3d50*/  VIADD R6, R6, UR5 ;  /* 0x0000000506067c36 */ /* 0x000fca0008000000 */
[----:B------:R-:W-:Y:S01]  /*3d60*/  IADD3 R12, PT, PT, R6, -R12, -R9 ;  /* 0x8000000c060c7210 */ /* 0x000fe20007ffe809 */
[----:B------:R-:W-:-:S04]  /*3d70*/  IMAD R9, R8, UR4, RZ ;  /* 0x0000000408097c24 */ /* 0x000fc8000f8e02ff */
[----:B------:R-:W-:-:S05]  /*3d80*/  IMAD R9, R9, -0x400, R12 ;  /* 0xfffffc0009097824 */ /* 0x000fca00078e020c */
[C---:B------:R-:W-:Y:S02]  /*3d90*/  ISETP.GE.U32.AND P0, PT, R9.reuse, 0x700, PT ;  /* 0x000007000900780c */ /* 0x040fe40003f06070 */
[----:B------:R-:W-:-:S04]  /*3da0*/  LEA.HI R8, R9, 0x1, RZ, 0x18 ;  /* 0x0000000109087811 */ /* 0x000fc800078fc0ff */
[----:B------:R-:W-:-:S07]  /*3db0*/  LOP3.LUT R9, R8, 0x7, RZ, 0xc0, !PT ;  /* 0x0000000708097812 */ /* 0x000fce00078ec0ff */
[----:B------:R-:W-:Y:S05]  /*3dc0*/  @!P0 BRA `(.L_x_322) ;  /* 0x0000000800788947 */ /* 0x000fea0003800000 */
[----:B------:R-:W2:Y:S01]  /*3dd0*/  LDC.64 R12, c[0x0][0x380] ;  /* 0x0000e000ff0c7b82 */ /* 0x000ea20000000a00 */
[----:B------:R-:W-:Y:S01]  /*3de0*/  LEA.HI R11, R11, 0x1, RZ, 0x18 ;  /* 0x000000010b0b7811 */ /* 0x000fe200078fc0ff */
[----:B------:R-:W-:Y:S03]  /*3df0*/  BSSY.RECONVERGENT B3, `(.L_x_323) ;  /* 0x000009a000037945 */ /* 0x000fe60003800200 */
[----:B------:R-:W-:Y:S02]  /*3e00*/  LOP3.LUT R2, R11, 0x1fffff8, RZ, 0xc0, !PT ;  /* 0x01fffff80b027812 */ /* 0x000fe400078ec0ff */
[----:B------:R-:W-:Y:S01]  /*3e10*/  LOP3.LUT R11, R4, 0x400, RZ, 0xfc, !PT ;  /* 0x00000400040b7812 */ /* 0x000fe200078efcff */
[----:B------:R-:W3:Y:S02]  /*3e20*/  LDC.64 R14, c[0x0][0x388] ;  /* 0x0000e200ff0e7b82 */ /* 0x000ee40000000a00 */
[----:B------:R-:W-:-:S07]  /*3e30*/  IMAD.MOV R2, RZ, RZ, -R2 ;  /* 0x000000ffff027224 */ /* 0x000fce00078e0a02 */
.L_x_324:
[----:B------:R-:W-:-:S04]  /*3e40*/  VIADD R27, R10, 0xfffffc00 ;  /* 0xfffffc000a1b7836 */ /* 0x000fc80000000000 */
[----:B--2---:R-:W-:-:S04]  /*3e50*/  IMAD.WIDE.U32 R16, R27, 0x4, R12 ;  /* 0x000000041b107825 */ /* 0x004fc800078e000c */
[----:B---3--:R-:W-:Y:S02]  /*3e60*/  IMAD.WIDE.U32 R18, R27, 0x4, R14 ;  /* 0x000000041b127825 */ /* 0x008fe400078e000e */
[----:B------:R2:W3:Y:S04]  /*3e70*/  LDG.E R16, desc[UR12][R16.64] ;  /* 0x0000000c10107981 */ /* 0x0004e8000c1e1900 */
[----:B------:R-:W3:Y:S01]  /*3e80*/  LDG.E R19, desc[UR12][R18.64] ;  /* 0x0000000c12137981 */ /* 0x000ee2000c1e1900 */
[----:B------:R-:W-:-:S04]  /*3e90*/  VIADD R25, R10, 0xfffffd00 ;  /* 0xfffffd000a197836 */ /* 0x000fc80000000000 */
[----:B------:R-:W-:-:S04]  /*3ea0*/  IMAD.WIDE.U32 R20, R25, 0x4, R12 ;  /* 0x0000000419147825 */ /* 0x000fc800078e000c */
[----:B------:R-:W-:Y:S02]  /*3eb0*/  IMAD.WIDE.U32 R22, R25, 0x4, R14 ;  /* 0x0000000419167825 */ /* 0x000fe400078e000e */
[----:B------:R-:W4:Y:S04]  /*3ec0*/  LDG.E R20, desc[UR12][R20.64] ;  /* 0x0000000c14147981 */ /* 0x000f28000c1e1900 */
[----:B------:R-:W4:Y:S01]  /*3ed0*/  LDG.E R23, desc[UR12][R22.64] ;  /* 0x0000000c16177981 */ /* 0x000f22000c1e1900 */
[----:B------:R-:W-:Y:S02]  /*3ee0*/  LOP3.LUT P2, RZ, R26, 0xff, RZ, 0xc0, !PT ;  /* 0x000000ff1aff7812 */ /* 0x000fe4000784c0ff */
[----:B--2---:R-:W-:Y:S01]  /*3ef0*/  IADD3 R17, P3, PT, R27, UR6, RZ ;  /* 0x000000061b117c10 */ /* 0x004fe2000ff7e0ff */
[----:B------:R-:W-:-:S03]  /*3f00*/  VIADD R27, R10, 0xfffffe00 ;  /* 0xfffffe000a1b7836 */ /* 0x000fc60000000000 */
[----:B------:R-:W-:Y:S01]  /*3f10*/  ISETP.LT.U32.AND P0, PT, R17, R24, PT ;  /* 0x000000181100720c */ /* 0x000fe20003f01070 */
[----:B------:R-:W-:-:S05]  /*3f20*/  IMAD.X R28, RZ, RZ, R5, P3 ;  /* 0x000000ffff1c7224 */ /* 0x000fca00018e0605 */
[----:B------:R-:W-:-:S04]  /*3f30*/  ISETP.LT.AND.EX P0, PT, R28, R3, PT, P0 ;  /* 0x000000031c00720c */ /* 0x000fc80003f01300 */
[----:B------:R-:W-:Y:S02]  /*3f40*/  SEL R29, R17, R24, P0 ;  /* 0x00000018111d7207 */ /* 0x000fe40000000000 */
[CC--:B---3--:R-:W-:Y:S02]  /*3f50*/  FSETP.NEU.AND P1, PT, R16.reuse, R19.reuse, P2 ;  /* 0x000000131000720b */ /* 0x0c8fe4000172d000 */
[----:B------:R-:W-:Y:S01]  /*3f60*/  FSETP.NEU.AND P3, PT, R16, R19, PT ;  /* 0x000000131000720b */ /* 0x000fe20003f6d000 */
[----:B------:R-:W-:-:S05]  /*3f70*/  IMAD.WIDE.U32 R18, R27, 0x4, R14 ;  /* 0x000000041b127825 */ /* 0x000fca00078e000e */
[----:B------:R-:W2:Y:S05]  /*3f80*/  LDG.E R22, desc[UR12][R18.64] ;  /* 0x0000000c12167981 */ /* 0x000eaa000c1e1900 */
[----:B------:R-:W-:Y:S01]  /*3f90*/  @!P1 SEL R29, R17, R24, !P2 ;  /* 0x00000018111d9207 */ /* 0x000fe20005000000 */
[----:B------:R-:W-:-:S05]  /*3fa0*/  IMAD.WIDE.U32 R16, R27, 0x4, R12 ;  /* 0x000000041b107825 */ /* 0x000fca00078e000c */
[----:B------:R3:W2:Y:S01]  /*3fb0*/  LDG.E R21, desc[UR12][R16.64] ;  /* 0x0000000c10157981 */ /* 0x0006a2000c1e1900 */
[----:B------:R-:W-:-:S04]  /*3fc0*/  @!P2 SEL R26, RZ, 0x1, !P3 ;  /* 0x00000001ff1aa807 */ /* 0x000fc80005800000 */
[----:B------:R-:W-:Y:S02]  /*3fd0*/  SEL R26, R26, 0x1, !P1 ;  /* 0x000000011a1a7807 */ /* 0x000fe40004800000 */
[-C--:B------:R-:W-:Y:S02]  /*3fe0*/  SEL R24, R28, R3.reuse, P0 ;  /* 0x000000031c187207 */ /* 0x080fe40000000000 */
[----:B------:R-:W-:Y:S02]  /*3ff0*/  LOP3.LUT P3, RZ, R26, 0xff, RZ, 0xc0, !PT ;  /* 0x000000ff1aff7812 */ /* 0x000fe4000786c0ff */
[----:B---3--:R-:W-:Y:S02]  /*4000*/  IADD3 R16, P0, PT, R25, UR6, RZ ;  /* 0x0000000619107c10 */ /* 0x008fe4000ff1e0ff */
[----:B------:R-:W-:Y:S02]  /*4010*/  @!P1 SEL R24, R28, R3, !P2 ;  /* 0x000000031c189207 */ /* 0x000fe40005000000 */
[----:B----4-:R-:W-:Y:S01]  /*4020*/  FSETP.NEU.AND P2, PT, R20, R23, P3 ;  /* 0x000000171400720b */ /* 0x010fe20001f4d000 */
[----:B------:R-:W-:Y:S01]  /*4030*/  IMAD.X R25, RZ, RZ, R5, P0 ;  /* 0x000000ffff197224 */ /* 0x000fe200000e0605 */
[----:B------:R-:W-:-:S02]  /*4040*/  ISETP.LT.U32.AND P0, PT, R16, R29, PT ;  /* 0x0000001d1000720c */ /* 0x000fc40003f01070 */
[----:B------:R-:W-:Y:S02]  /*4050*/  FSETP.NEU.AND P1, PT, R20, R23, PT ;  /* 0x000000171400720b */ /* 0x000fe40003f2d000 */
[----:B------:R-:W-:Y:S01]  /*4060*/  ISETP.LT.AND.EX P0, PT, R25, R24, PT, P0 ;  /* 0x000000181900720c */ /* 0x000fe20003f01300 */
[----:B------:R-:W-:-:S03]  /*4070*/  VIADD R23, R10, 0xffffff00 ;  /* 0xffffff000a177836 */ /* 0x000fc60000000000 */
[CC--:B------:R-:W-:Y:S01]  /*4080*/  SEL R3, R16.reuse, R29.reuse, P0 ;  /* 0x0000001d10037207 */ /* 0x0c0fe20000000000 */
[C---:B------:R-:W-:Y:S02]  /*4090*/  IMAD.WIDE.U32 R18, R23.reuse, 0x4, R14 ;  /* 0x0000000417127825 */ /* 0x040fe400078e000e */
[----:B------:R-:W-:Y:S02]  /*40a0*/  @!P2 SEL R3, R16, R29, !P3 ;  /* 0x0000001d1003a207 */ /* 0x000fe40005800000 */
[----:B------:R-:W-:Y:S01]  /*40b0*/  IMAD.WIDE.U32 R16, R23, 0x4, R12 ;  /* 0x0000000417107825 */ /* 0x000fe200078e000c */
[----:B------:R3:W4:Y:S01]  /*40c0*/  LDG.E R29, desc[UR12][R18.64] ;  /* 0x0000000c121d7981 */ /* 0x000722000c1e1900 */
[----:B------:R-:W-:-:S03]  /*40d0*/  @!P3 SEL R26, RZ, 0x1, !P1 ;  /* 0x00000001ff1ab807 */ /* 0x000fc60004800000 */
[----:B------:R5:W4:Y:S01]  /*40e0*/  LDG.E R20, desc[UR12][R16.64] ;  /* 0x0000000c10147981 */ /* 0x000b22000c1e1900 */
[----:B------:R-:W-:Y:S02]  /*40f0*/  SEL R26, R26, 0x1, !P2 ;  /* 0x000000011a1a7807 */ /* 0x000fe40005000000 */
[CC--:B------:R-:W-:Y:S02]  /*4100*/  SEL R28, R25.reuse, R24.reuse, P0 ;  /* 0x00000018191c7207 */ /* 0x0c0fe40000000000 */
[----:B------:R-:W-:Y:S01]  /*4110*/  @!P2 SEL R28, R25, R24, !P3 ;  /* 0x00000018191ca207 */ /* 0x000fe20005800000 */
[----:B---3--:R-:W-:Y:S01]  /*4120*/  IMAD.WIDE.U32 R18, R10, 0x4, R12 ;  /* 0x000000040a127825 */ /* 0x008fe200078e000c */
[----:B------:R-:W-:-:S03]  /*4130*/  LOP3.LUT P2, RZ, R26, 0xff, RZ, 0xc0, !PT ;  /* 0x000000ff1aff7812 */ /* 0x000fc6000784c0ff */
[----:B-----5:R-:W-:Y:S02]  /*4140*/  IMAD.WIDE.U32 R16, R10, 0x4, R14 ;  /* 0x000000040a107825 */ /* 0x020fe400078e000e */
[----:B------:R-:W3:Y:S01]  /*4150*/  LDG.E R18, desc[UR12][R18.64] ;  /* 0x0000000c12127981 */ /* 0x000ee2000c1e1900 */
[----:B------:R-:W-:-:S05]  /*4160*/  IADD3 R27, P0, PT, R27, UR6, RZ ;  /* 0x000000061b1b7c10 */ /* 0x000fca000ff1e0ff */
[----:B------:R-:W-:Y:S01]  /*4170*/  IMAD.X R25, RZ, RZ, R5, P0 ;  /* 0x000000ffff197224 */ /* 0x000fe200000e0605 */
[----:B------:R-:W-:-:S04]  /*4180*/  ISETP.LT.U32.AND P0, PT, R27, R3, PT ;  /* 0x000000031b00720c */ /* 0x000fc80003f01070 */
[----:B------:R-:W-:Y:S02]  /*4190*/  ISETP.LT.AND.EX P0, PT, R25, R28, PT, P0 ;  /* 0x0000001c1900720c */ /* 0x000fe40003f01300 */
[CC--:B--2---:R-:W-:Y:S02]  /*41a0*/  FSETP.NEU.AND P1, PT, R21.reuse, R22.reuse, PT ;  /* 0x000000161500720b */ /* 0x0c4fe40003f2d000 */
[----:B------:R-:W-:Y:S02]  /*41b0*/  FSETP.NEU.AND P3, PT, R21, R22, P2 ;  /* 0x000000161500720b */ /* 0x000fe4000176d000 */
[----:B------:R2:W3:Y:S01]  /*41c0*/  LDG.E R22, desc[UR12][R16.64] ;  /* 0x0000000c10167981 */ /* 0x0004e2000c1e1900 */
[----:B------:R-:W-:-:S10]  /*41d0*/  SEL R21, R27, R3, P0 ;  /* 0x000000031b157207 */ /* 0x000fd40000000000 */
[----:B------:R-:W-:Y:S01]  /*41e0*/  @!P3 SEL R21, R27, R3, !P2 ;  /* 0x000000031b15b207 */ /* 0x000fe20005000000 */
[----:B------:R-:W-:Y:S01]  /*41f0*/  VIADD R3, R10, 0x100 ;  /* 0x000001000a037836 */ /* 0x000fe20000000000 */
[CC--:B------:R-:W-:Y:S02]  /*4200*/  SEL R27, R25.reuse, R28.reuse, P0 ;  /* 0x0000001c191b7207 */ /* 0x0c0fe40000000000 */
[----:B------:R-:W-:Y:S01]  /*4210*/  @!P3 SEL R27, R25, R28, !P2 ;  /* 0x0000001c191bb207 */ /* 0x000fe20005000000 */
[----:B------:R-:W-:-:S04]  /*4220*/  IMAD.WIDE.U32 R24, R3, 0x4, R14 ;  /* 0x0000000403187825 */ /* 0x000fc800078e000e */
[----:B--2---:R-:W-:Y:S02]  /*4230*/  IMAD.WIDE.U32 R16, R3, 0x4, R12 ;  /* 0x0000000403107825 */ /* 0x004fe400078e000c */
[----:B------:R-:W2:Y:S04]  /*4240*/  LDG.E R25, desc[UR12][R24.64] ;  /* 0x0000000c18197981 */ /* 0x000ea8000c1e1900 */
[----:B------:R5:W2:Y:S01]  /*4250*/  LDG.E R28, desc[UR12][R16.64] ;  /* 0x0000000c101c7981 */ /* 0x000aa2000c1e1900 */
[----:B------:R-:W-:-:S04]  /*4260*/  @!P2 SEL R26, RZ, 0x1, !P1 ;  /* 0x00000001ff1aa807 */ /* 0x000fc80004800000 */
[----:B------:R-:W-:-:S04]  /*4270*/  SEL R26, R26, 0x1, !P3 ;  /* 0x000000011a1a7807 */ /* 0x000fc80005800000 */
[----:B------:R-:W-:Y:S02]  /*4280*/  LOP3.LUT P2, RZ, R26, 0xff, RZ, 0xc0, !PT ;  /* 0x000000ff1aff7812 */ /* 0x000fe4000784c0ff */
[----:B------:R-:W-:Y:S02]  /*4290*/  IADD3 R23, P0, PT, R23, UR6, RZ ;  /* 0x0000000617177c10 */ /* 0x000fe4000ff1e0ff */
[CC--:B----4-:R-:W-:Y:S02]  /*42a0*/  FSETP.NEU.AND P3, PT, R20.reuse, R29.reuse, PT ;  /* 0x0000001d1400720b */ /* 0x0d0fe40003f6d000 */
[----:B------:R-:W-:Y:S01]  /*42b0*/  FSETP.NEU.AND P1, PT, R20, R29, P2 ;  /* 0x0000001d1400720b */ /* 0x000fe2000172d000 */
[----:B------:R-:W-:Y:S01]  /*42c0*/  IMAD.X R20, RZ, RZ, R5, P0 ;  /* 0x000000ffff147224 */ /* 0x000fe200000e0605 */
[----:B------:R-:W-:-:S05]  /*42d0*/  ISETP.LT.U32.AND P0, PT, R23, R21, PT ;  /* 0x000000151700720c */ /* 0x000fca0003f01070 */
[----:B------:R-:W-:Y:S02]  /*42e0*/  @!P2 SEL R26, RZ, 0x1, !P3 ;  /* 0x00000001ff1aa807 */ /* 0x000fe40005800000 */
[----:B------:R-:W-:Y:S02]  /*42f0*/  ISETP.LT.AND.EX P0, PT, R20, R27, PT, P0 ;  /* 0x0000001b1400720c */ /* 0x000fe40003f01300 */
[----:B------:R-:W-:Y:S02]  /*4300*/  SEL R26, R26, 0x1, !P1 ;  /* 0x000000011a1a7807 */ /* 0x000fe40004800000 */
[----:B-----5:R-:W-:Y:S02]  /*4310*/  SEL R16, R23, R21, P0 ;  /* 0x0000001517107207 */ /* 0x020fe40000000000 */
[----:B------:R-:W-:Y:S02]  /*4320*/  LOP3.LUT P3, RZ, R26, 0xff, RZ, 0xc0, !PT ;  /* 0x000000ff1aff7812 */ /* 0x000fe4000786c0ff */
[----:B------:R-:W-:-:S02]  /*4330*/  SEL R17, R20, R27, P0 ;  /* 0x0000001b14117207 */ /* 0x000fc40000000000 */
[----:B------:R-:W-:Y:S02]  /*4340*/  IADD3 R19, P0, PT, R10, UR6, RZ ;  /* 0x000000060a137c10 */ /* 0x000fe4000ff1e0ff */
[----:B------:R-:W-:Y:S02]  /*4350*/  @!P1 SEL R16, R23, R21, !P2 ;  /* 0x0000001517109207 */ /* 0x000fe40005000000 */
[----:B------:R-:W-:Y:S01]  /*4360*/  @!P1 SEL R17, R20, R27, !P2 ;  /* 0x0000001b14119207 */ /* 0x000fe20005000000 */
[----:B------:R-:W-:Y:S01]  /*4370*/  IMAD.X R24, RZ, RZ, R5, P0 ;  /* 0x000000ffff187224 */ /* 0x000fe200000e0605 */
[----:B------:R-:W-:Y:S01]  /*4380*/  ISETP.LT.U32.AND P0, PT, R19, R16, PT ;  /* 0x000000101300720c */ /* 0x000fe20003f01070 */
[----:B------:R-:W-:-:S03]  /*4390*/  VIADD R27, R10, 0x200 ;  /* 0x000002000a1b7836 */ /* 0x000fc60000000000 */
[----:B------:R-:W-:-:S04]  /*43a0*/  ISETP.LT.AND.EX P0, PT, R24, R17, PT, P0 ;  /* 0x000000111800720c */ /* 0x000fc80003f01300 */
[----:B------:R-:W-:Y:S02]  /*43b0*/  SEL R20, R19, R16, P0 ;  /* 0x0000001013147207 */ /* 0x000fe40000000000 */
[----:B------:R-:W-:Y:S01]  /*43c0*/  SEL R23, R24, R17, P0 ;  /* 0x0000001118177207 */ /* 0x000fe20000000000 */
[----:B------:R-:W-:Y:S01]  /*43d0*/  VIADD R29, R10, 0x300 ;  /* 0x000003000a1d7836 */ /* 0x000fe20000000000 */
[CC--:B---3--:R-:W-:Y:S02]  /*43e0*/  FSETP.NEU.AND P2, PT, R18.reuse, R22.reuse, P3 ;  /* 0x000000161200720b */ /* 0x0c8fe40001f4d000 */
[----:B------:R-:W-:-:S04]  /*43f0*/  FSETP.NEU.AND P1, PT, R18, R22, PT ;  /* 0x000000161200720b */ /* 0x000fc80003f2d000 */
[----:B------:R-:W-:-:S07]  /*4400*/  @!P3 SEL R26, RZ, 0x1, !P1 ;  /* 0x00000001ff1ab807 */ /* 0x000fce0004800000 */
[----:B------:R-:W-:Y:S01]  /*4410*/  @!P2 SEL R20, R19, R16, !P3 ;  /* 0x000000101314a207 */ /* 0x000fe20005800000 */
[----:B------:R-:W-:Y:S01]  /*4420*/  IMAD.WIDE.U32 R18, R27, 0x4, R14 ;  /* 0x000000041b127825 */ /* 0x000fe200078e000e */
[----:B------:R-:W-:-:S03]  /*4430*/  @!P2 SEL R23, R24, R17, !P3 ;  /* 0x000000111817a207 */ /* 0x000fc60005800000 */
[----:B------:R-:W-:Y:S01]  /*4440*/  IMAD.WIDE.U32 R16, R27, 0x4, R12 ;  /* 0x000000041b107825 */ /* 0x000fe200078e000c */
[----:B------:R-:W-:Y:S01]  /*4450*/  IADD3 R21, P1, PT, R3, UR6, RZ ;  /* 0x0000000603157c10 */ /* 0x000fe2000ff3e0ff */
[----:B------:R-:W3:Y:S01]  /*4460*/  LDG.E R18, desc[UR12][R18.64] ;  /* 0x0000000c12127981 */ /* 0x000ee2000c1e1900 */
[----:B------:R-:W-:-:S03]  /*4470*/  SEL R22, R26, 0x1, !P2 ;  /* 0x000000011a167807 */ /* 0x000fc60005000000 */
[----:B------:R4:W3:Y:S01]  /*4480*/  LDG.E R3, desc[UR12][R16.64] ;  /* 0x0000000c10037981 */ /* 0x0008e2000c1e1900 */
[----:B------:R-:W-:Y:S01]  /*4490*/  LOP3.LUT P2, RZ, R22, 0xff, RZ, 0xc0, !PT ;  /* 0x000000ff16ff7812 */ /* 0x000fe2000784c0ff */
[----:B------:R-:W-:-:S03]  /*44a0*/  IMAD.X R24, RZ, RZ, R5, P1 ;  /* 0x000000ffff187224 */ /* 0x000fc600008e0605 */
[----:B--2---:R-:W-:Y:S02]  /*44b0*/  FSETP.NEU.AND P3, PT, R28, R25, P2 ;  /* 0x000000191c00720b */ /* 0x004fe4000176d000 */
[----:B------:R-:W-:-:S04]  /*44c0*/  ISETP.LT.U32.AND P0, PT, R21, R20, PT ;  /* 0x000000141500720c */ /* 0x000fc80003f01070 */
[----:B------:R-:W-:Y:S02]  /*44d0*/  ISETP.LT.AND.EX P0, PT, R24, R23, PT, P0 ;  /* 0x000000171800720c */ /* 0x000fe40003f01300 */
[----:B------:R-:W-:Y:S02]  /*44e0*/  FSETP.NEU.AND P1, PT, R28, R25, PT ;  /* 0x000000191c00720b */ /* 0x000fe40003f2d000 */
[-C--:B------:R-:W-:Y:S01]  /*44f0*/  SEL R25, R21, R20.reuse, P0 ;  /* 0x0000001415197207 */ /* 0x080fe20000000000 */
[----:B----4-:R-:W-:Y:S02]  /*4500*/  IMAD.WIDE.U32 R16, R29, 0x4, R14 ;  /* 0x000000041d107825 */ /* 0x010fe400078e000e */
[----:B------:R-:W-:Y:S02]  /*4510*/  @!P3 SEL R25, R21, R20, !P2 ;  /* 0x000000141519b207 */ /* 0x000fe40005000000 */
[----:B------:R-:W-:Y:S02]  /*4520*/  IMAD.WIDE.U32 R20, R29, 0x4, R12 ;  /* 0x000000041d147825 */ /* 0x000fe400078e000c */
[----:B------:R-:W2:Y:S04]  /*4530*/  LDG.E R17, desc[UR12][R16.64] ;  /* 0x0000000c10117981 */ /* 0x000ea8000c1e1900 */
[----:B------:R4:W2:Y:S01]  /*4540*/  LDG.E R20, desc[UR12][R20.64] ;  /* 0x0000000c14147981 */ /* 0x0008a2000c1e1900 */
[----:B------:R-:W-:-:S02]  /*4550*/  @!P2 SEL R22, RZ, 0x1, !P1 ;  /* 0x00000001ff16a807 */ /* 0x000fc40004800000 */
[-C--:B------:R-:W-:Y:S02]  /*4560*/  SEL R19, R24, R23.reuse, P0 ;  /* 0x0000001718137207 */ /* 0x080fe40000000000 */
[----:B------:R-:W-:Y:S02]  /*4570*/  SEL R22, R22, 0x1, !P3 ;  /* 0x0000000116167807 */ /* 0x000fe40005800000 */
[----:B------:R-:W-:Y:S02]  /*4580*/  @!P3 SEL R19, R24, R23, !P2 ;  /* 0x000000171813b207 */ /* 0x000fe40005000000 */
[----:B------:R-:W-:Y:S02]  /*4590*/  LOP3.LUT P1, RZ, R22, 0xff, RZ, 0xc0, !PT ;  /* 0x000000ff16ff7812 */ /* 0x000fe4000782c0ff */
[----:B------:R-:W-:-:S05]  /*45a0*/  IADD3 R24, P0, PT, R27, UR6, RZ ;  /* 0x000000061b187c10 */ /* 0x000fca000ff1e0ff */
[----:B------:R-:W-:Y:S01]  /*45b0*/  IMAD.X R26, RZ, RZ, R5, P0 ;  /* 0x000000ffff1a7224 */ /* 0x000fe200000e0605 */
[----:B------:R-:W-:-:S04]  /*45c0*/  ISETP.LT.U32.AND P0, PT, R24, R25, PT ;  /* 0x000000191800720c */ /* 0x000fc80003f01070 */
[----:B------:R-:W-:-:S04]  /*45d0*/  ISETP.LT.AND.EX P0, PT, R26, R19, PT, P0 ;  /* 0x000000131a00720c */ /* 0x000fc80003f01300 */
[----:B----4-:R-:W-:Y:S01]  /*45e0*/  SEL R21, R26, R19, P0 ;  /* 0x000000131a157207 */ /* 0x010fe20000000000 */
[----:B------:R-:W-:Y:S02]  /*45f0*/  VIADD R2, R2, 0x8 ;  /* 0x0000000802027836 */ /* 0x000fe40000000000 */
[----:B------:R-:W-:Y:S02]  /*4600*/  VIADD R11, R11, 0x800 ;  /* 0x000008000b0b7836 */ /* 0x000fe40000000000 */
[----:B------:R-:W-:Y:S01]  /*4610*/  VIADD R10, R10, 0x800 ;  /* 0x000008000a0a7836 */ /* 0x000fe20000000000 */
[CC--:B---3--:R-:W-:Y:S02]  /*4620*/  FSETP.NEU.AND P3, PT, R3.reuse, R18.reuse, P1 ;  /* 0x000000120300720b */ /* 0x0c8fe40000f6d000 */
[----:B------:R-:W-:Y:S02]  /*4630*/  FSETP.NEU.AND P2, PT, R3, R18, PT ;  /* 0x000000120300720b */ /* 0x000fe40003f4d000 */
[----:B------:R-:W-:-:S02]  /*4640*/  SEL R18, R24, R25, P0 ;  /* 0x0000001918127207 */ /* 0x000fc40000000000 */
[----:B------:R-:W-:Y:S02]  /*4650*/  IADD3 R29, P0, PT, R29, UR6, RZ ;  /* 0x000000061d1d7c10 */ /* 0x000fe4000ff1e0ff */
[----:B------:R-:W-:-:S05]  /*4660*/  @!P1 SEL R22, RZ, 0x1, !P2 ;  /* 0x00000001ff169807 */ /* 0x000fca0005000000 */
[----:B------:R-:W-:Y:S01]  /*4670*/  @!P3 SEL R18, R24, R25, !P1 ;  /* 0x000000191812b207 */ /* 0x000fe20004800000 */
[----:B------:R-:W-:Y:S01]  /*4680*/  IMAD.X R16, RZ, RZ, R5, P0 ;  /* 0x000000ffff107224 */ /* 0x000fe200000e0605 */
[----:B------:R-:W-:Y:S02]  /*4690*/  SEL R22, R22, 0x1, !P3 ;  /* 0x0000000116167807 */ /* 0x000fe40005800000 */
[----:B------:R-:W-:Y:S02]  /*46a0*/  @!P3 SEL R21, R26, R19, !P1 ;  /* 0x000000131a15b207 */ /* 0x000fe40004800000 */
[----:B------:R-:W-:Y:S02]  /*46b0*/  ISETP.LT.U32.AND P0, PT, R29, R18, PT ;  /* 0x000000121d00720c */ /* 0x000fe40003f01070 */
[----:B------:R-:W-:Y:S02]  /*46c0*/  LOP3.LUT P2, RZ, R22, 0xff, RZ, 0xc0, !PT ;  /* 0x000000ff16ff7812 */ /* 0x000fe4000784c0ff */
[----:B------:R-:W-:-:S04]  /*46d0*/  ISETP.LT.AND.EX P0, PT, R16, R21, PT, P0 ;  /* 0x000000151000720c */ /* 0x000fc80003f01300 */
[----:B------:R-:W-:Y:S02]  /*46e0*/  SEL R24, R29, R18, P0 ;  /* 0x000000121d187207 */ /* 0x000fe40000000000 */
[----:B------:R-:W-:Y:S02]  /*46f0*/  SEL R3, R16, R21, P0 ;  /* 0x0000001510037207 */ /* 0x000fe40000000000 */
[----:B------:R-:W-:Y:S02]  /*4700*/  ISETP.NE.AND P0, PT, R2, RZ, PT ;  /* 0x000000ff0200720c */ /* 0x000fe40003f05270 */
[CC--:B--2---:R-:W-:Y:S02]  /*4710*/  FSETP.NEU.AND P3, PT, R20.reuse, R17.reuse, P2 ;  /* 0x000000111400720b */ /* 0x0c4fe4000176d000 */
[----:B------:R-:W-:-:S04]  /*4720*/  FSETP.NEU.AND P1, PT, R20, R17, PT ;  /* 0x000000111400720b */ /* 0x000fc80003f2d000 */
[----:B------:R-:W-:-:S04]  /*4730*/  @!P2 SEL R22, RZ, 0x1, !P1 ;  /* 0x00000001ff16a807 */ /* 0x000fc80004800000 */
[----:B------:R-:W-:-:S03]  /*4740*/  SEL R22, R22, 0x1, !P3 ;  /* 0x0000000116167807 */ /* 0x000fc60005800000 */
[----:B------:R-:W-:Y:S02]  /*4750*/  @!P3 SEL R24, R29, R18, !P2 ;  /* 0x000000121d18b207 */ /* 0x000fe40005000000 */
[----:B------:R-:W-:Y:S02]  /*4760*/  @!P3 SEL R3, R16, R21, !P2 ;  /* 0x000000151003b207 */ /* 0x000fe40005000000 */
[----:B------:R-:W-:Y:S01]  /*4770*/  PRMT R26, R22, 0x7610, R26 ;  /* 0x00007610161a7816 */ /* 0x000fe2000000001a */
[----:B------:R-:W-:Y:S06]  /*4780*/  @P0 BRA `(.L_x_324) ;  /* 0xfffffff400ac0947 */ /* 0x000fec000383ffff */
[----:B01----:R-:W-:Y:S05]  /*4790*/  BSYNC.RECONVERGENT B3 ;  /* 0x0000000000037941 */ /* 0x003fea0003800200 */
.L_x_323:
[----:B------:R-:W-:-:S07]  /*47a0*/  VIADD R2, R11, 0xfffffc00 ;  /* 0xfffffc000b027836 */ /* 0x000fce0000000000 */
.L_x_322:
[----:B01----:R-:W-:Y:S05]  /*47b0*/  BSYNC.RECONVERGENT B2 ;  /* 0x0000000000027941 */ /* 0x003fea0003800200 */
.L_x_321:
[----:B------:R-:W-:-:S13]  /*47c0*/  ISETP.NE.AND P0, PT, R9, RZ, PT ;  /* 0x000000ff0900720c */ /* 0x000fda0003f05270 */
[----:B------:R-:W-:Y:S05]  /*47d0*/  @!P0 BRA `(.L_x_320) ;  /* 0x0000000800508947 */ /* 0x000fea0003800000 */
[----:B------:R-:W-:Y:S01]  /*47e0*/  ISETP.GE.U32.AND P0, PT, R9, 0x4, PT ;  /* 0x000000040900780c */ /* 0x000fe20003f06070 */
[----:B------:R-:W-:Y:S01]  /*47f0*/  BSSY.RECONVERGENT B2, `(.L_x_325) ;  /* 0x000004e000027945 */ /* 0x000fe20003800200 */
[----:B------:R-:W-:-:S11]  /*4800*/  LOP3.LUT P1, R9, R8, 0x3, RZ, 0xc0, !PT ;  /* 0x0000000308097812 */ /* 0x000fd6000782c0ff */
[----:B------:R-:W-:Y:S05]  /*4810*/  @!P0 BRA `(.L_x_326) ;  /* 0x00000004002c8947 */ /* 0x000fea0003800000 */
[----:B------:R-:W0:Y:S01]  /*4820*/  LDC.64 R10, c[0x0][0x380] ;  /* 0x0000e000ff0a7b82 */ /* 0x000e220000000a00 */
[----:B------:R-:W-:-:S07]  /*4830*/  IMAD.IADD R23, R2, 0x1, R7 ;  /* 0x0000000102177824 */ /* 0x000fce00078e0207 */
[----:B------:R-:W1:Y:S01]  /*4840*/  LDC.64 R12, c[0x0][0x388] ;  /* 0x0000e200ff0c7b82 */ /* 0x000e620000000a00 */
[----:B0-----:R-:W-:-:S05]  /*4850*/  IMAD.WIDE.U32 R14, R23, 0x4, R10 ;  /* 0x00000004170e7825 */ /* 0x001fca00078e000a */
[----:B------:R0:W2:Y:S01]  /*4860*/  LDG.E R27, desc[UR12][R14.64] ;  /* 0x0000000c0e1b7981 */ /* 0x0000a2000c1e1900 */
[----:B-1----:R-:W-:-:S05]  /*4870*/  IMAD.WIDE.U32 R28, R23, 0x4, R12 ;  /* 0x00000004171c7825 */ /* 0x002fca00078e000c */
[----:B------:R-:W2:Y:S01]  /*4880*/  LDG.E R8, desc[UR12][R28.64] ;  /* 0x0000000c1c087981 */ /* 0x000ea2000c1e1900 */
[----:B------:R-:W-:-:S04]  /*4890*/  VIADD R25, R23, 0x100 ;  /* 0x0000010017197836 */ /* 0x000fc80000000000 */
[----:B------:R-:W-:-:S04]  /*48a0*/  IMAD.WIDE.U32 R16, R25, 0x4, R12 ;  /* 0x0000000419107825 */ /* 0x000fc800078e000c */
[----:B0-----:R-:W-:Y:S02]  /*48b0*/  IMAD.WIDE.U32 R14, R25, 0x4, R10 ;  /* 0x00000004190e7825 */ /* 0x001fe400078e000a */
[----:B------:R0:W3:Y:S04]  /*48c0*/  LDG.E R16, desc[UR12][R16.64] ;  /* 0x0000000c10107981 */ /* 0x0000e8000c1e1900 */
[----:B------:R-:W3:Y:S01]  /*48d0*/  LDG.E R22, desc[UR12][R14.64] ;  /* 0x0000000c0e167981 */ /* 0x000ee2000c1e1900 */
[----:B0-----:R-:W-:-:S04]  /*48e0*/  VIADD R17, R23, 0x200 ;  /* 0x0000020017117836 */ /* 0x001fc80000000000 */
[----:B------:R-:W-:-:S04]  /*48f0*/  IMAD.WIDE.U32 R18, R17, 0x4, R10 ;  /* 0x0000000411127825 */ /* 0x000fc800078e000a */
[----:B------:R-:W-:Y:S02]  /*4900*/  IMAD.WIDE.U32 R20, R17, 0x4, R12 ;  /* 0x0000000411147825 */ /* 0x000fe400078e000c */
[----:B------:R-:W4:Y:S04]  /*4910*/  LDG.E R18, desc[UR12][R18.64] ;  /* 0x0000000c12127981 */ /* 0x000f28000c1e1900 */
[----:B------:R-:W4:Y:S01]  /*4920*/  LDG.E R21, desc[UR12][R20.64] ;  /* 0x0000000c14157981 */ /* 0x000f22000c1e1900 */
[----:B------:R-:W-:-:S04]  /*4930*/  VIADD R29, R23, 0x300 ;  /* 0x00000300171d7836 */ /* 0x000fc80000000000 */
[----:B------:R-:W-:-:S04]  /*4940*/  IMAD.WIDE.U32 R10, R29, 0x4, R10 ;  /* 0x000000041d0a7825 */ /* 0x000fc800078e000a */
[----:B------:R-:W-:Y:S02]  /*4950*/  IMAD.WIDE.U32 R12, R29, 0x4, R12 ;  /* 0x000000041d0c7825 */ /* 0x000fe400078e000c */
[----:B------:R-:W5:Y:S04]  /*4960*/  LDG.E R10, desc[UR12][R10.64] ;  /* 0x0000000c0a0a7981 */ /* 0x000f68000c1e1900 */
[----:B------:R0:W5:Y:S01]  /*4970*/  LDG.E R13, desc[UR12][R12.64] ;  /* 0x0000000c0c0d7981 */ /* 0x000162000c1e1900 */
[----:B------:R-:W-:Y:S02]  /*4980*/  LOP3.LUT P3, RZ, R26, 0xff, RZ, 0xc0, !PT ;  /* 0x000000ff1aff7812 */ /* 0x000fe4000786c0ff */
[----:B------:R-:W-:Y:S02]  /*4990*/  IADD3 R23, P2, PT, R23, UR6, RZ ;  /* 0x0000000617177c10 */ /* 0x000fe4000ff5e0ff */
[----:B------:R-:W-:Y:S01]  /*49a0*/  IADD3 R25, P5, PT, R25, UR6, RZ ;  /* 0x0000000619197c10 */ /* 0x000fe2000ffbe0ff */
[----:B------:R-:W-:Y:S01]  /*49b0*/  VIADD R2, R2, 0x400 ;  /* 0x0000040002027836 */ /* 0x000fe20000000000 */
[----:B--2---:R-:W-:-:S02]  /*49c0*/  FSETP.NEU.AND P0, PT, R27, R8, PT ;  /* 0x000000081b00720b */ /* 0x004fc40003f0d000 */
[----:B------:R-:W-:-:S05]  /*49d0*/  FSETP.NEU.AND P4, PT, R27, R8, P3 ;  /* 0x000000081b00720b */ /* 0x000fca0001f8d000 */
[----:B------:R-:W-:Y:S01]  /*49e0*/  @!P3 SEL R26, RZ, 0x1, !P0 ;  /* 0x00000001ff1ab807 */ /* 0x000fe20004000000 */
[----:B------:R-:W-:-:S03]  /*49f0*/  IMAD.X R8, RZ, RZ, R5, P2 ;  /* 0x000000ffff087224 */ /* 0x000fc600010e0605 */
[----:B------:R-:W-:Y:S02]  /*4a00*/  SEL R26, R26, 0x1, !P4 ;  /* 0x000000011a1a7807 */ /* 0x000fe40006000000 */
[----:B------:R-:W-:Y:S02]  /*4a10*/  ISETP.LT.U32.AND P0, PT, R23, R24, PT ;  /* 0x000000181700720c */ /* 0x000fe40003f01070 */
[----:B------:R-:W-:Y:S02]  /*4a20*/  LOP3.LUT P2, RZ, R26, 0xff, RZ, 0xc0, !PT ;  /* 0x000000ff1aff7812 */ /* 0x000fe4000784c0ff */
[----:B------:R-:W-:-:S04]  /*4a30*/  ISETP.LT.AND.EX P0, PT, R8, R3, PT, P0 ;  /* 0x000000030800720c */ /* 0x000fc80003f01300 */
[C---:B0-----:R-:W-:Y:S02]  /*4a40*/  SEL R12, R23.reuse, R24, P0 ;  /* 0x00000018170c7207 */ /* 0x041fe40000000000 */
[-C--:B------:R-:W-:Y:S02]  /*4a50*/  SEL R20, R8, R3.reuse, P0 ;  /* 0x0000000308147207 */ /* 0x080fe40000000000 */
[----:B---3--:R-:W-:Y:S02]  /*4a60*/  FSETP.NEU.AND P0, PT, R22, R16, PT ;  /* 0x000000101600720b */ /* 0x008fe40003f0d000 */
[----:B------:R-:W-:Y:S02]  /*4a70*/  @!P4 SEL R12, R23, R24, !P3 ;  /* 0x00000018170cc207 */ /* 0x000fe40005800000 */
[----:B------:R-:W-:Y:S02]  /*4a80*/  @!P4 SEL R20, R8, R3, !P3 ;  /* 0x000000030814c207 */ /* 0x000fe40005800000 */
[----:B------:R-:W-:-:S02]  /*4a90*/  FSETP.NEU.AND P4, PT, R22, R16, P2 ;  /* 0x000000101600720b */ /* 0x000fc4000178d000 */
[----:B------:R-:W-:Y:S01]  /*4aa0*/  @!P2 SEL R26, RZ, 0x1, !P0 ;  /* 0x00000001ff1aa807 */ /* 0x000fe20004000000 */
[----:B------:R-:W-:-:S03]  /*4ab0*/  IMAD.X R3, RZ, RZ, R5, P5 ;  /* 0x000000ffff037224 */ /* 0x000fc600028e0605 */
        /* <DEDUP_REMOVED lines=11> */
[----:B------:R-:W-:Y:S01]  /*4b70*/  IMAD.X R3, RZ, RZ, R5, P0 ;  /* 0x000000ffff037224 */ /* 0x000fe200000e0605 */
        /* <DEDUP_REMOVED lines=11> */
[----:B------:R-:W-:Y:S01]  /*4c30*/  IMAD.X R8, RZ, RZ, R5, P5 ;  /* 0x000000ffff087224 */ /* 0x000fe200028e0605 */
[----:B------:R-:W-:-:S02]  /*4c40*/  ISETP.LT.U32.AND P0, PT, R29, R12, PT ;  /* 0x0000000c1d00720c */ /* 0x000fc40003f01070 */
[----:B------:R-:W-:Y:S02]  /*4c50*/  FSETP.NEU.AND P3, PT, R10, R13, PT ;  /* 0x0000000d0a00720b */ /* 0x000fe40003f6d000 */
[CC--:B------:R-:W-:Y:S02]  /*4c60*/  ISETP.LT.AND.EX P0, PT, R8.reuse, R11.reuse, PT, P0 ;  /* 0x0000000b0800720c */ /* 0x0c0fe40003f01300 */
[----:B------:R-:W-:Y:S02]  /*4c70*/  @!P2 SEL R26, RZ, 0x1, !P3 ;  /* 0x00000001ff1aa807 */ /* 0x000fe40005800000 */
[----:B------:R-:W-:Y:S02]  /*4c80*/  SEL R24, R29, R12, P0 ;  /* 0x0000000c1d187207 */ /* 0x000fe40000000000 */
[----:B------:R-:W-:Y:S02]  /*4c90*/  SEL R3, R8, R11, P0 ;  /* 0x0000000b08037207 */ /* 0x000fe40000000000 */
[----:B------:R-:W-:-:S02]  /*4ca0*/  SEL R26, R26, 0x1, !P4 ;  /* 0x000000011a1a7807 */ /* 0x000fc40006000000 */
[----:B------:R-:W-:Y:S02]  /*4cb0*/  @!P4 SEL R24, R29, R12, !P2 ;  /* 0x0000000c1d18c207 */ /* 0x000fe40005000000 */
[----:B------:R-:W-:-:S07]  /*4cc0*/  @!P4 SEL R3, R8, R11, !P2 ;  /* 0x0000000b0803c207 */ /* 0x000fce0005000000 */
.L_x_326:
[----:B------:R-:W-:Y:S05]  /*4cd0*/  BSYNC.RECONVERGENT B2 ;  /* 0x0000000000027941 */ /* 0x000fea0003800200 */
.L_x_325:
[----:B------:R-:W-:Y:S05]  /*4ce0*/  @!P1 BRA `(.L_x_320) ;  /* 0x00000004000c9947 */ /* 0x000fea0003800000 */
[----:B------:R-:W-:Y:S01]  /*4cf0*/  ISETP.NE.AND P0, PT, R9, 0x1, PT ;  /* 0x000000010900780c */ /* 0x000fe20003f05270 */
[----:B------:R-:W-:Y:S01]  /*4d00*/  BSSY.RECONVERGENT B2, `(.L_x_327) ;  /* 0x000002a000027945 */ /* 0x000fe20003800200 */
[----:B------:R-:W-:-:S11]  /*4d10*/  LOP3.LUT P1, RZ, R6, 0x100, RZ, 0xc0, !PT ;  /* 0x0000010006ff7812 */ /* 0x000fd6000782c0ff */
[----:B------:R-:W-:Y:S05]  /*4d20*/  @!P0 BRA `(.L_x_328) ;  /* 0x00000000009c8947 */ /* 0x000fea0003800000 */
[----:B------:R-:W0:Y:S01]  /*4d30*/  LDC.64 R10, c[0x0][0x380] ;  /* 0x0000e000ff0a7b82 */ /* 0x000e220000000a00 */
[----:B------:R-:W-:-:S07]  /*4d40*/  IMAD.IADD R17, R2, 0x1, R7 ;  /* 0x0000000102117824 */ /* 0x000fce00078e0207 */
[----:B------:R-:W1:Y:S01]  /*4d50*/  LDC.64 R8, c[0x0][0x388] ;  /* 0x0000e200ff087b82 */ /* 0x000e620000000a00 */
[C---:B------:R-:W-:Y:S02]  /*4d60*/  VIADD R19, R17.reuse, 0x100 ;  /* 0x0000010011137836 */ /* 0x040fe40000000000 */
[----:B0-----:R-:W-:-:S06]  /*4d70*/  IMAD.WIDE.U32 R12, R17, 0x4, R10 ;  /* 0x00000004110c7825 */ /* 0x001fcc00078e000a */
[----:B------:R-:W2:Y:S01]  /*4d80*/  LDG.E R12, desc[UR12][R12.64] ;  /* 0x0000000c0c0c7981 */ /* 0x000ea2000c1e1900 */
[----:B-1----:R-:W-:-:S06]  /*4d90*/  IMAD.WIDE.U32 R14, R17, 0x4, R8 ;  /* 0x00000004110e7825 */ /* 0x002fcc00078e0008 */
[----:B------:R-:W2:Y:S01]  /*4da0*/  LDG.E R15, desc[UR12][R14.64] ;  /* 0x0000000c0e0f7981 */ /* 0x000ea2000c1e1900 */
[----:B------:R-:W-:-:S04]  /*4db0*/  IMAD.WIDE.U32 R10, R19, 0x4, R10 ;  /* 0x00000004130a7825 */ /* 0x000fc800078e000a */
[----:B------:R-:W-:Y:S02]  /*4dc0*/  IMAD.WIDE.U32 R8, R19, 0x4, R8 ;  /* 0x0000000413087825 */ /* 0x000fe400078e0008 */
[----:B------:R-:W3:Y:S04]  /*4dd0*/  LDG.E R10, desc[UR12][R10.64] ;  /* 0x0000000c0a0a7981 */ /* 0x000ee8000c1e1900 */
[----:B------:R0:W3:Y:S01]  /*4de0*/  LDG.E R21, desc[UR12][R8.64] ;  /* 0x0000000c08157981 */ /* 0x0000e2000c1e1900 */
[----:B------:R-:W-:Y:S02]  /*4df0*/  LOP3.LUT P2, RZ, R26, 0xff, RZ, 0xc0, !PT ;  /* 0x000000ff1aff7812 */ /* 0x000fe4000784c0ff */
[----:B------:R-:W-:-:S04]  /*4e00*/  IADD3 R17, P4, PT, R17, UR6, RZ ;  /* 0x0000000611117c10 */ /* 0x000fc8000ff9e0ff */
[----:B------:R-:W-:Y:S01]  /*4e10*/  ISETP.LT.U32.AND P0, PT, R17, R24, PT ;  /* 0x000000181100720c */ /* 0x000fe20003f01070 */
[----:B------:R-:W-:-:S05]  /*4e20*/  IMAD.X R6, RZ, RZ, R5, P4 ;  /* 0x000000ffff067224 */ /* 0x000fca00020e0605 */
[----:B------:R-:W-:-:S04]  /*4e30*/  ISETP.LT.AND.EX P0, PT, R6, R3, PT, P0 ;  /* 0x000000030600720c */ /* 0x000fc80003f01300 */
[----:B0-----:R-:W-:Y:S02]  /*4e40*/  SEL R8, R17, R24, P0 ;  /* 0x0000001811087207 */ /* 0x001fe40000000000 */
[----:B------:R-:W-:Y:S01]  /*4e50*/  SEL R9, R6, R3, P0 ;  /* 0x0000000306097207 */ /* 0x000fe20000000000 */
[----:B------:R-:W-:Y:S01]  /*4e60*/  VIADD R2, R2, 0x200 ;  /* 0x0000020002027836 */ /* 0x000fe20000000000 */
[CC--:B--2---:R-:W-:Y:S02]  /*4e70*/  FSETP.NEU.AND P5, PT, R12.reuse, R15.reuse, PT ;  /* 0x0000000f0c00720b */ /* 0x0c4fe40003fad000 */
[----:B------:R-:W-:Y:S02]  /*4e80*/  FSETP.NEU.AND P3, PT, R12, R15, P2 ;  /* 0x0000000f0c00720b */ /* 0x000fe4000176d000 */
[----:B------:R-:W-:-:S04]  /*4e90*/  @!P2 SEL R26, RZ, 0x1, !P5 ;  /* 0x00000001ff1aa807 */ /* 0x000fc80006800000 */
[----:B------:R-:W-:Y:S02]  /*4ea0*/  SEL R26, R26, 0x1, !P3 ;  /* 0x000000011a1a7807 */ /* 0x000fe40005800000 */
[----:B------:R-:W-:Y:S02]  /*4eb0*/  IADD3 R19, P5, PT, R19, UR6, RZ ;  /* 0x0000000613137c10 */ /* 0x000fe4000ffbe0ff */
[----:B------:R-:W-:-:S03]  /*4ec0*/  LOP3.LUT P4, RZ, R26, 0xff, RZ, 0xc0, !PT ;  /* 0x000000ff1aff7812 */ /* 0x000fc6000788c0ff */
[----:B------:R-:W-:Y:S02]  /*4ed0*/  @!P3 SEL R8, R17, R24, !P2 ;  /* 0x000000181108b207 */ /* 0x000fe40005000000 */
[----:B------:R-:W-:Y:S02]  /*4ee0*/  @!P3 SEL R9, R6, R3, !P2 ;  /* 0x000000030609b207 */ /* 0x000fe40005000000 */
[CC--:B---3--:R-:W-:Y:S01]  /*4ef0*/  FSETP.NEU.AND P3, PT, R10.reuse, R21.reuse, P4 ;  /* 0x000000150a00720b */ /* 0x0c8fe2000276d000 */
[----:B------:R-:W-:Y:S01]  /*4f00*/  IMAD.X R6, RZ, RZ, R5, P5 ;  /* 0x000000ffff067224 */ /* 0x000fe200028e0605 */
        /* <DEDUP_REMOVED lines=9> */
.L_x_328:
[----:B------:R-:W-:Y:S05]  /*4fa0*/  BSYNC.RECONVERGENT B2 ;  /* 0x0000000000027941 */ /* 0x000fea0003800200 */
.L_x_327:
[----:B------:R-:W-:Y:S05]  /*4fb0*/  @P1 BRA `(.L_x_320) ;  /* 0x0000000000581947 */ /* 0x000fea0003800000 */
[----:B------:R-:W0:Y:S01]  /*4fc0*/  LDC.64 R8, c[0x0][0x380] ;  /* 0x0000e000ff087b82 */ /* 0x000e220000000a00 */
[----:B------:R-:W-:-:S07]  /*4fd0*/  IMAD.IADD R13, R2, 0x1, R7 ;  /* 0x00000001020d7824 */ /* 0x000fce00078e0207 */
[----:B------:R-:W1:Y:S01]  /*4fe0*/  LDC.64 R10, c[0x0][0x388] ;  /* 0x0000e200ff0a7b82 */ /* 0x000e620000000a00 */
[----:B0-----:R-:W-:-:S06]  /*4ff0*/  IMAD.WIDE.U32 R6, R13, 0x4, R8 ;  /* 0x000000040d067825 */ /* 0x001fcc00078e0008 */
[----:B------:R-:W2:Y:S01]  /*5000*/  LDG.E R6, desc[UR12][R6.64] ;  /* 0x0000000c06067981 */ /* 0x000ea2000c1e1900 */
[----:B-1----:R-:W-:-:S06]  /*5010*/  IMAD.WIDE.U32 R8, R13, 0x4, R10 ;  /* 0x000000040d087825 */ /* 0x002fcc00078e000a */
[----:B------:R-:W2:Y:S01]  /*5020*/  LDG.E R9, desc[UR12][R8.64] ;  /* 0x0000000c08097981 */ /* 0x000ea2000c1e1900 */
[----:B------:R-:W-:Y:S02]  /*5030*/  LOP3.LUT P3, RZ, R26, 0xff, RZ, 0xc0, !PT ;  /* 0x000000ff1aff7812 */ /* 0x000fe4000786c0ff */
[----:B------:R-:W-:-:S05]  /*5040*/  IADD3 R13, P0, PT, R13, UR6, RZ ;  /* 0x000000060d0d7c10 */ /* 0x000fca000ff1e0ff */
[----:B------:R-:W-:Y:S01]  /*5050*/  IMAD.X R10, RZ, RZ, R5, P0 ;  /* 0x000000ffff0a7224 */ /* 0x000fe200000e0605 */
[----:B------:R-:W-:-:S04]  /*5060*/  ISETP.LT.U32.AND P0, PT, R13, R24, PT ;  /* 0x000000180d00720c */ /* 0x000fc80003f01070 */
[----:B------:R-:W-:-:S04]  /*5070*/  ISETP.LT.AND.EX P0, PT, R10, R3, PT, P0 ;  /* 0x000000030a00720c */ /* 0x000fc80003f01300 */
[----:B------:R-:W-:Y:S02]  /*5080*/  SEL R2, R13, R24, P0 ;  /* 0x000000180d027207 */ /* 0x000fe40000000000 */
[----:B------:R-:W-:Y:S02]  /*5090*/  SEL R5, R10, R3, P0 ;  /* 0x000000030a057207 */ /* 0x000fe40000000000 */
[CC--:B--2---:R-:W-:Y:S02]  /*50a0*/  FSETP.NEU.AND P2, PT, R6.reuse, R9.reuse, P3 ;  /* 0x000000090600720b */ /* 0x0c4fe40001f4d000 */
[----:B------:R-:W-:-:S04]  /*50b0*/  FSETP.NEU.AND P1, PT, R6, R9, PT ;  /* 0x000000090600720b */ /* 0x000fc80003f2d000 */
[----:B------:R-:W-:-:S07]  /*50c0*/  @!P3 SEL R26, RZ, 0x1, !P1 ;  /* 0x00000001ff1ab807 */ /* 0x000fce0004800000 */
[----:B------:R-:W-:Y:S02]  /*50d0*/  @!P2 SEL R2, R13, R24, !P3 ;  /* 0x000000180d02a207 */ /* 0x000fe40005800000 */
[----:B------:R-:W-:Y:S02]  /*50e0*/  @!P2 SEL R5, R10, R3, !P3 ;  /* 0x000000030a05a207 */ /* 0x000fe40005800000 */
[----:B------:R-:W-:Y:S01]  /*50f0*/  SEL R26, R26, 0x1, !P2 ;  /* 0x000000011a1a7807 */ /* 0x000fe20005000000 */
[----:B------:R-:W-:Y:S02]  /*5100*/  IMAD.MOV.U32 R24, RZ, RZ, R2 ;  /* 0x000000ffff187224 */ /* 0x000fe400078e0002 */
[----:B------:R-:W-:-:S07]  /*5110*/  IMAD.MOV.U32 R3, RZ, RZ, R5 ;  /* 0x000000ffff037224 */ /* 0x000fce00078e0005 */
.L_x_320:
[----:B01----:R-:W-:Y:S05]  /*5120*/  BSYNC.RECONVERGENT B1 ;  /* 0x0000000000017941 */ /* 0x003fea0003800200 */
.L_x_314:
        /* <DEDUP_REMOVED lines=24> */
.L_x_330:
[----:B------:R-:W-:Y:S05]  /*52b0*/  BSYNC.RECONVERGENT B1 ;  /* 0x0000000000017941 */ /* 0x000fea0003800200 */
.L_x_329:
        /* <DEDUP_REMOVED lines=23> */
.L_x_332:
[----:B------:R-:W-:Y:S05]  /*5430*/  BSYNC.RECONVERGENT B1 ;  /* 0x0000000000017941 */ /* 0x000fea0003800200 */
.L_x_331:
        /* <DEDUP_REMOVED lines=20> */
.L_x_334:
[----:B------:R-:W-:Y:S05]  /*5580*/  BSYNC.RECONVERGENT B1 ;  /* 0x0000000000017941 */ /* 0x000fea0003800200 */
.L_x_333:
        /* <DEDUP_REMOVED lines=20> */
.L_x_336:
[----:B------:R-:W-:Y:S05]  /*56d0*/  BSYNC.RECONVERGENT B1 ;  /* 0x0000000000017941 */ /* 0x000fea0003800200 */
.L_x_335:
        /* <DEDUP_REMOVED lines=20> */
.L_x_338:
[----:B------:R-:W-:Y:S05]  /*5820*/  BSYNC.RECONVERGENT B1 ;  /* 0x0000000000017941 */ /* 0x000fea0003800200 */
.L_x_337:
        /* <DEDUP_REMOVED lines=11> */
.L_x_340:
[----:B------:R-:W-:Y:S05]  /*58e0*/  BSYNC.RECONVERGENT B1 ;  /* 0x0000000000017941 */ /* 0x000fea0003800200 */
.L_x_339:
        /* <DEDUP_REMOVED lines=82> */
[----:B------:R-:W-:-:S07]  /*5e10*/  SEL R3, R3, R7, !P2 ;  /* 0x0000000703037207 */ /* 0x000fce0005000000 */
.L_x_295:
[----:B------:R-:W-:Y:S05]  /*5e20*/  BSYNC.RECONVERGENT B0 ;  /* 0x0000000000007941 */ /* 0x000fea0003800200 */
.L_x_270:
[----:B------:R-:W-:Y:S05]  /*5e30*/  @P1 EXIT ;  /* 0x000000000000194d */ /* 0x000fea0003800000 */
[----:B012---:R-:W0:Y:S01]  /*5e40*/  LDC.64 R4, c[0x0][0x3a8] ;  /* 0x0000ea00ff047b82 */ /* 0x007e220000000a00 */
[----:B------:R-:W-:Y:S02]  /*5e50*/  IMAD.MOV.U32 R25, RZ, RZ, R3 ;  /* 0x000000ffff197224 */ /* 0x000fe400078e0003 */
[----:B0-----:R-:W-:-:S05]  /*5e60*/  IMAD.WIDE.U32 R4, R0, 0x10, R4 ;  /* 0x0000001000047825 */ /* 0x001fca00078e0004 */
[----:B------:R-:W-:Y:S04]  /*5e70*/  STG.E.64 desc[UR12][R4.64+0x8], R24 ;  /* 0x0000081804007986 */ /* 0x000fe8000c101b0c */
[----:B------:R-:W-:Y:S01]  /*5e80*/  STG.E.U8 desc[UR12][R4.64], R26 ;  /* 0x0000001a04007986 */ /* 0x000fe2000c10110c */
[----:B------:R-:W-:Y:S05]  /*5e90*/  EXIT ;  /* 0x000000000000794d */ /* 0x000fea0003800000 */
.L_x_341:
        /* <DEDUP_REMOVED lines=14> */
.L_x_425:


//--------------------- .text._ZN3cub18CUB_300001_SM_10006detail6reduce28DeviceReduceSingleTileKernelINS2_10policy_hubIN4cuda3std3__45tupleIJblEEEjN6thrust24THRUST_300001_SM_1000_NS8cuda_cub9__find_if7functorIS9_EEE10Policy1000ENSB_12zip_iteratorINS8_IJNSD_26transform_input_iterator_tIbNSC_6detail35transform_pair_of_input_iterators_tIbNSB_6detail15normal_iteratorINSB_10device_ptrIKfEEEESR_NS7_8equal_toIfEEEENS7_10__not_fn_tINS7_10__identityEEEEENSB_17counting_iteratorIlNSB_11use_defaultES10_S10_EEEEEEEPS9_jSF_S9_S9_SW_EEvT0_T1_T2_T3_T4_T6_ --------------------------
	.section	.text._ZN3cub18CUB_300001_SM_10006detail6reduce28DeviceReduceSingleTileKernelINS2_10policy_hubIN4cuda3std3__45tupleIJblEEEjN6thrust24THRUST_300001_SM_1000_NS8cuda_cub9__find_if7functorIS9_EEE10Policy1000ENSB_12zip_iteratorINS8_IJNSD_26transform_input_iterator_tIbNSC_6detail35transform_pair_of_input_iterators_tIbNSB_6detail15normal_iteratorINSB_10device_ptrIKfEEEESR_NS7_8equal_toIfEEEENS7_10__not_fn_tINS7_10__identityEEEEENSB_17counting_iteratorIlNSB_11use_defaultES10_S10_EEEEEEEPS9_jSF_S9_S9_SW_EEvT0_T1_T2_T3_T4_T6_,"ax",@progbits
	.align	128
        .global         _ZN3cub18CUB_300001_SM_10006detail6reduce28DeviceReduceSingleTileKernelINS2_10policy_hubIN4cuda3std3__45tupleIJblEEEjN6thrust24THRUST_300001_SM_1000_NS8cuda_cub9__find_if7functorIS9_EEE10Policy1000ENSB_12zip_iteratorINS8_IJNSD_26transform_input_iterator_tIbNSC_6detail35transform_pair_of_input_iterators_tIbNSB_6detail15normal_iteratorINSB_10device_ptrIKfEEEESR_NS7_8equal_toIfEEEENS7_10__not_fn_tINS7_10__identityEEEEENSB_17counting_iteratorIlNSB_11use_defaultES10_S10_EEEEEEEPS9_jSF_S9_S9_SW_EEvT0_T1_T2_T3_T4_T6_
        .type           _ZN3cub18CUB_300001_SM_10006detail6reduce28DeviceReduceSingleTileKernelINS2_10policy_hubIN4cuda3std3__45tupleIJblEEEjN6thrust24THRUST_300001_SM_1000_NS8cuda_cub9__find_if7functorIS9_EEE10Policy1000ENSB_12zip_iteratorINS8_IJNSD_26transform_input_iterator_tIbNSC_6detail35transform_pair_of_input_iterators_tIbNSB_6detail15normal_iteratorINSB_10device_ptrIKfEEEESR_NS7_8equal_toIfEEEENS7_10__not_fn_tINS7_10__identityEEEEENSB_17counting_iteratorIlNSB_11use_defaultES10_S10_EEEEEEEPS9_jSF_S9_S9_SW_EEvT0_T1_T2_T3_T4_T6_,@function
        .size           _ZN3cub18CUB_300001_SM_10006detail6reduce28DeviceReduceSingleTileKernelINS2_10policy_hubIN4cuda3std3__45tupleIJblEEEjN6thrust24THRUST_300001_SM_1000_NS8cuda_cub9__find_if7functorIS9_EEE10Policy1000ENSB_12zip_iteratorINS8_IJNSD_26transform_input_iterator_tIbNSC_6detail35transform_pair_of_input_iterators_tIbNSB_6detail15normal_iteratorINSB_10device_ptrIKfEEEESR_NS7_8equal_toIfEEEENS7_10__not_fn_tINS7_10__identityEEEEENSB_17counting_iteratorIlNSB_11use_defaultES10_S10_EEEEEEEPS9_jSF_S9_S9_SW_EEvT0_T1_T2_T3_T4_T6_,(.L_x_426 - _ZN3cub18CUB_300001_SM_10006detail6reduce28DeviceReduceSingleTileKernelINS2_10policy_hubIN4cuda3std3__45tupleIJblEEEjN6thrust24THRUST_300001_SM_1000_NS8cuda_cub9__find_if7functorIS9_EEE10Policy1000ENSB_12zip_iteratorINS8_IJNSD_26transform_input_iterator_tIbNSC_6detail35transform_pair_of_input_iterators_tIbNSB_6detail15normal_iteratorINSB_10device_ptrIKfEEEESR_NS7_8equal_toIfEEEENS7_10__not_fn_tINS7_10__identityEEEEENSB_17counting_iteratorIlNSB_11use_defaultES10_S10_EEEEEEEPS9_jSF_S9_S9_SW_EEvT0_T1_T2_T3_T4_T6_)
        .other          _ZN3cub18CUB_300001_SM_10006detail6reduce28DeviceReduceSingleTileKernelINS2_10policy_hubIN4cuda3std3__45tupleIJblEEEjN6thrust24THRUST_300001_SM_1000_NS8cuda_cub9__find_if7functorIS9_EEE10Policy1000ENSB_12zip_iteratorINS8_IJNSD_26transform_input_iterator_tIbNSC_6detail35transform_pair_of_input_iterators_tIbNSB_6detail15normal_iteratorINSB_10device_ptrIKfEEEESR_NS7_8equal_toIfEEEENS7_10__not_fn_tINS7_10__identityEEEEENSB_17counting_iteratorIlNSB_11use_defaultES10_S10_EEEEEEEPS9_jSF_S9_S9_SW_EEvT0_T1_T2_T3_T4_T6_,@"STO_CUDA_ENTRY STV_DEFAULT"
_ZN3cub18CUB_300001_SM_10006detail6reduce28DeviceReduceSingleTileKernelINS2_10policy_hubIN4cuda3std3__45tupleIJblEEEjN6thrust24THRUST_300001_SM_1000_NS8cuda_cub9__find_if7functorIS9_EEE10Policy1000ENSB_12zip_iteratorINS8_IJNSD_26transform_input_iterator_tIbNSC_6detail35transform_pair_of_input_iterators_tIbNSB_6detail15normal_iteratorINSB_10device_ptrIKfEEEESR_NS7_8equal_toIfEEEENS7_10__not_fn_tINS7_10__identityEEEEENSB_17counting_iteratorIlNSB_11use_defaultES10_S10_EEEEEEEPS9_jSF_S9_S9_SW_EEvT0_T1_T2_T3_T4_T6_:
.text._ZN3cub18CUB_300001_SM_10006detail6reduce28DeviceReduceSingleTileKernelINS2_10policy_hubIN4cuda3std3__45tupleIJblEEEjN6thrust24THRUST_300001_SM_1000_NS8cuda_cub9__find_if7functorIS9_EEE10Policy1000ENSB_12zip_iteratorINS8_IJNSD_26transform_input_iterator_tIbNSC_6detail35transform_pair_of_input_iterators_tIbNSB_6detail15normal_iteratorINSB_10device_ptrIKfEEEESR_NS7_8equal_toIfEEEENS7_10__not_fn_tINS7_10__identityEEEEENSB_17counting_iteratorIlNSB_11use_defaultES10_S10_EEEEEEEPS9_jSF_S9_S9_SW_EEvT0_T1_T2_T3_T4_T6_:
        /* <DEDUP_REMOVED lines=14> */
.L_x_342:
[----:B------:R-:W-:Y:S01]  /*00e0*/  UISETP.GT.U32.AND UP0, UPT, UR4, 0x3ff, UPT ;  /* 0x000003ff0400788c */ /* 0x000fe2000bf04070 */
[----:B------:R-:W-:Y:S08]  /*00f0*/  BSSY.RECONVERGENT B0, `(.L_x_343) ;  /* 0x0000590000007945 */ /* 0x000ff00003800200 */
[----:B------:R-:W-:Y:S05]  /*0100*/  BRA.U UP0, `(.L_x_344) ;  /* 0x00000031000c7547 */ /* 0x000fea000b800000 */
[----:B------:R-:W0:Y:S01]  /*0110*/  S2R R11, SR_TID.X ;  /* 0x00000000000b7919 */ /* 0x000e220000002100 */
[----:B------:R-:W2:Y:S08]  /*0120*/  LDC.64 R2, c[0x0][0x380] ;  /* 0x0000e000ff027b82 */ /* 0x000eb00000000a00 */
[----:B------:R-:W3:Y:S01]  /*0130*/  LDC.64 R4, c[0x0][0x388] ;  /* 0x0000e200ff047b82 */ /* 0x000ee20000000a00 */
[----:B------:R-:W-:Y:S01]  /*0140*/  IMAD.MOV.U32 R20, RZ, RZ, RZ ;  /* 0x000000ffff147224 */ /* 0x000fe200078e00ff */
        /* <DEDUP_REMOVED lines=10> */
[----:B------:R-:W-:Y:S01]  /*01f0*/  BSSY.RECONVERGENT B1, `(.L_x_345) ;  /* 0x0000121000017945 */ /* 0x000fe20003800200 */
[----:B------:R-:W-:-:S03]  /*0200*/  IMAD.MOV.U32 R27, RZ, RZ, RZ ;  /* 0x000000ffff1b7224 */ /* 0x000fc600078e00ff */
[----:B------:R-:W-:Y:S02]  /*0210*/  ISETP.GE.U32.AND P2, PT, R13, UR4, PT ;  /* 0x000000040d007c0c */ /* 0x000fe4000bf46070 */
        /* <DEDUP_REMOVED lines=18> */
.L_x_349:
        /* <DEDUP_REMOVED lines=18> */
[----:B------:R-:W-:Y:S01]  /*0460*/  LOP3.LUT P5, RZ, R28, 0xff, RZ, 0xc0, !PT ;  /* 0x000000ff1cff7812 */ /* 0x000fe200078ac0ff */
[----:B------:R-:W-:Y:S01]  /*0470*/  VIADD R14, R14, 0x8 ;  /* 0x000000080e0e7836 */ /* 0x000fe20000000000 */
[C---:B------:R-:W-:Y:S01]  /*0480*/  IADD3 R19, P3, PT, R13.reuse, UR6, RZ ;  /* 0x000000060d137c10 */ /* 0x040fe2000ff7e0ff */
[----:B------:R-:W-:Y:S01]  /*0490*/  VIADD R13, R13, 0x800 ;  /* 0x000008000d0d7836 */ /* 0x000fe20000000000 */
[----:B--2---:R-:W-:-:S02]  /*04a0*/  FSETP.NEU.AND P0, PT, R22, R31, PT ;  /* 0x0000001f1600720b */ /* 0x004fc40003f0d000 */
[----:B------:R-:W-:Y:S01]  /*04b0*/  FSETP.NEU.AND P2, PT, R22, R31, P5 ;  /* 0x0000001f1600720b */ /* 0x000fe20002f4d000 */
[----:B------:R-:W-:-:S06]  /*04c0*/  IMAD.X R22, RZ, RZ, UR7, P3 ;  /* 0x00000007ff167e24 */ /* 0x000fcc00098e06ff */
        /* <DEDUP_REMOVED lines=8> */
[----:B------:R-:W-:Y:S02]  /*0550*/  @!P2 SEL R9, R19, R20, !P5 ;  /* 0x000000141309a207 */ /* 0x000fe40006800000 */
[CC--:B------:R-:W-:Y:S02]  /*0560*/  SEL R20, R22.reuse, R27.reuse, P0 ;  /* 0x0000001b16147207 */ /* 0x0c0fe40000000000 */
        /* <DEDUP_REMOVED lines=11> */
[CC--:B------:R-:W-:Y:S02]  /*0620*/  SEL R8, R7.reuse, R20.reuse, P0 ;  /* 0x0000001407087207 */ /* 0x0c0fe40000000000 */
        /* <DEDUP_REMOVED lines=10> */
[CC--:B------:R-:W-:Y:S02]  /*06d0*/  ISETP.LT.AND.EX P0, PT, R7.reuse, R8.reuse, PT, P0 ;  /* 0x000000080700720c */ /* 0x0c0fe40003f01300 */
[----:B------:R-:W-:Y:S02]  /*06e0*/  @!P3 SEL R28, RZ, 0x1, !P6 ;  /* 0x00000001ff1cb807 */ /* 0x000fe40007000000 */
[-C--:B------:R-:W-:Y:S02]  /*06f0*/  SEL R9, R6, R27.reuse, P0 ;  /* 0x0000001b06097207 */ /* 0x080fe40000000000 */
        /* <DEDUP_REMOVED lines=27> */
[----:B------:R-:W-:Y:S02]  /*08b0*/  @!P3 SEL R28, RZ, 0x1, !P0 ;  /* 0x00000001ff1cb807 */ /* 0x000fe40004000000 */
[----:B------:R-:W-:-:S02]  /*08c0*/  IADD3 R6, P6, PT, R19, 0x500, RZ ;  /* 0x0000050013067810 */ /* 0x000fc40007fde0ff */
[----:B------:R-:W-:Y:S02]  /*08d0*/  SEL R28, R28, 0x1, !P4 ;  /* 0x000000011c1c7807 */ /* 0x000fe40006000000 */
[----:B------:R-:W-:Y:S01]  /*08e0*/  @!P5 SEL R26, R7, R8, !P2 ;  /* 0x00000008071ad207 */ /* 0x000fe20005000000 */
[----:B------:R-:W-:Y:S01]  /*08f0*/  IMAD.X R7, RZ, RZ, R22, P6 ;  /* 0x000000ffff077224 */ /* 0x000fe200030e0616 */
[----:B------:R-:W-:Y:S02]  /*0900*/  ISETP.LT.U32.AND P0, PT, R6, R9, PT ;  /* 0x000000090600720c */ /* 0x000fe40003f01070 */
[----:B------:R-:W-:Y:S02]  /*0910*/  LOP3.LUT P2, RZ, R28, 0xff, RZ, 0xc0, !PT ;  /* 0x000000ff1cff7812 */ /* 0x000fe4000784c0ff */
[----:B------:R-:W-:-:S04]  /*0920*/  ISETP.LT.AND.EX P0, PT, R7, R26, PT, P0 ;  /* 0x0000001a0700720c */ /* 0x000fc80003f01300 */
[CC--:B------:R-:W-:Y:S02]  /*0930*/  SEL R21, R6.reuse, R9.reuse, P0 ;  /* 0x0000000906157207 */ /* 0x0c0fe40000000000 */
[CC--:B------:R-:W-:Y:S02]  /*0940*/  SEL R20, R7.reuse, R26.reuse, P0 ;  /* 0x0000001a07147207 */ /* 0x0c0fe40000000000 */
[----:B------:R-:W-:Y:S02]  /*0950*/  @!P4 SEL R21, R6, R9, !P3 ;  /* 0x000000090615c207 */ /* 0x000fe40005800000 */
[----:B------:R-:W-:Y:S02]  /*0960*/  @!P4 SEL R20, R7, R26, !P3 ;  /* 0x0000001a0714c207 */ /* 0x000fe40005800000 */
[----:B------:R-:W-:Y:S02]  /*0970*/  IADD3 R8, P0, PT, R19, 0x600, RZ ;  /* 0x0000060013087810 */ /* 0x000fe40007f1e0ff */
[----:B------:R-:W-:-:S02]  /*0980*/  FSETP.NEU.AND P3, PT, R17, R18, PT ;  /* 0x000000121100720b */ /* 0x000fc40003f6d000 */
[----:B------:R-:W-:Y:S01]  /*0990*/  FSETP.NEU.AND P4, PT, R17, R18, P2 ;  /* 0x000000121100720b */ /* 0x000fe2000178d000 */
[----:B------:R-:W-:Y:S01]  /*09a0*/  IMAD.X R9, RZ, RZ, R22, P0 ;  /* 0x000000ffff097224 */ /* 0x000fe200000e0616 */
[----:B------:R-:W-:Y:S02]  /*09b0*/  @!P2 SEL R28, RZ, 0x1, !P3 ;  /* 0x00000001ff1ca807 */ /* 0x000fe40005800000 */
[----:B------:R-:W-:Y:S02]  /*09c0*/  ISETP.LT.U32.AND P0, PT, R8, R21, PT ;  /* 0x000000150800720c */ /* 0x000fe40003f01070 */
[----:B------:R-:W-:Y:S02]  /*09d0*/  SEL R28, R28, 0x1, !P4 ;  /* 0x000000011c1c7807 */ /* 0x000fe40006000000 */
[----:B------:R-:W-:Y:S02]  /*09e0*/  IADD3 R19, P5, PT, R19, 0x700, RZ ;  /* 0x0000070013137810 */ /* 0x000fe40007fbe0ff */
[----:B------:R-:W-:-:S02]  /*09f0*/  ISETP.LT.AND.EX P0, PT, R9, R20, PT, P0 ;  /* 0x000000140900720c */ /* 0x000fc40003f01300 */
[----:B------:R-:W-:Y:S01]  /*0a00*/  LOP3.LUT P3, RZ, R28, 0xff, RZ, 0xc0, !PT ;  /* 0x000000ff1cff7812 */ /* 0x000fe2000786c0ff */
[----:B------:R-:W-:Y:S01]  /*0a10*/  IMAD.X R22, RZ, RZ, R22, P5 ;  /* 0x000000ffff167224 */ /* 0x000fe200028e0616 */
[-C--:B------:R-:W-:Y:S02]  /*0a20*/  SEL R6, R8, R21.reuse, P0 ;  /* 0x0000001508067207 */ /* 0x080fe40000000000 */
[CC--:B------:R-:W-:Y:S02]  /*0a30*/  SEL R7, R9.reuse, R20.reuse, P0 ;  /* 0x0000001409077207 */ /* 0x0c0fe40000000000 */
[----:B------:R-:W-:Y:S02]  /*0a40*/  ISETP.NE.AND P5, PT, R14, RZ, PT ;  /* 0x000000ff0e00720c */ /* 0x000fe40003fa5270 */
[----:B------:R-:W-:Y:S02]  /*0a50*/  @!P4 SEL R6, R8, R21, !P2 ;  /* 0x000000150806c207 */ /* 0x000fe40005000000 */
[----:B------:R-:W-:-:S02]  /*0a60*/  @!P4 SEL R7, R9, R20, !P2 ;  /* 0x000000140907c207 */ /* 0x000fc40005000000 */
[----:B------:R-:W-:Y:S02]  /*0a70*/  FSETP.NEU.AND P4, PT, R15, R16, P3 ;  /* 0x000000100f00720b */ /* 0x000fe40001f8d000 */
        /* <DEDUP_REMOVED lines=8> */
[----:B------:R-:W-:Y:S01]  /*0b00*/  @!P4 SEL R27, R22, R7, !P3 ;  /* 0x00000007161bc207 */ /* 0x000fe20005800000 */
[----:B------:R-:W-:Y:S06]  /*0b10*/  @P5 BRA `(.L_x_349) ;  /* 0xfffffff800085947 */ /* 0x000fec000383ffff */
.L_x_348:
[----:B------:R-:W-:Y:S05]  /*0b20*/  BSYNC.RECONVERGENT B2 ;  /* 0x0000000000027941 */ /* 0x000fea0003800200 */
.L_x_347:
        /* <DEDUP_REMOVED lines=16> */
[----:B------:R0:W5:Y:S04]  /*0c30*/  LDG.E R14, desc[UR8][R2.64+0xc00] ;  /* 0x000c0008020e7981 */ /* 0x000168000c1e1900 */
[----:B------:R1:W5:Y:S01]  /*0c40*/  LDG.E R17, desc[UR8][R4.64+0xc00] ;  /* 0x000c000804117981 */ /* 0x000362000c1e1900 */
[----:B------:R-:W-:-:S02]  /*0c50*/  LOP3.LUT P3, RZ, R28, 0xff, RZ, 0xc0, !PT ;  /* 0x000000ff1cff7812 */ /* 0x000fc4000786c0ff */
[----:B--2---:R-:W-:-:S05]  /*0c60*/  IADD3 R19, P2, PT, R13, UR10, RZ ;  /* 0x0000000a0d137c10 */ /* 0x004fca000ff5e0ff */
[----:B------:R-:W-:Y:S02]  /*0c70*/  IMAD.X R16, RZ, RZ, UR11, P2 ;  /* 0x0000000bff107e24 */ /* 0x000fe400090e06ff */
[----:B0-----:R-:W-:-:S05]  /*0c80*/  VIADD R2, R13, 0x100 ;  /* 0x000001000d027836 */ /* 0x001fca0000000000 */
[----:B------:R-:W-:-:S05]  /*0c90*/  IADD3 R3, P5, PT, R2, UR10, RZ ;  /* 0x0000000a02037c10 */ /* 0x000fca000ffbe0ff */
[----:B-1----:R-:W-:Y:S02]  /*0ca0*/  IMAD.X R4, RZ, RZ, UR11, P5 ;  /* 0x0000000bff047e24 */ /* 0x002fe4000a8e06ff */
[----:B------:R-:W-:Y:S01]  /*0cb0*/  VIADD R2, R13, 0x200 ;  /* 0x000002000d027836 */ /* 0x000fe20000000000 */
[CC--:B----4-:R-:W-:Y:S02]  /*0cc0*/  FSETP.NEU.AND P0, PT, R6.reuse, R7.reuse, PT ;  /* 0x000000070600720b */ /* 0x0d0fe40003f0d000 */
[----:B------:R-:W-:Y:S02]  /*0cd0*/  FSETP.NEU.AND P4, PT, R6, R7, P3 ;  /* 0x000000070600720b */ /* 0x000fe40001f8d000 */
[----:B------:R-:W-:-:S04]  /*0ce0*/  @!P3 SEL R28, RZ, 0x1, !P0 ;  /* 0x00000001ff1cb807 */ /* 0x000fc80004000000 */
[----:B------:R-:W-:Y:S02]  /*0cf0*/  SEL R28, R28, 0x1, !P4 ;  /* 0x000000011c1c7807 */ /* 0x000fe40006000000 */
[----:B------:R-:W-:Y:S02]  /*0d00*/  ISETP.LT.U32.AND P0, PT, R19, R20, PT ;  /* 0x000000141300720c */ /* 0x000fe40003f01070 */
[----:B------:R-:W-:Y:S02]  /*0d10*/  LOP3.LUT P2, RZ, R28, 0xff, RZ, 0xc0, !PT ;  /* 0x000000ff1cff7812 */ /* 0x000fe4000784c0ff */
[----:B------:R-:W-:-:S04]  /*0d20*/  ISETP.LT.AND.EX P0, PT, R16, R27, PT, P0 ;  /* 0x0000001b1000720c */ /* 0x000fc80003f01300 */
[CC--:B------:R-:W-:Y:S02]  /*0d30*/  SEL R6, R19.reuse, R20.reuse, P0 ;  /* 0x0000001413067207 */ /* 0x0c0fe40000000000 */
[----:B------:R-:W-:Y:S02]  /*0d40*/  SEL R5, R16, R27, P0 ;  /* 0x0000001b10057207 */ /* 0x000fe40000000000 */
[----:B---3--:R-:W-:Y:S02]  /*0d50*/  FSETP.NEU.AND P0, PT, R8, R9, PT ;  /* 0x000000090800720b */ /* 0x008fe40003f0d000 */
[----:B------:R-:W-:Y:S02]  /*0d60*/  @!P4 SEL R6, R19, R20, !P3 ;  /* 0x000000141306c207 */ /* 0x000fe40005800000 */
[----:B------:R-:W-:Y:S02]  /*0d70*/  @!P4 SEL R5, R16, R27, !P3 ;  /* 0x0000001b1005c207 */ /* 0x000fe40005800000 */
[----:B------:R-:W-:-:S02]  /*0d80*/  FSETP.NEU.AND P4, PT, R8, R9, P2 ;  /* 0x000000090800720b */ /* 0x000fc4000178d000 */
[----:B------:R-:W-:-:S04]  /*0d90*/  @!P2 SEL R28, RZ, 0x1, !P0 ;  /* 0x00000001ff1ca807 */ /* 0x000fc80004000000 */
        /* <DEDUP_REMOVED lines=27> */
[-C--:B------:R-:W-:Y:S02]  /*0f50*/  ISETP.LT.AND.EX P0, PT, R3, R4.reuse, PT, P0 ;  /* 0x000000040300720c */ /* 0x080fe40003f01300 */
[----:B------:R-:W-:Y:S01]  /*0f60*/  @!P2 SEL R28, RZ, 0x1, !P3 ;  /* 0x00000001ff1ca807 */ /* 0x000fe20005800000 */
[----:B------:R-:W-:Y:S01]  /*0f70*/  VIADD R13, R13, 0x400 ;  /* 0x000004000d0d7836 */ /* 0x000fe20000000000 */
[----:B------:R-:W-:Y:S02]  /*0f80*/  SEL R20, R2, R5, P0 ;  /* 0x0000000502147207 */ /* 0x000fe40000000000 */
[----:B------:R-:W-:Y:S02]  /*0f90*/  SEL R27, R3, R4, P0 ;  /* 0x00000004031b7207 */ /* 0x000fe40000000000 */
[----:B------:R-:W-:-:S02]  /*0fa0*/  SEL R28, R28, 0x1, !P4 ;  /* 0x000000011c1c7807 */ /* 0x000fc40006000000 */
[----:B------:R-:W-:Y:S02]  /*0fb0*/  @!P4 SEL R20, R2, R5, !P2 ;  /* 0x000000050214c207 */ /* 0x000fe40005000000 */
[----:B------:R-:W-:-:S07]  /*0fc0*/  @!P4 SEL R27, R3, R4, !P2 ;  /* 0x00000004031bc207 */ /* 0x000fce0005000000 */
.L_x_351:
[----:B------:R-:W-:Y:S05]  /*0fd0*/  BSYNC.RECONVERGENT B2 ;  /* 0x0000000000027941 */ /* 0x000fea0003800200 */
.L_x_350:
        /* <DEDUP_REMOVED lines=42> */
.L_x_353:
[----:B------:R-:W-:Y:S05]  /*1280*/  BSYNC.RECONVERGENT B2 ;  /* 0x0000000000027941 */ /* 0x000fea0003800200 */
.L_x_352:
        /* <DEDUP_REMOVED lines=23> */
.L_x_346:
[----:B------:R-:W-:Y:S05]  /*1400*/  BSYNC.RECONVERGENT B1 ;  /* 0x0000000000017941 */ /* 0x000fea0003800200 */
.L_x_345:
[----:B------:R-:W-:-:S09]  /*1410*/  UISETP.GE.U32.AND UP0, UPT, UR4, 0x100, UPT ;  /* 0x000001000400788c */ /* 0x000fd2000bf06070 */
        /* <DEDUP_REMOVED lines=25> */
.L_x_356:
[----:B------:R-:W-:Y:S05]  /*15b0*/  BSYNC.RECONVERGENT B1 ;  /* 0x0000000000017941 */ /* 0x000fea0003800200 */
.L_x_355:
        /* <DEDUP_REMOVED lines=23> */
.L_x_358:
[----:B------:R-:W-:Y:S05]  /*1730*/  BSYNC.RECONVERGENT B1 ;  /* 0x0000000000017941 */ /* 0x000fea0003800200 */
.L_x_357:
        /* <DEDUP_REMOVED lines=20> */
.L_x_360:
[----:B------:R-:W-:Y:S05]  /*1880*/  BSYNC.RECONVERGENT B1 ;  /* 0x0000000000017941 */ /* 0x000fea0003800200 */
.L_x_359:
        /* <DEDUP_REMOVED lines=20> */
.L_x_362:
[----:B------:R-:W-:Y:S05]  /*19d0*/  BSYNC.RECONVERGENT B1 ;  /* 0x0000000000017941 */ /* 0x000fea0003800200 */
.L_x_361:
        /* <DEDUP_REMOVED lines=20> */
.L_x_364:
[----:B------:R-:W-:Y:S05]  /*1b20*/  BSYNC.RECONVERGENT B1 ;  /* 0x0000000000017941 */ /* 0x000fea0003800200 */
.L_x_363:
[----:B------:R-:W-:Y:S04]  /*1b30*/  BSSY.RECONVERGENT B1, `(.L_x_365) ;  /* 0x000000b000017945 */ /* 0x000fe80003800200 */
[----:B------:R-:W-:Y:S05]  /*1b40*/  @P1 BRA `(.L_x_366) ;  /* 0x0000000000241947 */ /* 0x000fea0003800000 */
[----:B--2---:R-:W2:Y:S01]  /*1b50*/  S2R R4, SR_CgaCtaId ;  /* 0x0000000000047919 */ /* 0x004ea20000008800 */
[----:B0-----:R-:W-:Y:S01]  /*1b60*/  MOV R3, 0x400 ;  /* 0x0000040000037802 */ /* 0x001fe20000000f00 */
[----:B------:R-:W-:Y:S01]  /*1b70*/  IMAD.MOV.U32 R21, RZ, RZ, R27 ;  /* 0x000000ffff157224 */ /* 0x000fe200078e001b */
[----:B------:R-:W-:-:S04]  /*1b80*/  SHF.R.U32.HI R2, RZ, 0x1, R11 ;  /* 0x00000001ff027819 */ /* 0x000fc8000001160b */
[----:B------:R-:W-:Y:S02]  /*1b90*/  LOP3.LUT R2, R2, 0x1f0, RZ, 0xc0, !PT ;  /* 0x000001f002027812 */ /* 0x000fe400078ec0ff */
[----:B--2---:R-:W-:-:S05]  /*1ba0*/  LEA R3, R4, R3, 0x18 ;  /* 0x0000000304037211 */ /* 0x004fca00078ec0ff */
[----:B------:R-:W-:-:S05]  /*1bb0*/  IMAD.IADD R3, R2, 0x1, R3 ;  /* 0x0000000102037824 */ /* 0x000fca00078e0203 */
[----:B------:R0:W-:Y:S04]  /*1bc0*/  STS.64 [R3+0x10], R20 ;  /* 0x0000101403007388 */ /* 0x0001e80000000a00 */
[----:B------:R0:W-:Y:S02]  /*1bd0*/  STS.U8 [R3+0x8], R28 ;  /* 0x0000081c03007388 */ /* 0x0001e40000000000 */
.L_x_366:
[----:B------:R-:W-:Y:S05]  /*1be0*/  BSYNC.RECONVERGENT B1 ;  /* 0x0000000000017941 */ /* 0x000fea0003800200 */
.L_x_365:
        /* <DEDUP_REMOVED lines=15> */
[----:B-----5:R-:W-:-:S04]  /*1ce0*/  ISETP.NE.AND P2, PT, R10, RZ, PT ;  /* 0x000000ff0a00720c */ /* 0x020fc80003f45270 */
[----:B------:R-:W-:Y:S02]  /*1cf0*/  @P4 SEL R10, R28, 0x1, !P2 ;  /* 0x000000011c0a4807 */ /* 0x000fe40005000000 */
[-C--:B--2---:R-:W-:Y:S01]  /*1d00*/  ISETP.LT.U32.AND P0, PT, R4, R20.reuse, PT ;  /* 0x000000140400720c */ /* 0x084fe20003f01070 */
[----:B------:R-:W-:Y:S01]  /*1d10*/  LDS.U8 R28, [UR5+0x78] ;  /* 0x00007805ff1c7984 */ /* 0x000fe20008000000 */
[----:B------:R-:W-:Y:S02]  /*1d20*/  LOP3.LUT P3, RZ, R10, 0xff, RZ, 0xc0, !PT ;  /* 0x000000ff0aff7812 */ /* 0x000fe4000786c0ff */
[----:B------:R-:W-:Y:S02]  /*1d30*/  ISETP.LT.AND.EX P0, PT, R5, R27, PT, P0 ;  /* 0x0000001b0500720c */ /* 0x000fe40003f01300 */
[----:B----4-:R-:W-:Y:S02]  /*1d40*/  ISETP.NE.AND P5, PT, R12, RZ, PT ;  /* 0x000000ff0c00720c */ /* 0x010fe40003fa5270 */
[----:B-1-3--:R-:W-:-:S02]  /*1d50*/  @P2 SEL R20, R4, R20, P0 ;  /* 0x0000001404142207 */ /* 0x00afc40000000000 */
[C---:B------:R-:W-:Y:S02]  /*1d60*/  @P2 SEL R27, R5.reuse, R27, P0 ;  /* 0x0000001b051b2207 */ /* 0x040fe40000000000 */
[----:B------:R-:W-:Y:S02]  /*1d70*/  SEL R11, R4, R20, !P4 ;  /* 0x00000014040b7207 */ /* 0x000fe40006000000 */
[----:B------:R-:W-:Y:S02]  /*1d80*/  SEL R13, R5, R27, !P4 ;  /* 0x0000001b050d7207 */ /* 0x000fe40006000000 */
[----:B------:R-:W-:Y:S01]  /*1d90*/  ISETP.LT.U32.AND P0, PT, R6, R11, PT ;  /* 0x0000000b0600720c */ /* 0x000fe20003f01070 */
[----:B------:R-:W-:Y:S01]  /*1da0*/  LDS.64 R4, [UR5+0x60] ;  /* 0x00006005ff047984 */ /* 0x000fe20008000a00 */
[----:B------:R-:W-:Y:S02]  /*1db0*/  @P3 SEL R12, R10, 0x1, !P5 ;  /* 0x000000010a0c3807 */ /* 0x000fe40006800000 */
[----:B------:R-:W-:Y:S01]  /*1dc0*/  ISETP.LT.AND.EX P0, PT, R7, R13, PT, P0 ;  /* 0x0000000d0700720c */ /* 0x000fe20003f01300 */
[----:B------:R-:W1:Y:S01]  /*1dd0*/  LDS.U8 R10, [UR5+0x58] ;  /* 0x00005805ff0a7984 */ /* 0x000e620008000000 */
[----:B------:R-:W-:-:S02]  /*1de0*/  LOP3.LUT P2, RZ, R12, 0xff, RZ, 0xc0, !PT ;  /* 0x000000ff0cff7812 */ /* 0x000fc4000784c0ff */
[----:B------:R-:W-:Y:S02]  /*1df0*/  @P5 SEL R11, R6, R11, P0 ;  /* 0x0000000b060b5207 */ /* 0x000fe40000000000 */
[----:B------:R-:W-:Y:S02]  /*1e00*/  ISETP.NE.AND P4, PT, R14, RZ, PT ;  /* 0x000000ff0e00720c */ /* 0x000fe40003f85270 */
[C---:B------:R-:W-:Y:S02]  /*1e10*/  @P5 SEL R13, R7.reuse, R13, P0 ;  /* 0x0000000d070d5207 */ /* 0x040fe40000000000 */
[----:B------:R-:W-:Y:S02]  /*1e20*/  SEL R11, R6, R11, !P3 ;  /* 0x0000000b060b7207 */ /* 0x000fe40005800000 */
[----:B------:R-:W-:Y:S02]  /*1e30*/  SEL R13, R7, R13, !P3 ;  /* 0x0000000d070d7207 */ /* 0x000fe40005800000 */
[----:B------:R-:W-:Y:S01]  /*1e40*/  ISETP.LT.U32.AND P0, PT, R8, R11, PT ;  /* 0x0000000b0800720c */ /* 0x000fe20003f01070 */
[----:B------:R-:W-:Y:S01]  /*1e50*/  LDS.64 R6, [UR5+0x70] ;  /* 0x00007005ff067984 */ /* 0x000fe20008000a00 */
[----:B------:R-:W-:-:S02]  /*1e60*/  @P2 SEL R14, R12, 0x1, !P4 ;  /* 0x000000010c0e2807 */ /* 0x000fc40006000000 */
[----:B------:R-:W-:Y:S01]  /*1e70*/  ISETP.LT.AND.EX P0, PT, R9, R13, PT, P0 ;  /* 0x0000000d0900720c */ /* 0x000fe20003f01300 */
[----:B------:R-:W2:Y:S01]  /*1e80*/  LDS.U8 R12, [UR5+0x68] ;  /* 0x00006805ff0c7984 */ /* 0x000ea20008000000 */
[----:B------:R-:W-:Y:S02]  /*1e90*/  ISETP.NE.AND P3, PT, R15, RZ, PT ;  /* 0x000000ff0f00720c */ /* 0x000fe40003f65270 */
[----:B------:R-:W-:Y:S02]  /*1ea0*/  @P4 SEL R11, R8, R11, P0 ;  /* 0x0000000b080b4207 */ /* 0x000fe40000000000 */
[----:B------:R-:W-:Y:S02]  /*1eb0*/  LOP3.LUT P5, RZ, R14, 0xff, RZ, 0xc0, !PT ;  /* 0x000000ff0eff7812 */ /* 0x000fe400078ac0ff */
[----:B------:R-:W-:Y:S02]  /*1ec0*/  @P4 SEL R13, R9, R13, P0 ;  /* 0x0000000d090d4207 */ /* 0x000fe40000000000 */
[----:B------:R-:W-:-:S02]  /*1ed0*/  SEL R11, R8, R11, !P2 ;  /* 0x0000000b080b7207 */ /* 0x000fc40005000000 */
[----:B------:R-:W-:Y:S02]  /*1ee0*/  SEL R13, R9, R13, !P2 ;  /* 0x0000000d090d7207 */ /* 0x000fe40005000000 */
[----:B0-----:R-:W-:Y:S01]  /*1ef0*/  ISETP.LT.U32.AND P0, PT, R2, R11, PT ;  /* 0x0000000b0200720c */ /* 0x001fe20003f01070 */
[----:B------:R-:W0:Y:S03]  /*1f00*/  LDS.64 R8, [UR5+0x80] ;  /* 0x00008005ff087984 */ /* 0x000e260008000a00 */
[----:B------:R-:W-:Y:S02]  /*1f10*/  ISETP.LT.AND.EX P0, PT, R3, R13, PT, P0 ;  /* 0x0000000d0300720c */ /* 0x000fe40003f01300 */
[----:B------:R-:W-:Y:S02]  /*1f20*/  @P5 SEL R15, R14, 0x1, !P3 ;  /* 0x000000010e0f5807 */ /* 0x000fe40005800000 */
[----:B------:R-:W-:-:S02]  /*1f30*/  @P3 SEL R11, R2, R11, P0 ;  /* 0x0000000b020b3207 */ /* 0x000fc40000000000 */
[----:B-1----:R-:W-:Y:S02]  /*1f40*/  ISETP.NE.AND P2, PT, R10, RZ, PT ;  /* 0x000000ff0a00720c */ /* 0x002fe40003f45270 */
[----:B------:R-:W-:Y:S02]  /*1f50*/  @P3 SEL R13, R3, R13, P0 ;  /* 0x0000000d030d3207 */ /* 0x000fe40000000000 */
[----:B------:R-:W-:Y:S02]  /*1f60*/  SEL R11, R2, R11, !P5 ;  /* 0x0000000b020b7207 */ /* 0x000fe40006800000 */
[----:B------:R-:W-:Y:S02]  /*1f70*/  LOP3.LUT P4, RZ, R15, 0xff, RZ, 0xc0, !PT ;  /* 0x000000ff0fff7812 */ /* 0x000fe4000788c0ff */
[----:B------:R-:W-:Y:S02]  /*1f80*/  SEL R13, R3, R13, !P5 ;  /* 0x0000000d030d7207 */ /* 0x000fe40006800000 */
[----:B------:R-:W-:-:S04]  /*1f90*/  ISETP.LT.U32.AND P0, PT, R4, R11, PT ;  /* 0x0000000b0400720c */ /* 0x000fc80003f01070 */
[----:B------:R-:W-:Y:S02]  /*1fa0*/  ISETP.LT.AND.EX P0, PT, R5, R13, PT, P0 ;  /* 0x0000000d0500720c */ /* 0x000fe40003f01300 */
[----:B--2---:R-:W-:Y:S02]  /*1fb0*/  ISETP.NE.AND P3, PT, R12, RZ, PT ;  /* 0x000000ff0c00720c */ /* 0x004fe40003f65270 */
[C---:B------:R-:W-:Y:S02]  /*1fc0*/  @P2 SEL R11, R4.reuse, R11, P0 ;  /* 0x0000000b040b2207 */ /* 0x040fe40000000000 */
[----:B------:R-:W-:Y:S02]  /*1fd0*/  @P4 SEL R10, R15, 0x1, !P2 ;  /* 0x000000010f0a4807 */ /* 0x000fe40005000000 */
[----:B------:R-:W-:Y:S02]  /*1fe0*/  @P2 SEL R13, R5, R13, P0 ;  /* 0x0000000d050d2207 */ /* 0x000fe40000000000 */
[----:B------:R-:W-:-:S02]  /*1ff0*/  SEL R3, R4, R11, !P4 ;  /* 0x0000000b04037207 */ /* 0x000fc40006000000 */
[----:B------:R-:W-:Y:S02]  /*2000*/  LOP3.LUT P5, RZ, R10, 0xff, RZ, 0xc0, !PT ;  /* 0x000000ff0aff7812 */ /* 0x000fe400078ac0ff */
[----:B------:R-:W-:Y:S02]  /*2010*/  SEL R5, R5, R13, !P4 ;  /* 0x0000000d05057207 */ /* 0x000fe40006000000 */
[----:B------:R-:W-:Y:S02]  /*2020*/  ISETP.LT.U32.AND P0, PT, R6, R3, PT ;  /* 0x000000030600720c */ /* 0x000fe40003f01070 */
        /* <DEDUP_REMOVED lines=16> */
.L_x_354:
        /* <DEDUP_REMOVED lines=36> */
.L_x_369:
[----:B------:R-:W-:Y:S05]  /*2370*/  BSYNC.RECONVERGENT B1 ;  /* 0x0000000000017941 */ /* 0x000fea0003800200 */
.L_x_368:
        /* <DEDUP_REMOVED lines=21> */
.L_x_371:
[----:B------:R-:W-:Y:S05]  /*24d0*/  BSYNC.RECONVERGENT B1 ;  /* 0x0000000000017941 */ /* 0x000fea0003800200 */
.L_x_370:
        /* <DEDUP_REMOVED lines=20> */
.L_x_373:
[----:B------:R-:W-:Y:S05]  /*2620*/  BSYNC.RECONVERGENT B1 ;  /* 0x0000000000017941 */ /* 0x000fea0003800200 */
.L_x_372:
        /* <DEDUP_REMOVED lines=20> */
.L_x_375:
[----:B------:R-:W-:Y:S05]  /*2770*/  BSYNC.RECONVERGENT B1 ;  /* 0x0000000000017941 */ /* 0x000fea0003800200 */
.L_x_374:
        /* <DEDUP_REMOVED lines=20> */
.L_x_377:
[----:B------:R-:W-:Y:S05]  /*28c0*/  BSYNC.RECONVERGENT B1 ;  /* 0x0000000000017941 */ /* 0x000fea0003800200 */
.L_x_376:
[----:B------:R-:W-:Y:S04]  /*28d0*/  BSSY.RECONVERGENT B1, `(.L_x_378) ;  /* 0x000000b000017945 */ /* 0x000fe80003800200 */
[----:B------:R-:W-:Y:S05]  /*28e0*/  @P1 BRA `(.L_x_379) ;  /* 0x0000000000241947 */ /* 0x000fea0003800000 */
[----:B0-----:R-:W0:Y:S01]  /*28f0*/  S2R R4, SR_CgaCtaId ;  /* 0x0000000000047919 */ /* 0x001e220000008800 */
[----:B------:R-:W-:Y:S01]  /*2900*/  MOV R3, 0x400 ;  /* 0x0000040000037802 */ /* 0x000fe20000000f00 */
[----:B------:R-:W-:Y:S01]  /*2910*/  IMAD.MOV.U32 R21, RZ, RZ, R27 ;  /* 0x000000ffff157224 */ /* 0x000fe200078e001b */
[----:B--234-:R-:W-:-:S04]  /*2920*/  SHF.R.U32.HI R2, RZ, 0x1, R11 ;  /* 0x00000001ff027819 */ /* 0x01cfc8000001160b */
[----:B------:R-:W-:Y:S02]  /*2930*/  LOP3.LUT R2, R2, 0x1f0, RZ, 0xc0, !PT ;  /* 0x000001f002027812 */ /* 0x000fe400078ec0ff */
[----:B0-----:R-:W-:-:S05]  /*2940*/  LEA R3, R4, R3, 0x18 ;  /* 0x0000000304037211 */ /* 0x001fca00078ec0ff */
[----:B------:R-:W-:-:S05]  /*2950*/  IMAD.IADD R3, R2, 0x1, R3 ;  /* 0x0000000102037824 */ /* 0x000fca00078e0203 */
[----:B------:R0:W-:Y:S04]  /*2960*/  STS.64 [R3+0x10], R20 ;  /* 0x0000101403007388 */ /* 0x0001e80000000a00 */
[----:B------:R0:W-:Y:S02]  /*2970*/  STS.U8 [R3+0x8], R28 ;  /* 0x0000081c03007388 */ /* 0x0001e40000000000 */
.L_x_379:
[----:B------:R-:W-:Y:S05]  /*2980*/  BSYNC.RECONVERGENT B1 ;  /* 0x0000000000017941 */ /* 0x000fea0003800200 */
.L_x_378:
[----:B------:R-:W-:Y:S01]  /*2990*/  BAR.SYNC.DEFER_BLOCKING 0x0 ;  /* 0x0000000000007b1d */ /* 0x000fe20000010000 */
[----:B------:R-:W-:-:S13]  /*29a0*/  ISETP.NE.AND P1, PT, R11, RZ, PT ;  /* 0x000000ff0b00720c */ /* 0x000fda0003f25270 */
[----:B------:R-:W-:Y:S05]  /*29b0*/  @P1 BRA `(.L_x_367) ;  /* 0x00000030000c1947 */ /* 0x000fea0003800000 */
[----:B------:R-:W-:Y:S02]  /*29c0*/  UISETP.GE.U32.AND UP0, UPT, UR4, 0x21, UPT ;  /* 0x000000210400788c */ /* 0x000fe4000bf06070 */
[----:B------:R-:W-:Y:S02]  /*29d0*/  UISETP.GE.U32.AND UP1, UPT, UR4, 0x41, UPT ;  /* 0x000000410400788c */ /* 0x000fe4000bf26070 */
[----:B------:R-:W-:Y:S02]  /*29e0*/  UISETP.GE.U32.AND UP2, UPT, UR4, 0x61, UPT ;  /* 0x000000610400788c */ /* 0x000fe4000bf46070 */
[----:B------:R-:W-:Y:S02]  /*29f0*/  UISETP.GE.U32.AND UP3, UPT, UR4, 0x81, UPT ;  /* 0x000000810400788c */ /* 0x000fe4000bf66070 */
[----:B------:R-:W-:Y:S02]  /*2a00*/  UISETP.GE.U32.AND UP4, UPT, UR4, 0xa1, UPT ;  /* 0x000000a10400788c */ /* 0x000fe4000bf86070 */
[----:B------:R-:W-:-:S02]  /*2a10*/  UISETP.GE.U32.AND UP5, UPT, UR4, 0xc1, UPT ;  /* 0x000000c10400788c */ /* 0x000fc4000bfa6070 */
[----:B------:R-:W-:Y:S01]  /*2a20*/  UISETP.GE.U32.AND UP6, UPT, UR4, 0xe1, UPT ;  /* 0x000000e10400788c */ /* 0x000fe2000bfc6070 */
        /* <DEDUP_REMOVED lines=16> */
.L_x_380:
        /* <DEDUP_REMOVED lines=16> */
.L_x_381:
        /* <DEDUP_REMOVED lines=16> */
.L_x_382:
        /* <DEDUP_REMOVED lines=16> */
.L_x_383:
        /* <DEDUP_REMOVED lines=16> */
.L_x_384:
        /* <DEDUP_REMOVED lines=16> */
.L_x_385:
        /* <DEDUP_REMOVED lines=17> */
.L_x_344:
        /* <DEDUP_REMOVED lines=15> */
[----:B------:R-:W-:Y:S01]  /*3230*/  UIADD3 UR5, UPT, UPT, UR4, -0x400, URZ ;  /* 0xfffffc0004057890 */ /* 0x000fe2000fffe0ff */
[----:B------:R-:W-:-:S03]  /*3240*/  IMAD.MOV.U32 R22, RZ, RZ, 0x400 ;  /* 0x00000400ff167424 */ /* 0x000fc600078e00ff */
[----:B------:R-:W-:Y:S01]  /*3250*/  UISETP.GE.U32.AND UP0, UPT, UR5, 0x400, UPT ;  /* 0x000004000500788c */ /* 0x000fe2000bf06070 */
[----:B---3--:R-:W-:Y:S01]  /*3260*/  FSETP.NEU.AND P0, PT, R6, R7, PT ;  /* 0x000000070600720b */ /* 0x008fe20003f0d000 */
[----:B------:R-:W-:-:S03]  /*3270*/  VIADD R6, R21, 0x200 ;  /* 0x0000020015067836 */ /* 0x000fc60000000000 */
[----:B------:R-:W-:Y:S02]  /*3280*/  SEL R20, R20, R21, !P0 ;  /* 0x0000001514147207 */ /* 0x000fe40004000000 */
[----:B--2---:R-:W-:Y:S02]  /*3290*/  IADD3 R15, P1, PT, R6, UR6, RZ ;  /* 0x00000006060f7c10 */ /* 0x004fe4000ff3e0ff */
[----:B------:R-:W-:Y:S02]  /*32a0*/  IADD3 R20, P3, PT, R20, UR6, RZ ;  /* 0x0000000614147c10 */ /* 0x000fe4000ff7e0ff */
[----:B----4-:R-:W-:Y:S01]  /*32b0*/  FSETP.NEU.AND P2, PT, R10, R11, PT ;  /* 0x0000000b0a00720b */ /* 0x010fe20003f4d000 */
[----:B------:R-:W-:Y:S01]  /*32c0*/  IMAD.X R6, RZ, RZ, UR7, P1 ;  /* 0x00000007ff067e24 */ /* 0x000fe200088e06ff */
[C---:B------:R-:W-:Y:S01]  /*32d0*/  ISETP.LT.U32.AND P1, PT, R15.reuse, R20, PT ;  /* 0x000000140f00720c */ /* 0x040fe20003f21070 */
[----:B------:R-:W-:Y:S01]  /*32e0*/  IMAD.X R27, RZ, RZ, UR7, P3 ;  /* 0x00000007ff1b7e24 */ /* 0x000fe200098e06ff */
[----:B------:R-:W-:-:S02]  /*32f0*/  IADD3 R7, P3, PT, R15, 0x100, RZ ;  /* 0x000001000f077810 */ /* 0x000fc40007f7e0ff */
[----:B-----5:R-:W-:Y:S02]  /*3300*/  FSETP.EQ.AND P0, PT, R8, R9, !P0 ;  /* 0x000000090800720b */ /* 0x020fe40004702000 */
[----:B------:R-:W-:-:S05]  /*3310*/  ISETP.LT.AND.EX P1, PT, R6, R27, PT, P1 ;  /* 0x0000001b0600720c */ /* 0x000fca0003f21310 */
        /* <DEDUP_REMOVED lines=8> */
[----:B------:R-:W-:Y:S02]  /*33a0*/  ISETP.LT.AND.EX P1, PT, R6, R27, PT, P1 ;  /* 0x0000001b0600720c */ /* 0x000fe40003f21310 */
[----:B------:R-:W-:Y:S02]  /*33b0*/  FSETP.NEU.OR P3, PT, R12, R13, !P0 ;  /* 0x0000000d0c00720b */ /* 0x000fe4000476d400 */
[----:B------:R-:W-:Y:S02]  /*33c0*/  @P2 SEL R20, R7, R20, P1 ;  /* 0x0000001407142207 */ /* 0x000fe40000800000 */
[----:B------:R-:W-:Y:S02]  /*33d0*/  @P2 SEL R27, R6, R27, P1 ;  /* 0x0000001b061b2207 */ /* 0x000fe40000800000 */
[----:B------:R-:W-:-:S02]  /*33e0*/  SEL R28, RZ, 0x1, !P3 ;  /* 0x00000001ff1c7807 */ /* 0x000fc40005800000 */
[----:B------:R-:W-:Y:S02]  /*33f0*/  SEL R20, R7, R20, P0 ;  /* 0x0000001407147207 */ /* 0x000fe40000000000 */
[----:B------:R-:W-:Y:S01]  /*3400*/  SEL R27, R6, R27, P0 ;  /* 0x0000001b061b7207 */ /* 0x000fe20000000000 */
[----:B------:R-:W-:Y:S06]  /*3410*/  BRA.U !UP0, `(.L_x_386) ;  /* 0x00000005082c7547 */ /* 0x000fec000b800000 */
[----:B------:R-:W-:Y:S01]  /*3420*/  IMAD.MOV.U32 R22, RZ, RZ, 0x400 ;  /* 0x00000400ff167424 */ /* 0x000fe200078e00ff */
[----:B------:R-:W0:Y:S01]  /*3430*/  LDCU UR4, c[0x0][0x3b0] ;  /* 0x00007600ff0477ac */ /* 0x000e220008000800 */
[----:B------:R-:W2:Y:S05]  /*3440*/  LDCU.64 UR6, c[0x0][0x3a0] ;  /* 0x00007400ff0677ac */ /* 0x000eaa0008000a00 */
.L_x_391:
[----:B------:R-:W-:-:S04]  /*3450*/  IMAD.WIDE.U32 R6, R22, 0x4, R2 ;  /* 0x0000000416067825 */ /* 0x000fc800078e0002 */
[----:B------:R-:W-:Y:S01]  /*3460*/  IMAD.WIDE.U32 R8, R22, 0x4, R4 ;  /* 0x0000000416087825 */ /* 0x000fe200078e0004 */
        /* <DEDUP_REMOVED lines=10> */
[----:B--2---:R-:W-:-:S04]  /*3510*/  IADD3 R11, P0, P1, R21, UR6, R22 ;  /* 0x00000006150b7c10 */ /* 0x004fc8000f91e016 */
[----:B------:R-:W-:-:S07]  /*3520*/  IADD3.X R10, PT, PT, RZ, UR7, RZ, P0, P1 ;  /* 0x00000007ff0a7c10 */ /* 0x000fce00087e24ff */
        /* <DEDUP_REMOVED lines=9> */
.L_x_388:
[----:B-----5:R-:W-:Y:S01]  /*35c0*/  FSETP.NEU.AND P0, PT, R12, R13, PT ;  /* 0x0000000d0c00720b */ /* 0x020fe20003f0d000 */
[----:B------:R-:W-:Y:S02]  /*35d0*/  IMAD.MOV.U32 R20, RZ, RZ, R11 ;  /* 0x000000ffff147224 */ /* 0x000fe400078e000b */
[----:B------:R-:W-:Y:S01]  /*35e0*/  IMAD.MOV.U32 R27, RZ, RZ, R10 ;  /* 0x000000ffff1b7224 */ /* 0x000fe200078e000a */
[----:B------:R-:W-:-:S09]  /*35f0*/  SEL R28, RZ, 0x1, !P0 ;  /* 0x00000001ff1c7807 */ /* 0x000fd20004000000 */
.L_x_389:
[----:B0-----:R-:W-:Y:S05]  /*3600*/  BSYNC.RECONVERGENT B1 ;  /* 0x0000000000017941 */ /* 0x001fea0003800200 */
.L_x_387:
[----:B------:R-:W-:Y:S01]  /*3610*/  IMAD.MOV.U32 R7, RZ, RZ, R20 ;  /* 0x000000ffff077224 */ /* 0x000fe200078e0014 */
[----:B------:R-:W-:Y:S01]  /*3620*/  IADD3 R20, P1, PT, R11, 0x100, RZ ;  /* 0x000001000b147810 */ /* 0x000fe20007f3e0ff */
[----:B------:R-:W-:Y:S01]  /*3630*/  IMAD.MOV.U32 R6, RZ, RZ, R27 ;  /* 0x000000ffff067224 */ /* 0x000fe200078e001b */
[----:B------:R-:W-:Y:S02]  /*3640*/  FSETP.NEU.AND P3, PT, R14, R15, PT ;  /* 0x0000000f0e00720b */ /* 0x000fe40003f6d000 */
[----:B------:R-:W-:Y:S01]  /*3650*/  LOP3.LUT P2, RZ, R28, 0xff, RZ, 0xc0, !PT ;  /* 0x000000ff1cff7812 */ /* 0x000fe2000784c0ff */
[----:B------:R-:W-:Y:S01]  /*3660*/  IMAD.X R27, RZ, RZ, R10, P1 ;  /* 0x000000ffff1b7224 */ /* 0x000fe200008e060a */
[----:B------:R-:W-:Y:S02]  /*3670*/  ISETP.LT.U32.AND P0, PT, R20, R7, PT ;  /* 0x000000071400720c */ /* 0x000fe40003f01070 */
[----:B------:R-:W-:Y:S02]  /*3680*/  SEL R28, R28, 0x1, !P3 ;  /* 0x000000011c1c7807 */ /* 0x000fe40005800000 */
[----:B------:R-:W-:-:S02]  /*3690*/  ISETP.LT.AND.EX P0, PT, R27, R6, PT, P0 ;  /* 0x000000061b00720c */ /* 0x000fc40003f01300 */
[----:B------:R-:W-:Y:S02]  /*36a0*/  FSETP.NEU.AND P1, PT, R16, R17, PT ;  /* 0x000000111000720b */ /* 0x000fe40003f2d000 */
[----:B------:R-:W-:Y:S02]  /*36b0*/  IADD3 R8, PT, PT, -R22, UR4, RZ ;  /* 0x0000000416087c10 */ /* 0x000fe4000fffe1ff */
[----:B------:R-:W-:Y:S02]  /*36c0*/  @P3 SEL R7, R20, R7, P0 ;  /* 0x0000000714073207 */ /* 0x000fe40000000000 */
[----:B------:R-:W-:Y:S02]  /*36d0*/  @P3 SEL R6, R27, R6, P0 ;  /* 0x000000061b063207 */ /* 0x000fe40000000000 */
[----:B------:R-:W-:Y:S02]  /*36e0*/  @!P2 SEL R28, RZ, 0x1, !P3 ;  /* 0x00000001ff1ca807 */ /* 0x000fe40005800000 */
[----:B------:R-:W-:-:S02]  /*36f0*/  IADD3 R9, P0, PT, R11, 0x200, RZ ;  /* 0x000002000b097810 */ /* 0x000fc40007f1e0ff */
[----:B------:R-:W-:Y:S02]  /*3700*/  SEL R20, R20, R7, !P2 ;  /* 0x0000000714147207 */ /* 0x000fe40005000000 */
[C---:B------:R-:W-:Y:S02]  /*3710*/  LOP3.LUT P3, RZ, R28.reuse, 0xff, RZ, 0xc0, !PT ;  /* 0x000000ff1cff7812 */ /* 0x040fe4000786c0ff */
[----:B------:R-:W-:Y:S01]  /*3720*/  SEL R27, R27, R6, !P2 ;  /* 0x000000061b1b7207 */ /* 0x000fe20005000000 */
[----:B------:R-:W-:Y:S01]  /*3730*/  IMAD.X R6, RZ, RZ, R10, P0 ;  /* 0x000000ffff067224 */ /* 0x000fe200000e060a */
[----:B------:R-:W-:Y:S02]  /*3740*/  ISETP.LT.U32.AND P0, PT, R9, R20, PT ;  /* 0x000000140900720c */ /* 0x000fe40003f01070 */
[----:B------:R-:W-:Y:S02]  /*3750*/  SEL R28, R28, 0x1, !P1 ;  /* 0x000000011c1c7807 */ /* 0x000fe40004800000 */
[----:B------:R-:W-:-:S02]  /*3760*/  ISETP.LT.AND.EX P0, PT, R6, R27, PT, P0 ;  /* 0x0000001b0600720c */ /* 0x000fc40003f01300 */
[----:B------:R-:W-:Y:S02]  /*3770*/  FSETP.NEU.AND P2, PT, R18, R19, PT ;  /* 0x000000131200720b */ /* 0x000fe40003f4d000 */
[----:B------:R-:W-:Y:S02]  /*3780*/  @P1 SEL R20, R9, R20, P0 ;  /* 0x0000001409141207 */ /* 0x000fe40000000000 */
[----:B------:R-:W-:Y:S02]  /*3790*/  @P1 SEL R27, R6, R27, P0 ;  /* 0x0000001b061b1207 */ /* 0x000fe40000000000 */
[----:B------:R-:W-:Y:S02]  /*37a0*/  IADD3 R7, P0, PT, R11, 0x300, RZ ;  /* 0x000003000b077810 */ /* 0x000fe40007f1e0ff */
[----:B------:R-:W-:Y:S02]  /*37b0*/  @!P3 SEL R28, RZ, 0x1, !P1 ;  /* 0x00000001ff1cb807 */ /* 0x000fe40004800000 */
[----:B------:R-:W-:-:S02]  /*37c0*/  SEL R20, R9, R20, !P3 ;  /* 0x0000001409147207 */ /* 0x000fc40005800000 */
[----:B------:R-:W-:Y:S01]  /*37d0*/  SEL R27, R6, R27, !P3 ;  /* 0x0000001b061b7207 */ /* 0x000fe20005800000 */
[----:B------:R-:W-:Y:S01]  /*37e0*/  IMAD.X R6, RZ, RZ, R10, P0 ;  /* 0x000000ffff067224 */ /* 0x000fe200000e060a */
[----:B------:R-:W-:Y:S02]  /*37f0*/  ISETP.GE.U32.AND P3, PT, R8, 0x400, PT ;  /* 0x000004000800780c */ /* 0x000fe40003f66070 */
        /* <DEDUP_REMOVED lines=10> */
[----:B------:R-:W-:-:S05]  /*38a0*/  VIADD R22, R22, 0x400 ;  /* 0x0000040016167836 */ /* 0x000fca0000000000 */
[----:B------:R-:W-:-:S13]  /*38b0*/  ISETP.GT.U32.AND P0, PT, R22, UR5, PT ;  /* 0x0000000516007c0c */ /* 0x000fda000bf04070 */
[----:B------:R-:W-:Y:S05]  /*38c0*/  @!P0 BRA `(.L_x_391) ;  /* 0xfffffff800e08947 */ /* 0x000fea000383ffff */
.L_x_386:
[----:B------:R-:W-:Y:S01]  /*38d0*/  IADD3 R2, PT, PT, -R22, UR4, RZ ;  /* 0x0000000416027c10 */ /* 0x000fe2000fffe1ff */
[----:B------:R-:W-:Y:S03]  /*38e0*/  BSSY.RECONVERGENT B1, `(.L_x_390) ;  /* 0x0000141000017945 */ /* 0x000fe60003800200 */
[----:B------:R-:W-:-:S04]  /*38f0*/  ISETP.GE.AND P0, PT, R21, R2, PT ;  /* 0x000000021500720c */ /* 0x000fc80003f06270 */
[----:B------:R-:W-:-:S13]  /*3900*/  ISETP.GE.U32.OR P0, PT, R22, UR4, P0 ;  /* 0x0000000416007c0c */ /* 0x000fda0008706470 */
[----:B------:R-:W-:Y:S05]  /*3910*/  @P0 BRA `(.L_x_392) ;  /* 0x0000001000f40947 */ /* 0x000fea0003800000 */
[----:B------:R-:W-:Y:S01]  /*3920*/  LOP3.LUT R23, RZ, R21, RZ, 0x33, !PT ;  /* 0x00000015ff177212 */ /* 0x000fe200078e33ff */
[----:B------:R-:W-:Y:S01]  /*3930*/  BSSY.RECONVERGENT B2, `(.L_x_393) ;  /* 0x00000a5000027945 */ /* 0x000fe20003800200 */
[----:B------:R-:W-:Y:S02]  /*3940*/  IMAD.MOV.U32 R3, RZ, RZ, R21 ;  /* 0x000000ffff037224 */ /* 0x000fe400078e0015 */
[----:B------:R-:W-:-:S04]  /*3950*/  IADD3 R23, PT, PT, -R22, UR4, R23 ;  /* 0x0000000416177c10 */ /* 0x000fc8000fffe117 */
[C---:B------:R-:W-:Y:S02]  /*3960*/  ISETP.GE.U32.AND P0, PT, R23.reuse, 0x700, PT ;  /* 0x000007001700780c */ /* 0x040fe40003f06070 */
[----:B------:R-:W-:-:S04]  /*3970*/  LEA.HI R24, R23, 0x1, RZ, 0x18 ;  /* 0x0000000117187811 */ /* 0x000fc800078fc0ff */
[----:B------:R-:W-:-:S07]  /*3980*/  LOP3.LUT R34, R24, 0x7, RZ, 0xc0, !PT ;  /* 0x0000000718227812 */ /* 0x000fce00078ec0ff */
[----:B------:R-:W-:Y:S05]  /*3990*/  @!P0 BRA `(.L_x_394) ;  /* 0x0000000800788947 */ /* 0x000fea0003800000 */
[----:B------:R-:W0:Y:S01]  /*39a0*/  LDC.64 R4, c[0x0][0x380] ;  /* 0x0000e000ff047b82 */ /* 0x000e220000000a00 */
[----:B------:R-:W-:Y:S01]  /*39b0*/  LOP3.LUT R29, R24, 0x1fffff8, RZ, 0xc0, !PT ;  /* 0x01fffff8181d7812 */ /* 0x000fe200078ec0ff */
[----:B------:R-:W-:Y:S01]  /*39c0*/  BSSY.RECONVERGENT B3, `(.L_x_395) ;  /* 0x000009a000037945 */ /* 0x000fe20003800200 */
[C---:B------:R-:W-:Y:S01]  /*39d0*/  LOP3.LUT R26, R21.reuse, 0x400, RZ, 0xfc, !PT ;  /* 0x00000400151a7812 */ /* 0x040fe200078efcff */
[----:B------:R-:W-:Y:S02]  /*39e0*/  IMAD.IADD R25, R21, 0x1, R22 ;  /* 0x0000000115197824 */ /* 0x000fe400078e0216 */
[----:B------:R-:W-:Y:S02]  /*39f0*/  IMAD.MOV R29, RZ, RZ, -R29 ;  /* 0x000000ffff1d7224 */ /* 0x000fe400078e0a1d */
[----:B------:R-:W2:Y:S05]  /*3a00*/  LDC.64 R2, c[0x0][0x388] ;  /* 0x0000e200ff027b82 */ /* 0x000eaa0000000a00 */
.L_x_396:
[----:B0-----:R-:W-:-:S04]  /*3a10*/  IMAD.WIDE.U32 R6, R25, 0x4, R4 ;  /* 0x0000000419067825 */ /* 0x001fc800078e0004 */
[C---:B--2---:R-:W-:Y:S01]  /*3a20*/  IMAD.WIDE.U32 R8, R25.reuse, 0x4, R2 ;  /* 0x0000000419087825 */ /* 0x044fe200078e0002 */
[----:B------:R0:W2:Y:S04]  /*3a30*/  LDG.E R32, desc[UR8][R6.64] ;  /* 0x0000000806207981 */ /* 0x0000a8000c1e1900 */
[----:B------:R3:W2:Y:S01]  /*3a40*/  LDG.E R37, desc[UR8][R8.64] ;  /* 0x0000000808257981 */ /* 0x0006a2000c1e1900 */
[----:B------:R-:W-:-:S04]  /*3a50*/  VIADD R33, R25, 0x100 ;  /* 0x0000010019217836 */ /* 0x000fc80000000000 */
[----:B------:R-:W-:-:S04]  /*3a60*/  IMAD.WIDE.U32 R10, R33, 0x4, R4 ;  /* 0x00000004210a7825 */ /* 0x000fc800078e0004 */
[----:B------:R-:W-:Y:S01]  /*3a70*/  IMAD.WIDE.U32 R12, R33, 0x4, R2 ;  /* 0x00000004210c7825 */ /* 0x000fe200078e0002 */
[----:B------:R4:W5:Y:S04]  /*3a80*/  LDG.E R31, desc[UR8][R10.64] ;  /* 0x000000080a1f7981 */ /* 0x000968000c1e1900 */
[----:B------:R1:W5:Y:S01]  /*3a90*/  LDG.E R18, desc[UR8][R12.64] ;  /* 0x000000080c127981 */ /* 0x000362000c1e1900 */
[----:B------:R-:W-:-:S04]  /*3aa0*/  VIADD R35, R25, 0x200 ;  /* 0x0000020019237836 */ /* 0x000fc80000000000 */
[----:B------:R-:W-:-:S04]  /*3ab0*/  IMAD.WIDE.U32 R16, R35, 0x4, R4 ;  /* 0x0000000423107825 */ /* 0x000fc800078e0004 */
[----:B------:R-:W-:Y:S01]  /*3ac0*/  IMAD.WIDE.U32 R14, R35, 0x4, R2 ;  /* 0x00000004230e7825 */ /* 0x000fe200078e0002 */
[----:B------:R-:W5:Y:S04]  /*3ad0*/  LDG.E R30, desc[UR8][R16.64] ;  /* 0x00000008101e7981 */ /* 0x000f68000c1e1900 */
[----:B------:R1:W5:Y:S01]  /*3ae0*/  LDG.E R39, desc[UR8][R14.64] ;  /* 0x000000080e277981 */ /* 0x000362000c1e1900 */
[----:B------:R-:W-:-:S04]  /*3af0*/  VIADD R19, R25, 0x300 ;  /* 0x0000030019137836 */ /* 0x000fc80000000000 */
[----:B0-----:R-:W-:-:S04]  /*3b00*/  IMAD.WIDE.U32 R6, R19, 0x4, R4 ;  /* 0x0000000413067825 */ /* 0x001fc800078e0004 */
[----:B---3--:R-:W-:Y:S01]  /*3b10*/  IMAD.WIDE.U32 R8, R19, 0x4, R2 ;  /* 0x0000000413087825 */ /* 0x008fe200078e0002 */
[----:B------:R0:W3:Y:S04]  /*3b20*/  LDG.E R36, desc[UR8][R6.64] ;  /* 0x0000000806247981 */ /* 0x0000e8000c1e1900 */
[----:B------:R0:W3:Y:S01]  /*3b30*/  LDG.E R43, desc[UR8][R8.64] ;  /* 0x00000008082b7981 */ /* 0x0000e2000c1e1900 */
[----:B------:R-:W-:-:S04]  /*3b40*/  VIADD R41, R25, 0x400 ;  /* 0x0000040019297836 */ /* 0x000fc80000000000 */
[----:B----4-:R-:W-:-:S04]  /*3b50*/  IMAD.WIDE.U32 R10, R41, 0x4, R4 ;  /* 0x00000004290a7825 */ /* 0x010fc800078e0004 */
[----:B-1----:R-:W-:Y:S01]  /*3b60*/  IMAD.WIDE.U32 R12, R41, 0x4, R2 ;  /* 0x00000004290c7825 */ /* 0x002fe200078e0002 */
[----:B------:R1:W4:Y:S04]  /*3b70*/  LDG.E R38, desc[UR8][R10.64] ;  /* 0x000000080a267981 */ /* 0x000328000c1e1900 */
[----:B------:R1:W4:Y:S01]  /*3b80*/  LDG.E R45, desc[UR8][R12.64] ;  /* 0x000000080c2d7981 */ /* 0x000322000c1e1900 */
[----:B------:R-:W-:-:S04]  /*3b90*/  VIADD R40, R25, 0x500 ;  /* 0x0000050019287836 */ /* 0x000fc80000000000 */
[----:B------:R-:W-:-:S04]  /*3ba0*/  IMAD.WIDE.U32 R14, R40, 0x4, R4 ;  /* 0x00000004280e7825 */ /* 0x000fc800078e0004 */
[----:B------:R-:W-:Y:S02]  /*3bb0*/  IMAD.WIDE.U32 R16, R40, 0x4, R2 ;  /* 0x0000000428107825 */ /* 0x000fe400078e0002 */
[----:B------:R1:W4:Y:S04]  /*3bc0*/  LDG.E R14, desc[UR8][R14.64] ;  /* 0x000000080e0e7981 */ /* 0x000328000c1e1900 */
[----:B------:R-:W4:Y:S01]  /*3bd0*/  LDG.E R17, desc[UR8][R16.64] ;  /* 0x0000000810117981 */ /* 0x000f22000c1e1900 */
[----:B------:R-:W-:-:S04]  /*3be0*/  VIADD R42, R25, 0x600 ;  /* 0x00000600192a7836 */ /* 0x000fc80000000000 */
[----:B0-----:R-:W-:-:S04]  /*3bf0*/  IMAD.WIDE.U32 R6, R42, 0x4, R4 ;  /* 0x000000042a067825 */ /* 0x001fc800078e0004 */
[----:B------:R-:W-:Y:S02]  /*3c00*/  IMAD.WIDE.U32 R8, R42, 0x4, R2 ;  /* 0x000000042a087825 */ /* 0x000fe400078e0002 */
[----:B------:R-:W4:Y:S04]  /*3c10*/  LDG.E R6, desc[UR8][R6.64] ;  /* 0x0000000806067981 */ /* 0x000f28000c1e1900 */
[----:B------:R0:W4:Y:S01]  /*3c20*/  LDG.E R9, desc[UR8][R8.64] ;  /* 0x0000000808097981 */ /* 0x000122000c1e1900 */
[----:B------:R-:W-:-:S04]  /*3c30*/  VIADD R44, R25, 0x700 ;  /* 0x00000700192c7836 */ /* 0x000fc80000000000 */
[----:B-1----:R-:W-:-:S04]  /*3c40*/  IMAD.WIDE.U32 R10, R44, 0x4, R4 ;  /* 0x000000042c0a7825 */ /* 0x002fc800078e0004 */
[----:B------:R-:W-:Y:S02]  /*3c50*/  IMAD.WIDE.U32 R12, R44, 0x4, R2 ;  /* 0x000000042c0c7825 */ /* 0x000fe400078e0002 */
[----:B------:R1:W4:Y:S04]  /*3c60*/  LDG.E R10, desc[UR8][R10.64] ;  /* 0x000000080a0a7981 */ /* 0x000328000c1e1900 */
[----:B------:R1:W4:Y:S01]  /*3c70*/  LDG.E R13, desc[UR8][R12.64] ;  /* 0x000000080c0d7981 */ /* 0x000322000c1e1900 */
[----:B------:R-:W-:Y:S01]  /*3c80*/  LOP3.LUT P3, RZ, R28, 0xff, RZ, 0xc0, !PT ;  /* 0x000000ff1cff7812 */ /* 0x000fe2000786c0ff */
[----:B------:R-:W-:Y:S01]  /*3c90*/  VIADD R29, R29, 0x8 ;  /* 0x000000081d1d7836 */ /* 0x000fe20000000000 */
[----:B------:R-:W-:Y:S01]  /*3ca0*/  IADD3 R15, P2, PT, R25, UR6, RZ ;  /* 0x00000006190f7c10 */ /* 0x000fe2000ff5e0ff */
[----:B------:R-:W-:-:S02]  /*3cb0*/  VIADD R26, R26, 0x800 ;  /* 0x000008001a1a7836 */ /* 0x000fc40000000000 */
[----:B------:R-:W-:Y:S02]  /*3cc0*/  VIADD R25, R25, 0x800 ;  /* 0x0000080019197836 */ /* 0x000fe40000000000 */
[----:B0-----:R-:W-:Y:S01]  /*3cd0*/  IMAD.X R8, RZ, RZ, UR7, P2 ;  /* 0x00000007ff087e24 */ /* 0x001fe200090e06ff */
[CC--:B--2---:R-:W-:Y:S02]  /*3ce0*/  FSETP.NEU.AND P0, PT, R32.reuse, R37.reuse, PT ;  /* 0x000000252000720b */ /* 0x0c4fe40003f0d000 */
[----:B------:R-:W-:-:S03]  /*3cf0*/  FSETP.NEU.AND P1, PT, R32, R37, P3 ;  /* 0x000000252000720b */ /* 0x000fc60001f2d000 */
[----:B------:R-:W-:Y:S02]  /*3d00*/  @!P3 SEL R28, RZ, 0x1, !P0 ;  /* 0x00000001ff1cb807 */ /* 0x000fe40004000000 */
[----:B------:R-:W-:Y:S02]  /*3d10*/  ISETP.LT.U32.AND P0, PT, R15, R20, PT ;  /* 0x000000140f00720c */ /* 0x000fe40003f01070 */
[----:B------:R-:W-:Y:S02]  /*3d20*/  SEL R7, R28, 0x1, !P1 ;  /* 0x000000011c077807 */ /* 0x000fe40004800000 */
[----:B------:R-:W-:Y:S02]  /*3d30*/  ISETP.LT.AND.EX P0, PT, R8, R27, PT, P0 ;  /* 0x0000001b0800720c */ /* 0x000fe40003f01300 */
[----:B------:R-:W-:Y:S02]  /*3d40*/  LOP3.LUT P2, RZ, R7, 0xff, RZ, 0xc0, !PT ;  /* 0x000000ff07ff7812 */ /* 0x000fe4000784c0ff */
[----:B-----5:R-:W-:-:S02]  /*3d50*/  FSETP.NEU.AND P5, PT, R31, R18, PT ;  /* 0x000000121f00720b */ /* 0x020fc40003fad000 */
[----:B------:R-:W-:Y:S02]  /*3d60*/  FSETP.NEU.AND P4, PT, R31, R18, P2 ;  /* 0x000000121f00720b */ /* 0x000fe4000178d000 */
[CC--:B------:R-:W-:Y:S02]  /*3d70*/  SEL R16, R15.reuse, R20.reuse, P0 ;  /* 0x000000140f107207 */ /* 0x0c0fe40000000000 */
[CC--:B-1----:R-:W-:Y:S02]  /*3d80*/  SEL R11, R8.reuse, R27.reuse, P0 ;  /* 0x0000001b080b7207 */ /* 0x0c2fe40000000000 */
[----:B------:R-:W-:Y:S02]  /*3d90*/  @!P1 SEL R16, R15, R20, !P3 ;  /* 0x000000140f109207 */ /* 0x000fe40005800000 */
[----:B------:R-:W-:Y:S02]  /*3da0*/  @!P1 SEL R11, R8, R27, !P3 ;  /* 0x0000001b080b9207 */ /* 0x000fe40005800000 */
[----:B------:R-:W-:-:S02]  /*3db0*/  @!P2 SEL R7, RZ, 0x1, !P5 ;  /* 0x00000001ff07a807 */ /* 0x000fc40006800000 */
[----:B------:R-:W-:Y:S02]  /*3dc0*/  IADD3 R33, P0, PT, R33, UR6, RZ ;  /* 0x0000000621217c10 */ /* 0x000fe4000ff1e0ff */
[----:B------:R-:W-:Y:S02]  /*3dd0*/  SEL R7, R7, 0x1, !P4 ;  /* 0x0000000107077807 */ /* 0x000fe40006000000 */
[CC--:B------:R-:W-:Y:S01]  /*3de0*/  FSETP.NEU.AND P5, PT, R30.reuse, R39.reuse, PT ;  /* 0x000000271e00720b */ /* 0x0c0fe20003fad000 */
[----:B------:R-:W-:Y:S01]  /*3df0*/  IMAD.X R8, RZ, RZ, UR7, P0 ;  /* 0x00000007ff087e24 */ /* 0x000fe200080e06ff */
        /* <DEDUP_REMOVED lines=11> */
[----:B------:R-:W-:Y:S02]  /*3eb0*/  IADD3 R35, P0, PT, R35, UR6, RZ ;  /* 0x0000000623237c10 */ /* 0x000fe4000ff1e0ff */
[CC--:B---3--:R-:W-:Y:S02]  /*3ec0*/  FSETP.NEU.AND P5, PT, R36.reuse, R43.reuse, PT ;  /* 0x0000002b2400720b */ /* 0x0c8fe40003fad000 */
[----:B------:R-:W-:Y:S01]  /*3ed0*/  FSETP.NEU.AND P4, PT, R36, R43, P2 ;  /* 0x0000002b2400720b */ /* 0x000fe2000178d000 */
[----:B------:R-:W-:Y:S01]  /*3ee0*/  IMAD.X R8, RZ, RZ, UR7, P0 ;  /* 0x00000007ff087e24 */ /* 0x000fe200080e06ff */
[----:B------:R-:W-:-:S04]  /*3ef0*/  ISETP.LT.U32.AND P0, PT, R35, R12, PT ;  /* 0x0000000c2300720c */ /* 0x000fc80003f01070 */
[CC--:B------:R-:W-:Y:S02]  /*3f00*/  ISETP.LT.AND.EX P0, PT, R8.reuse, R15.reuse, PT, P0 ;  /* 0x0000000f0800720c */ /* 0x0c0fe40003f01300 */
[----:B------:R-:W-:Y:S02]  /*3f10*/  @!P2 SEL R7, RZ, 0x1, !P5 ;  /* 0x00000001ff07a807 */ /* 0x000fe40006800000 */
[-C--:B------:R-:W-:Y:S02]  /*3f20*/  SEL R16, R35, R12.reuse, P0 ;  /* 0x0000000c23107207 */ /* 0x080fe40000000000 */
[----:B------:R-:W-:Y:S02]  /*3f30*/  SEL R7, R7, 0x1, !P4 ;  /* 0x0000000107077807 */ /* 0x000fe40006000000 */
[----:B------:R-:W-:Y:S02]  /*3f40*/  SEL R11, R8, R15, P0 ;  /* 0x0000000f080b7207 */ /* 0x000fe40000000000 */
[----:B------:R-:W-:-:S02]  /*3f50*/  @!P3 SEL R16, R35, R12, !P1 ;  /* 0x0000000c2310b207 */ /* 0x000fc40004800000 */
[----:B------:R-:W-:Y:S02]  /*3f60*/  @!P3 SEL R11, R8, R15, !P1 ;  /* 0x0000000f080bb207 */ /* 0x000fe40004800000 */
[----:B------:R-:W-:Y:S02]  /*3f70*/  IADD3 R19, P0, PT, R19, UR6, RZ ;  /* 0x0000000613137c10 */ /* 0x000fe4000ff1e0ff */
[----:B------:R-:W-:Y:S02]  /*3f80*/  LOP3.LUT P1, RZ, R7, 0xff, RZ, 0xc0, !PT ;  /* 0x000000ff07ff7812 */ /* 0x000fe4000782c0ff */
[CC--:B----4-:R-:W-:Y:S01]  /*3f90*/  FSETP.NEU.AND P5, PT, R38.reuse, R45.reuse, PT ;  /* 0x0000002d2600720b */ /* 0x0d0fe20003fad000 */
[----:B------:R-:W-:Y:S01]  /*3fa0*/  IMAD.X R8, RZ, RZ, UR7, P0 ;  /* 0x00000007ff087e24 */ /* 0x000fe200080e06ff */
[----:B------:R-:W-:Y:S02]  /*3fb0*/  ISETP.LT.U32.AND P0, PT, R19, R16, PT ;  /* 0x000000101300720c */ /* 0x000fe40003f01070 */
[----:B------:R-:W-:-:S02]  /*3fc0*/  FSETP.NEU.AND P3, PT, R38, R45, P1 ;  /* 0x0000002d2600720b */ /* 0x000fc40000f6d000 */
[----:B------:R-:W-:-:S04]  /*3fd0*/  ISETP.LT.AND.EX P0, PT, R8, R11, PT, P0 ;  /* 0x0000000b0800720c */ /* 0x000fc80003f01300 */
[-C--:B------:R-:W-:Y:S02]  /*3fe0*/  SEL R12, R19, R16.reuse, P0 ;  /* 0x00000010130c7207 */ /* 0x080fe40000000000 */
[----:B------:R-:W-:Y:S02]  /*3ff0*/  @!P1 SEL R7, RZ, 0x1, !P5 ;  /* 0x00000001ff079807 */ /* 0x000fe40006800000 */
[----:B------:R-:W-:Y:S02]  /*4000*/  SEL R15, R8, R11, P0 ;  /* 0x0000000b080f7207 */ /* 0x000fe40000000000 */
[----:B------:R-:W-:Y:S02]  /*4010*/  IADD3 R41, P0, PT, R41, UR6, RZ ;  /* 0x0000000629297c10 */ /* 0x000fe4000ff1e0ff */
[----:B------:R-:W-:Y:S02]  /*4020*/  @!P4 SEL R12, R19, R16, !P2 ;  /* 0x00000010130cc207 */ /* 0x000fe40005000000 */
[----:B------:R-:W-:-:S02]  /*4030*/  SEL R7, R7, 0x1, !P3 ;  /* 0x0000000107077807 */ /* 0x000fc40005800000 */
[----:B------:R-:W-:Y:S01]  /*4040*/  @!P4 SEL R15, R8, R11, !P2 ;  /* 0x0000000b080fc207 */ /* 0x000fe20005000000 */
[----:B------:R-:W-:Y:S01]  /*4050*/  IMAD.X R8, RZ, RZ, UR7, P0 ;  /* 0x00000007ff087e24 */ /* 0x000fe200080e06ff */
[-C--:B------:R-:W-:Y:S02]  /*4060*/  ISETP.LT.U32.AND P0, PT, R41, R12.reuse, PT ;  /* 0x0000000c2900720c */ /* 0x080fe40003f01070 */
[----:B------:R-:W-:Y:S02]  /*4070*/  LOP3.LUT P2, RZ, R7, 0xff, RZ, 0xc0, !PT ;  /* 0x000000ff07ff7812 */ /* 0x000fe4000784c0ff */
[----:B------:R-:W-:Y:S02]  /*4080*/  ISETP.LT.AND.EX P0, PT, R8, R15, PT, P0 ;  /* 0x0000000f0800720c */ /* 0x000fe40003f01300 */
[----:B------:R-:W-:Y:S02]  /*4090*/  IADD3 R40, P4, PT, R40, UR6, RZ ;  /* 0x0000000628287c10 */ /* 0x000fe4000ff9e0ff */
[----:B------:R-:W-:-:S02]  /*40a0*/  SEL R11, R41, R12, P0 ;  /* 0x0000000c290b7207 */ /* 0x000fc40000000000 */
[----:B------:R-:W-:Y:S02]  /*40b0*/  SEL R19, R8, R15, P0 ;  /* 0x0000000f08137207 */ /* 0x000fe40000000000 */
[----:B------:R-:W-:Y:S02]  /*40c0*/  FSETP.NEU.AND P0, PT, R14, R17, PT ;  /* 0x000000110e00720b */ /* 0x000fe40003f0d000 */
[----:B------:R-:W-:Y:S02]  /*40d0*/  @!P3 SEL R11, R41, R12, !P1 ;  /* 0x0000000c290bb207 */ /* 0x000fe40004800000 */
[----:B------:R-:W-:Y:S01]  /*40e0*/  @!P3 SEL R19, R8, R15, !P1 ;  /* 0x0000000f0813b207 */ /* 0x000fe20004800000 */
[----:B------:R-:W-:Y:S01]  /*40f0*/  IMAD.X R8, RZ, RZ, UR7, P4 ;  /* 0x00000007ff087e24 */ /* 0x000fe2000a0e06ff */
[----:B------:R-:W-:Y:S02]  /*4100*/  FSETP.NEU.AND P3, PT, R14, R17, P2 ;  /* 0x000000110e00720b */ /* 0x000fe4000176d000 */
[----:B------:R-:W-:-:S02]  /*4110*/  @!P2 SEL R7, RZ, 0x1, !P0 ;  /* 0x00000001ff07a807 */ /* 0x000fc40004000000 */
[----:B------:R-:W-:Y:S02]  /*4120*/  ISETP.LT.U32.AND P0, PT, R40, R11, PT ;  /* 0x0000000b2800720c */ /* 0x000fe40003f01070 */
[----:B------:R-:W-:Y:S02]  /*4130*/  SEL R7, R7, 0x1, !P3 ;  /* 0x0000000107077807 */ /* 0x000fe40005800000 */
[----:B------:R-:W-:Y:S02]  /*4140*/  ISETP.LT.AND.EX P0, PT, R8, R19, PT, P0 ;  /* 0x000000130800720c */ /* 0x000fe40003f01300 */
[----:B------:R-:W-:Y:S02]  /*4150*/  LOP3.LUT P1, RZ, R7, 0xff, RZ, 0xc0, !PT ;  /* 0x000000ff07ff7812 */ /* 0x000fe4000782c0ff */
[----:B------:R-:W-:Y:S02]  /*4160*/  SEL R15, R40, R11, P0 ;  /* 0x0000000b280f7207 */ /* 0x000fe40000000000 */
[----:B------:R-:W-:-:S02]  /*4170*/  SEL R17, R8, R19, P0 ;  /* 0x0000001308117207 */ /* 0x000fc40000000000 */
[----:B------:R-:W-:Y:S02]  /*4180*/  IADD3 R42, P0, PT, R42, UR6, RZ ;  /* 0x000000062a2a7c10 */ /* 0x000fe4000ff1e0ff */
[----:B------:R-:W-:Y:S02]  /*4190*/  @!P3 SEL R15, R40, R11, !P2 ;  /* 0x0000000b280fb207 */ /* 0x000fe40005000000 */
[----:B------:R-:W-:Y:S02]  /*41a0*/  @!P3 SEL R17, R8, R19, !P2 ;  /* 0x000000130811b207 */ /* 0x000fe40005000000 */
[CC--:B------:R-:W-:Y:S02]  /*41b0*/  FSETP.NEU.AND P2, PT, R6.reuse, R9.reuse, PT ;  /* 0x000000090600720b */ /* 0x0c0fe40003f4d000 */
[----:B------:R-:W-:Y:S01]  /*41c0*/  FSETP.NEU.AND P3, PT, R6, R9, P1 ;  /* 0x000000090600720b */ /* 0x000fe20000f6d000 */
[----:B------:R-:W-:Y:S01]  /*41d0*/  IMAD.X R6, RZ, RZ, UR7, P0 ;  /* 0x00000007ff067e24 */ /* 0x000fe200080e06ff */
[----:B------:R-:W-:-:S02]  /*41e0*/  ISETP.LT.U32.AND P0, PT, R42, R15, PT ;  /* 0x0000000f2a00720c */ /* 0x000fc40003f01070 */
[----:B------:R-:W-:Y:S02]  /*41f0*/  @!P1 SEL R7, RZ, 0x1, !P2 ;  /* 0x00000001ff079807 */ /* 0x000fe40005000000 */
[----:B------:R-:W-:Y:S02]  /*4200*/  ISETP.LT.AND.EX P0, PT, R6, R17, PT, P0 ;  /* 0x000000110600720c */ /* 0x000fe40003f01300 */
[----:B------:R-:W-:Y:S02]  /*4210*/  SEL R7, R7, 0x1, !P3 ;  /* 0x0000000107077807 */ /* 0x000fe40005800000 */
[----:B------:R-:W-:Y:S02]  /*4220*/  SEL R9, R42, R15, P0 ;  /* 0x0000000f2a097207 */ /* 0x000fe40000000000 */
[----:B------:R-:W-:Y:S02]  /*4230*/  SEL R11, R6, R17, P0 ;  /* 0x00000011060b7207 */ /* 0x000fe40000000000 */
[----:B------:R-:W-:-:S02]  /*4240*/  IADD3 R44, P0, PT, R44, UR6, RZ ;  /* 0x000000062c2c7c10 */ /* 0x000fc4000ff1e0ff */
[----:B------:R-:W-:Y:S02]  /*4250*/  @!P3 SEL R9, R42, R15, !P1 ;  /* 0x0000000f2a09b207 */ /* 0x000fe40004800000 */
[----:B------:R-:W-:Y:S01]  /*4260*/  @!P3 SEL R11, R6, R17, !P1 ;  /* 0x00000011060bb207 */ /* 0x000fe20004800000 */
[----:B------:R-:W-:Y:S01]  /*4270*/  IMAD.X R6, RZ, RZ, UR7, P0 ;  /* 0x00000007ff067e24 */ /* 0x000fe200080e06ff */
[----:B------:R-:W-:Y:S02]  /*4280*/  ISETP.LT.U32.AND P0, PT, R44, R9, PT ;  /* 0x000000092c00720c */ /* 0x000fe40003f01070 */
[----:B------:R-:W-:Y:S02]  /*4290*/  LOP3.LUT P2, RZ, R7, 0xff, RZ, 0xc0, !PT ;  /* 0x000000ff07ff7812 */ /* 0x000fe4000784c0ff */
[----:B------:R-:W-:Y:S02]  /*42a0*/  ISETP.LT.AND.EX P0, PT, R6, R11, PT, P0 ;  /* 0x0000000b0600720c */ /* 0x000fe40003f01300 */
[----:B------:R-:W-:-:S02]  /*42b0*/  FSETP.NEU.AND P3, PT, R10, R13, P2 ;  /* 0x0000000d0a00720b */ /* 0x000fc4000176d000 */
[----:B------:R-:W-:Y:S02]  /*42c0*/  SEL R20, R44, R9, P0 ;  /* 0x000000092c147207 */ /* 0x000fe40000000000 */
[----:B------:R-:W-:Y:S02]  /*42d0*/  SEL R27, R6, R11, P0 ;  /* 0x0000000b061b7207 */ /* 0x000fe40000000000 */
[----:B------:R-:W-:Y:S02]  /*42e0*/  ISETP.NE.AND P0, PT, R29, RZ, PT ;  /* 0x000000ff1d00720c */ /* 0x000fe40003f05270 */
[----:B------:R-:W-:-:S04]  /*42f0*/  FSETP.NEU.AND P1, PT, R10, R13, PT ;  /* 0x0000000d0a00720b */ /* 0x000fc80003f2d000 */
[----:B------:R-:W-:Y:S02]  /*4300*/  @!P2 SEL R7, RZ, 0x1, !P1 ;  /* 0x00000001ff07a807 */ /* 0x000fe40004800000 */
[----:B------:R-:W-:Y:S02]  /*4310*/  @!P3 SEL R20, R44, R9, !P2 ;  /* 0x000000092c14b207 */ /* 0x000fe40005000000 */
[----:B------:R-:W-:Y:S02]  /*4320*/  SEL R7, R7, 0x1, !P3 ;  /* 0x0000000107077807 */ /* 0x000fe40005800000 */
[----:B------:R-:W-:Y:S02]  /*4330*/  @!P3 SEL R27, R6, R11, !P2 ;  /* 0x0000000b061bb207 */ /* 0x000fe40005000000 */
[----:B------:R-:W-:Y:S01]  /*4340*/  PRMT R28, R7, 0x7610, R28 ;  /* 0x00007610071c7816 */ /* 0x000fe2000000001c */
[----:B------:R-:W-:Y:S06]  /*4350*/  @P0 BRA `(.L_x_396) ;  /* 0xfffffff400ac0947 */ /* 0x000fec000383ffff */
[----:B------:R-:W-:Y:S05]  /*4360*/  BSYNC.RECONVERGENT B3 ;  /* 0x0000000000037941 */ /* 0x000fea0003800200 */
.L_x_395:
[----:B------:R-:W-:-:S07]  /*4370*/  VIADD R3, R26, 0xfffffc00 ;  /* 0xfffffc001a037836 */ /* 0x000fce0000000000 */
.L_x_394:
[----:B------:R-:W-:Y:S05]  /*4380*/  BSYNC.RECONVERGENT B2 ;  /* 0x0000000000027941 */ /* 0x000fea0003800200 */
.L_x_393:
        /* <DEDUP_REMOVED lines=8> */
[----:B------:R-:W2:Y:S01]  /*4410*/  LDC.64 R4, c[0x0][0x388] ;  /* 0x0000e200ff047b82 */ /* 0x000ea20000000a00 */
[----:B0-----:R-:W-:-:S06]  /*4420*/  IMAD.WIDE.U32 R8, R25, 0x4, R6 ;  /* 0x0000000419087825 */ /* 0x001fcc00078e0006 */
[----:B------:R0:W3:Y:S01]  /*4430*/  LDG.E R8, desc[UR8][R8.64] ;  /* 0x0000000808087981 */ /* 0x0000e2000c1e1900 */
[----:B--2---:R-:W-:-:S06]  /*4440*/  IMAD.WIDE.U32 R10, R25, 0x4, R4 ;  /* 0x00000004190a7825 */ /* 0x004fcc00078e0004 */
[----:B------:R-:W3:Y:S01]  /*4450*/  LDG.E R11, desc[UR8][R10.64] ;  /* 0x000000080a0b7981 */ /* 0x000ee2000c1e1900 */
[----:B------:R-:W-:-:S04]  /*4460*/  VIADD R29, R25, 0x100 ;  /* 0x00000100191d7836 */ /* 0x000fc80000000000 */
[----:B------:R-:W-:-:S04]  /*4470*/  IMAD.WIDE.U32 R12, R29, 0x4, R6 ;  /* 0x000000041d0c7825 */ /* 0x000fc800078e0006 */
[----:B------:R-:W-:Y:S02]  /*4480*/  IMAD.WIDE.U32 R14, R29, 0x4, R4 ;  /* 0x000000041d0e7825 */ /* 0x000fe400078e0004 */
[----:B------:R-:W2:Y:S04]  /*4490*/  LDG.E R12, desc[UR8][R12.64] ;  /* 0x000000080c0c7981 */ /* 0x000ea8000c1e1900 */
[----:B------:R-:W2:Y:S01]  /*44a0*/  LDG.E R15, desc[UR8][R14.64] ;  /* 0x000000080e0f7981 */ /* 0x000ea2000c1e1900 */
[----:B------:R-:W-:-:S04]  /*44b0*/  VIADD R31, R25, 0x200 ;  /* 0x00000200191f7836 */ /* 0x000fc80000000000 */
[----:B------:R-:W-:-:S04]  /*44c0*/  IMAD.WIDE.U32 R16, R31, 0x4, R6 ;  /* 0x000000041f107825 */ /* 0x000fc800078e0006 */
[----:B------:R-:W-:Y:S02]  /*44d0*/  IMAD.WIDE.U32 R18, R31, 0x4, R4 ;  /* 0x000000041f127825 */ /* 0x000fe400078e0004 */
[----:B------:R-:W4:Y:S04]  /*44e0*/  LDG.E R16, desc[UR8][R16.64] ;  /* 0x0000000810107981 */ /* 0x000f28000c1e1900 */
[----:B------:R-:W4:Y:S01]  /*44f0*/  LDG.E R19, desc[UR8][R18.64] ;  /* 0x0000000812137981 */ /* 0x000f22000c1e1900 */
[----:B0-----:R-:W-:-:S04]  /*4500*/  VIADD R9, R25, 0x300 ;  /* 0x0000030019097836 */ /* 0x001fc80000000000 */
[----:B------:R-:W-:-:S04]  /*4510*/  IMAD.WIDE.U32 R6, R9, 0x4, R6 ;  /* 0x0000000409067825 */ /* 0x000fc800078e0006 */
[----:B------:R-:W-:Y:S02]  /*4520*/  IMAD.WIDE.U32 R4, R9, 0x4, R4 ;  /* 0x0000000409047825 */ /* 0x000fe400078e0004 */
[----:B------:R-:W5:Y:S04]  /*4530*/  LDG.E R6, desc[UR8][R6.64] ;  /* 0x0000000806067981 */ /* 0x000f68000c1e1900 */
[----:B------:R0:W5:Y:S01]  /*4540*/  LDG.E R5, desc[UR8][R4.64] ;  /* 0x0000000804057981 */ /* 0x000162000c1e1900 */
[----:B------:R-:W-:Y:S02]  /*4550*/  LOP3.LUT P3, RZ, R28, 0xff, RZ, 0xc0, !PT ;  /* 0x000000ff1cff7812 */ /* 0x000fe4000786c0ff */
[----:B------:R-:W-:-:S05]  /*4560*/  IADD3 R25, P2, PT, R25, UR6, RZ ;  /* 0x0000000619197c10 */ /* 0x000fca000ff5e0ff */
[----:B------:R-:W-:Y:S01]  /*4570*/  IMAD.X R2, RZ, RZ, UR7, P2 ;  /* 0x00000007ff027e24 */ /* 0x000fe200090e06ff */
        /* <DEDUP_REMOVED lines=9> */
[CC--:B0-----:R-:W-:Y:S02]  /*4610*/  SEL R4, R25.reuse, R20.reuse, P0 ;  /* 0x0000001419047207 */ /* 0x0c1fe40000000000 */
[----:B------:R-:W-:Y:S02]  /*4620*/  SEL R7, R2, R27, P0 ;  /* 0x0000001b02077207 */ /* 0x000fe40000000000 */
        /* <DEDUP_REMOVED lines=28> */
[----:B-----5:R-:W-:Y:S01]  /*47f0*/  FSETP.NEU.AND P4, PT, R6, R5, P2 ;  /* 0x000000050600720b */ /* 0x020fe2000178d000 */
[----:B------:R-:W-:Y:S01]  /*4800*/  IMAD.X R2, RZ, RZ, UR7, P5 ;  /* 0x00000007ff027e24 */ /* 0x000fe2000a8e06ff */
        /* <DEDUP_REMOVED lines=9> */
.L_x_398:
[----:B------:R-:W-:Y:S05]  /*48a0*/  BSYNC.RECONVERGENT B2 ;  /* 0x0000000000027941 */ /* 0x000fea0003800200 */
.L_x_397:
[----:B------:R-:W-:Y:S05]  /*48b0*/  @!P1 BRA `(.L_x_392) ;  /* 0x00000004000c9947 */ /* 0x000fea0003800000 */
[----:B------:R-:W-:Y:S01]  /*48c0*/  ISETP.NE.AND P0, PT, R24, 0x1, PT ;  /* 0x000000011800780c */ /* 0x000fe20003f05270 */
[----:B------:R-:W-:Y:S01]  /*48d0*/  BSSY.RECONVERGENT B2, `(.L_x_399) ;  /* 0x000002a000027945 */ /* 0x000fe20003800200 */
[----:B------:R-:W-:-:S11]  /*48e0*/  LOP3.LUT P1, RZ, R23, 0x100, RZ, 0xc0, !PT ;  /* 0x0000010017ff7812 */ /* 0x000fd6000782c0ff */
[----:B------:R-:W-:Y:S05]  /*48f0*/  @!P0 BRA `(.L_x_400) ;  /* 0x00000000009c8947 */ /* 0x000fea0003800000 */
[----:B------:R-:W0:Y:S01]  /*4900*/  LDC.64 R4, c[0x0][0x380] ;  /* 0x0000e000ff047b82 */ /* 0x000e220000000a00 */
[----:B------:R-:W-:-:S07]  /*4910*/  IMAD.IADD R13, R3, 0x1, R22 ;  /* 0x00000001030d7824 */ /* 0x000fce00078e0216 */
        /* <DEDUP_REMOVED lines=11> */
[----:B------:R-:W-:-:S04]  /*49d0*/  IADD3 R13, P4, PT, R13, UR6, RZ ;  /* 0x000000060d0d7c10 */ /* 0x000fc8000ff9e0ff */
        /* <DEDUP_REMOVED lines=25> */
.L_x_400:
[----:B------:R-:W-:Y:S05]  /*4b70*/  BSYNC.RECONVERGENT B2 ;  /* 0x0000000000027941 */ /* 0x000fea0003800200 */
.L_x_399:
[----:B------:R-:W-:Y:S05]  /*4b80*/  @P1 BRA `(.L_x_392) ;  /* 0x0000000000581947 */ /* 0x000fea0003800000 */
[----:B------:R-:W0:Y:S01]  /*4b90*/  LDC.64 R4, c[0x0][0x380] ;  /* 0x0000e000ff047b82 */ /* 0x000e220000000a00 */
[----:B------:R-:W-:-:S07]  /*4ba0*/  IMAD.IADD R9, R3, 0x1, R22 ;  /* 0x0000000103097824 */ /* 0x000fce00078e0216 */
[----:B------:R-:W2:Y:S01]  /*4bb0*/  LDC.64 R6, c[0x0][0x388] ;  /* 0x0000e200ff067b82 */ /* 0x000ea20000000a00 */
[----:B0-----:R-:W-:-:S06]  /*4bc0*/  IMAD.WIDE.U32 R2, R9, 0x4, R4 ;  /* 0x0000000409027825 */ /* 0x001fcc00078e0004 */
[----:B------:R-:W3:Y:S01]  /*4bd0*/  LDG.E R2, desc[UR8][R2.64] ;  /* 0x0000000802027981 */ /* 0x000ee2000c1e1900 */
[----:B--2---:R-:W-:-:S06]  /*4be0*/  IMAD.WIDE.U32 R4, R9, 0x4, R6 ;  /* 0x0000000409047825 */ /* 0x004fcc00078e0006 */
[----:B------:R-:W3:Y:S01]  /*4bf0*/  LDG.E R5, desc[UR8][R4.64] ;  /* 0x0000000804057981 */ /* 0x000ee2000c1e1900 */
[----:B------:R-:W-:Y:S02]  /*4c00*/  LOP3.LUT P3, RZ, R28, 0xff, RZ, 0xc0, !PT ;  /* 0x000000ff1cff7812 */ /* 0x000fe4000786c0ff */
[----:B------:R-:W-:-:S04]  /*4c10*/  IADD3 R9, P1, PT, R9, UR6, RZ ;  /* 0x0000000609097c10 */ /* 0x000fc8000ff3e0ff */
[----:B------:R-:W-:Y:S01]  /*4c20*/  ISETP.LT.U32.AND P0, PT, R9, R20, PT ;  /* 0x000000140900720c */ /* 0x000fe20003f01070 */
[----:B------:R-:W-:-:S05]  /*4c30*/  IMAD.X R8, RZ, RZ, UR7, P1 ;  /* 0x00000007ff087e24 */ /* 0x000fca00088e06ff */
        /* <DEDUP_REMOVED lines=11> */
.L_x_392:
[----:B------:R-:W-:Y:S05]  /*4cf0*/  BSYNC.RECONVERGENT B1 ;  /* 0x0000000000017941 */ /* 0x000fea0003800200 */
.L_x_390:
        /* <DEDUP_REMOVED lines=24> */
.L_x_402:
[----:B------:R-:W-:Y:S05]  /*4e80*/  BSYNC.RECONVERGENT B1 ;  /* 0x0000000000017941 */ /* 0x000fea0003800200 */
.L_x_401:
        /* <DEDUP_REMOVED lines=23> */
.L_x_404:
[----:B------:R-:W-:Y:S05]  /*5000*/  BSYNC.RECONVERGENT B1 ;  /* 0x0000000000017941 */ /* 0x000fea0003800200 */
.L_x_403:
        /* <DEDUP_REMOVED lines=20> */
.L_x_406:
[----:B------:R-:W-:Y:S05]  /*5150*/  BSYNC.RECONVERGENT B1 ;  /* 0x0000000000017941 */ /* 0x000fea0003800200 */
.L_x_405:
        /* <DEDUP_REMOVED lines=20> */
.L_x_408:
[----:B------:R-:W-:Y:S05]  /*52a0*/  BSYNC.RECONVERGENT B1 ;  /* 0x0000000000017941 */ /* 0x000fea0003800200 */
.L_x_407:
        /* <DEDUP_REMOVED lines=20> */
.L_x_410:
[----:B------:R-:W-:Y:S05]  /*53f0*/  BSYNC.RECONVERGENT B1 ;  /* 0x0000000000017941 */ /* 0x000fea0003800200 */
.L_x_409:
        /* <DEDUP_REMOVED lines=11> */
.L_x_412:
[----:B------:R-:W-:Y:S05]  /*54b0*/  BSYNC.RECONVERGENT B1 ;  /* 0x0000000000017941 */ /* 0x000fea0003800200 */
.L_x_411:
        /* <DEDUP_REMOVED lines=83> */
.L_x_367:
[----:B------:R-:W-:Y:S05]  /*59f0*/  BSYNC.RECONVERGENT B0 ;  /* 0x0000000000007941 */ /* 0x000fea0003800200 */
.L_x_343:
        /* <DEDUP_REMOVED lines=16> */
.L_x_413:
        /* <DEDUP_REMOVED lines=16> */
.L_x_426:


//--------------------- .text._ZN3cub18CUB_300001_SM_10006detail8for_each13static_kernelINS2_12policy_hub_t12policy_500_tElN6thrust24THRUST_300001_SM_1000_NS8cuda_cub6__fill7functorINS7_6detail15normal_iteratorINS7_10device_ptrIfEEEEiEEEEvT0_T1_ --------------------------
	.section	.text._ZN3cub18CUB_300001_SM_10006detail8for_each13static_kernelINS2_12policy_hub_t12policy_500_tElN6thrust24THRUST_300001_SM_1000_NS8cuda_cub6__fill7functorINS7_6detail15normal_iteratorINS7_10device_ptrIfEEEEiEEEEvT0_T1_,"ax",@progbits
	.align	128
        .global         _ZN3cub18CUB_300001_SM_10006detail8for_each13static_kernelINS2_12policy_hub_t12policy_500_tElN6thrust24THRUST_300001_SM_1000_NS8cuda_cub6__fill7functorINS7_6detail15normal_iteratorINS7_10device_ptrIfEEEEiEEEEvT0_T1_
        .type           _ZN3cub18CUB_300001_SM_10006detail8for_each13static_kernelINS2_12policy_hub_t12policy_500_tElN6thrust24THRUST_300001_SM_1000_NS8cuda_cub6__fill7functorINS7_6detail15normal_iteratorINS7_10device_ptrIfEEEEiEEEEvT0_T1_,@function
        .size           _ZN3cub18CUB_300001_SM_10006detail8for_each13static_kernelINS2_12policy_hub_t12policy_500_tElN6thrust24THRUST_300001_SM_1000_NS8cuda_cub6__fill7functorINS7_6detail15normal_iteratorINS7_10device_ptrIfEEEEiEEEEvT0_T1_,(.L_x_427 - _ZN3cub18CUB_300001_SM_10006detail8for_each13static_kernelINS2_12policy_hub_t12policy_500_tElN6thrust24THRUST_300001_SM_1000_NS8cuda_cub6__fill7functorINS7_6detail15normal_iteratorINS7_10device_ptrIfEEEEiEEEEvT0_T1_)
        .other          _ZN3cub18CUB_300001_SM_10006detail8for_each13static_kernelINS2_12policy_hub_t12policy_500_tElN6thrust24THRUST_300001_SM_1000_NS8cuda_cub6__fill7functorINS7_6detail15normal_iteratorINS7_10device_ptrIfEEEEiEEEEvT0_T1_,@"STO_CUDA_ENTRY STV_DEFAULT"
_ZN3cub18CUB_300001_SM_10006detail8for_each13static_kernelINS2_12policy_hub_t12policy_500_tElN6thrust24THRUST_300001_SM_1000_NS8cuda_cub6__fill7functorINS7_6detail15normal_iteratorINS7_10device_ptrIfEEEEiEEEEvT0_T1_:
.text._ZN3cub18CUB_300001_SM_10006detail8for_each13static_kernelINS2_12policy_hub_t12policy_500_tElN6thrust24THRUST_300001_SM_1000_NS8cuda_cub6__fill7functorINS7_6detail15normal_iteratorINS7_10device_ptrIfEEEEiEEEEvT0_T1_:
[----:B------:R-:W-:Y:S08]  /*0000*/  LDC R1, c[0x0][0x37c] ;  /* 0x0000df00ff017b82 */ /* 0x000ff00000000800 */
[----:B------:R-:W0:Y:S01]  /*0010*/  S2UR UR4, SR_CTAID.X ;  /* 0x00000000000479c3 */ /* 0x000e220000002500 */
[----:B------:R-:W1:Y:S01]  /*0020*/  LDCU.64 UR6, c[0x0][0x380] ;  /* 0x00007000ff0677ac */ /* 0x000e620008000a00 */
[----:B------:R-:W2:Y:S01]  /*0030*/  LDCU.64 UR8, c[0x0][0x358] ;  /* 0x00006b00ff0877ac */ /* 0x000ea20008000a00 */
[----:B0-----:R-:W-:-:S04]  /*0040*/  UIMAD.WIDE.U32 UR4, UR4, 0x200, URZ ;  /* 0x00000200040478a5 */ /* 0x001fc8000f8e00ff */
[----:B-1----:R-:W-:-:S04]  /*0050*/  UIADD3 UR6, UP0, UPT, -UR4, UR6, URZ ;  /* 0x0000000604067290 */ /* 0x002fc8000ff1e1ff */
[----:B------:R-:W-:Y:S02]  /*0060*/  UIADD3.X UR7, UPT, UPT, ~UR5, UR7, URZ, UP0, !UPT ;  /* 0x0000000705077290 */ /* 0x000fe400087fe5ff */
[----:B------:R-:W-:-:S04]  /*0070*/  UISETP.GE.U32.AND UP0, UPT, UR6, 0x200, UPT ;  /* 0x000002000600788c */ /* 0x000fc8000bf06070 */
[----:B------:R-:W-:-:S09]  /*0080*/  UISETP.GE.AND.EX UP0, UPT, UR7, URZ, UPT, UP0 ;  /* 0x000000ff0700728c */ /* 0x000fd2000bf06300 */
[----:B--2---:R-:W-:Y:S05]  /*0090*/  BRA.U !UP0, `(.L_x_414) ;  /* 0x00000001082c7547 */ /* 0x004fea000b800000 */
[----:B------:R-:W0:Y:S01]  /*00a0*/  S2R R0, SR_TID.X ;  /* 0x0000000000007919 */ /* 0x000e220000002100 */
[----:B------:R-:W1:Y:S01]  /*00b0*/  LDCU.64 UR10, c[0x0][0x388] ;  /* 0x00007100ff0a77ac */ /* 0x000e620008000a00 */
[----:B------:R-:W2:Y:S02]  /*00c0*/  LDCU UR6, c[0x0][0x390] ;  /* 0x00007200ff0677ac */ /* 0x000ea40008000800 */
[----:B--2---:R-:W-:Y:S02]  /*00d0*/  I2FP.F32.S32 R5, UR6 ;  /* 0x0000000600057c45 */ /* 0x004fe40008201400 */
[----:B0-----:R-:W-:-:S05]  /*00e0*/  IADD3 R0, P0, PT, R0, UR4, RZ ;  /* 0x0000000400007c10 */ /* 0x001fca000ff1e0ff */
[----:B------:R-:W-:Y:S01]  /*00f0*/  IMAD.X R3, RZ, RZ, UR5, P0 ;  /* 0x00000005ff037e24 */ /* 0x000fe200080e06ff */
[----:B-1----:R-:W-:-:S04]  /*0100*/  LEA R2, P0, R0, UR10, 0x2 ;  /* 0x0000000a00027c11 */ /* 0x002fc8000f8010ff */
[----:B------:R-:W-:-:S05]  /*0110*/  LEA.HI.X R3, R0, UR11, R3, 0x2, P0 ;  /* 0x0000000b00037c11 */ /* 0x000fca00080f1403 */
[----:B------:R-:W-:Y:S04]  /*0120*/  STG.E desc[UR8][R2.64], R5 ;  /* 0x0000000502007986 */ /* 0x000fe8000c101908 */
[----:B------:R-:W-:Y:S01]  /*0130*/  STG.E desc[UR8][R2.64+0x400], R5 ;  /* 0x0004000502007986 */ /* 0x000fe2000c101908 */
[----:B------:R-:W-:Y:S05]  /*0140*/  EXIT ;  /* 0x000000000000794d */ /* 0x000fea0003800000 */
.L_x_414:
[----:B------:R-:W0:Y:S01]  /*0150*/  S2R R0, SR_TID.X ;  /* 0x0000000000007919 */ /* 0x000e220000002100 */
[----:B------:R-:W1:Y:S01]  /*0160*/  LDCU.64 UR12, c[0x0][0x388] ;  /* 0x00007100ff0c77ac */ /* 0x000e620008000a00 */
[----:B------:R-:W-:Y:S01]  /*0170*/  USHF.R.S32.HI UR7, URZ, 0x1f, UR6 ;  /* 0x0000001fff077899 */ /* 0x000fe20008011406 */
[----:B------:R-:W2:Y:S05]  /*0180*/  LDCU UR10, c[0x0][0x390] ;  /* 0x00007200ff0a77ac */ /* 0x000eaa0008000800 */
[----:B------:R-:W-:Y:S02]  /*0190*/  IMAD.U32 R3, RZ, RZ, UR7 ;  /* 0x00000007ff037e24 */ /* 0x000fe4000f8e00ff */
[----:B------:R-:W-:Y:S01]  /*01a0*/  IMAD.U32 R4, RZ, RZ, UR7 ;  /* 0x00000007ff047e24 */ /* 0x000fe2000f8e00ff */
[----:B--2---:R-:W-:Y:S01]  /*01b0*/  I2FP.F32.S32 R5, UR10 ;  /* 0x0000000a00057c45 */ /* 0x004fe20008201400 */
[C---:B0-----:R-:W-:Y:S01]  /*01c0*/  VIADD R2, R0.reuse, 0x100 ;  /* 0x0000010000027836 */ /* 0x041fe20000000000 */
[----:B------:R-:W-:-:S02]  /*01d0*/  ISETP.LT.U32.AND P0, PT, R0, UR6, PT ;  /* 0x0000000600007c0c */ /* 0x000fc4000bf01070 */
[----:B------:R-:W-:Y:S02]  /*01e0*/  IADD3 R0, P2, PT, R0, UR4, RZ ;  /* 0x0000000400007c10 */ /* 0x000fe4000ff5e0ff */
[----:B------:R-:W-:Y:S02]  /*01f0*/  ISETP.LT.U32.AND P1, PT, R2, UR6, PT ;  /* 0x0000000602007c0c */ /* 0x000fe4000bf21070 */
[----:B------:R-:W-:Y:S01]  /*0200*/  ISETP.GT.AND.EX P0, PT, R3, RZ, PT, P0 ;  /* 0x000000ff0300720c */ /* 0x000fe20003f04300 */
[----:B------:R-:W-:Y:S01]  /*0210*/  IMAD.X R3, RZ, RZ, UR5, P2 ;  /* 0x00000005ff037e24 */ /* 0x000fe200090e06ff */
[----:B------:R-:W-:Y:S02]  /*0220*/  ISETP.GT.AND.EX P1, PT, R4, RZ, PT, P1 ;  /* 0x000000ff0400720c */ /* 0x000fe40003f24310 */
[----:B-1----:R-:W-:-:S04]  /*0230*/  LEA R2, P2, R0, UR12, 0x2 ;  /* 0x0000000c00027c11 */ /* 0x002fc8000f8410ff */
[----:B------:R-:W-:-:S05]  /*0240*/  LEA.HI.X R3, R0, UR13, R3, 0x2, P2 ;  /* 0x0000000d00037c11 */ /* 0x000fca00090f1403 */
[----:B------:R0:W-:Y:S02]  /*0250*/  @P0 STG.E desc[UR8][R2.64], R5 ;  /* 0x0000000502000986 */ /* 0x0001e4000c101908 */
[----:B------:R-:W-:Y:S05]  /*0260*/  @!P1 EXIT ;  /* 0x000000000000994d */ /* 0x000fea0003800000 */
[----:B------:R-:W-:Y:S01]  /*0270*/  STG.E desc[UR8][R2.64+0x400], R5 ;  /* 0x0004000502007986 */ /* 0x000fe2000c101908 */
[----:B------:R-:W-:Y:S05]  /*0280*/  EXIT ;  /* 0x000000000000794d */ /* 0x000fea0003800000 */
.L_x_415:
        /* <DEDUP_REMOVED lines=15> */
.L_x_427:


//--------------------- .text._ZN3cub18CUB_300001_SM_10006detail8for_each13static_kernelINS2_12policy_hub_t12policy_500_tEmN6thrust24THRUST_300001_SM_1000_NS8cuda_cub20__uninitialized_fill7functorINS7_10device_ptrIfEEfEEEEvT0_T1_ --------------------------
	.section	.text._ZN3cub18CUB_300001_SM_10006detail8for_each13static_kernelINS2_12policy_hub_t12policy_500_tEmN6thrust24THRUST_300001_SM_1000_NS8cuda_cub20__uninitialized_fill7functorINS7_10device_ptrIfEEfEEEEvT0_T1_,"ax",@progbits
	.align	128
        .global         _ZN3cub18CUB_300001_SM_10006detail8for_each13static_kernelINS2_12policy_hub_t12policy_500_tEmN6thrust24THRUST_300001_SM_1000_NS8cuda_cub20__uninitialized_fill7functorINS7_10device_ptrIfEEfEEEEvT0_T1_
        .type           _ZN3cub18CUB_300001_SM_10006detail8for_each13static_kernelINS2_12policy_hub_t12policy_500_tEmN6thrust24THRUST_300001_SM_1000_NS8cuda_cub20__uninitialized_fill7functorINS7_10device_ptrIfEEfEEEEvT0_T1_,@function
        .size           _ZN3cub18CUB_300001_SM_10006detail8for_each13static_kernelINS2_12policy_hub_t12policy_500_tEmN6thrust24THRUST_300001_SM_1000_NS8cuda_cub20__uninitialized_fill7functorINS7_10device_ptrIfEEfEEEEvT0_T1_,(.L_x_428 - _ZN3cub18CUB_300001_SM_10006detail8for_each13static_kernelINS2_12policy_hub_t12policy_500_tEmN6thrust24THRUST_300001_SM_1000_NS8cuda_cub20__uninitialized_fill7functorINS7_10device_ptrIfEEfEEEEvT0_T1_)
        .other          _ZN3cub18CUB_300001_SM_10006detail8for_each13static_kernelINS2_12policy_hub_t12policy_500_tEmN6thrust24THRUST_300001_SM_1000_NS8cuda_cub20__uninitialized_fill7functorINS7_10device_ptrIfEEfEEEEvT0_T1_,@"STO_CUDA_ENTRY STV_DEFAULT"
_ZN3cub18CUB_300001_SM_10006detail8for_each13static_kernelINS2_12policy_hub_t12policy_500_tEmN6thrust24THRUST_300001_SM_1000_NS8cuda_cub20__uninitialized_fill7functorINS7_10device_ptrIfEEfEEEEvT0_T1_:
.text._ZN3cub18CUB_300001_SM_10006detail8for_each13static_kernelINS2_12policy_hub_t12policy_500_tEmN6thrust24THRUST_300001_SM_1000_NS8cuda_cub20__uninitialized_fill7functorINS7_10device_ptrIfEEfEEEEvT0_T1_:
        /* <DEDUP_REMOVED lines=8> */
[----:B------:R-:W-:-:S09]  /*0080*/  UISETP.GE.U32.AND.EX UP0, UPT, UR7, URZ, UPT, UP0 ;  /* 0x000000ff0700728c */ /* 0x000fd2000bf06100 */
[----:B--2---:R-:W-:Y:S05]  /*0090*/  BRA.U !UP0, `(.L_x_416) ;  /* 0x0000000108287547 */ /* 0x004fea000b800000 */
[----:B------:R-:W0:Y:S01]  /*00a0*/  S2R R0, SR_TID.X ;  /* 0x0000000000007919 */ /* 0x000e220000002100 */
[----:B------:R-:W1:Y:S01]  /*00b0*/  LDCU.64 UR6, c[0x0][0x388] ;  /* 0x00007100ff0677ac */ /* 0x000e620008000a00 */
[----:B------:R-:W2:Y:S01]  /*00c0*/  LDC R5, c[0x0][0x390] ;  /* 0x0000e400ff057b82 */ /* 0x000ea20000000800 */
[----:B0-----:R-:W-:-:S05]  /*00d0*/  IADD3 R0, P0, PT, R0, UR4, RZ ;  /* 0x0000000400007c10 */ /* 0x001fca000ff1e0ff */
[----:B------:R-:W-:Y:S01]  /*00e0*/  IMAD.X R3, RZ, RZ, UR5, P0 ;  /* 0x00000005ff037e24 */ /* 0x000fe200080e06ff */
[----:B-1----:R-:W-:-:S04]  /*00f0*/  LEA R2, P0, R0, UR6, 0x2 ;  /* 0x0000000600027c11 */ /* 0x002fc8000f8010ff */
[----:B------:R-:W-:-:S05]  /*0100*/  LEA.HI.X R3, R0, UR7, R3, 0x2, P0 ;  /* 0x0000000700037c11 */ /* 0x000fca00080f1403 */
[----:B--2---:R-:W-:Y:S04]  /*0110*/  STG.E desc[UR8][R2.64], R5 ;  /* 0x0000000502007986 */ /* 0x004fe8000c101908 */
[----:B------:R-:W-:Y:S01]  /*0120*/  STG.E desc[UR8][R2.64+0x400], R5 ;  /* 0x0004000502007986 */ /* 0x000fe2000c101908 */
[----:B------:R-:W-:Y:S05]  /*0130*/  EXIT ;  /* 0x000000000000794d */ /* 0x000fea0003800000 */
.L_x_416:
[----:B------:R-:W0:Y:S01]  /*0140*/  S2R R0, SR_TID.X ;  /* 0x0000000000007919 */ /* 0x000e220000002100 */
[----:B------:R-:W-:Y:S01]  /*0150*/  IMAD.U32 R2, RZ, RZ, UR7 ;  /* 0x00000007ff027e24 */ /* 0x000fe2000f8e00ff */
[----:B------:R-:W1:Y:S01]  /*0160*/  LDCU.64 UR10, c[0x0][0x388] ;  /* 0x00007100ff0a77ac */ /* 0x000e620008000a00 */
[----:B------:R-:W-:Y:S01]  /*0170*/  IMAD.U32 R4, RZ, RZ, UR7 ;  /* 0x00000007ff047e24 */ /* 0x000fe2000f8e00ff */
[----:B0-----:R-:W-:-:S04]  /*0180*/  ISETP.LT.U32.AND P0, PT, R0, UR6, PT ;  /* 0x0000000600007c0c */ /* 0x001fc8000bf01070 */
[----:B------:R-:W-:Y:S01]  /*0190*/  ISETP.GT.U32.AND.EX P0, PT, R2, RZ, PT, P0 ;  /* 0x000000ff0200720c */ /* 0x000fe20003f04100 */
[C---:B------:R-:W-:Y:S01]  /*01a0*/  VIADD R2, R0.reuse, 0x100 ;  /* 0x0000010000027836 */ /* 0x040fe20000000000 */
[----:B------:R-:W-:-:S04]  /*01b0*/  IADD3 R0, P2, PT, R0, UR4, RZ ;  /* 0x0000000400007c10 */ /* 0x000fc8000ff5e0ff */
[----:B------:R-:W-:Y:S01]  /*01c0*/  ISETP.LT.U32.AND P1, PT, R2, UR6, PT ;  /* 0x0000000602007c0c */ /* 0x000fe2000bf21070 */
[----:B------:R-:W-:Y:S01]  /*01d0*/  IMAD.X R3, RZ, RZ, UR5, P2 ;  /* 0x00000005ff037e24 */ /* 0x000fe200090e06ff */
[----:B-1----:R-:W-:Y:S02]  /*01e0*/  LEA R2, P2, R0, UR10, 0x2 ;  /* 0x0000000a00027c11 */ /* 0x002fe4000f8410ff */
[----:B------:R-:W-:Y:S02]  /*01f0*/  ISETP.GT.U32.AND.EX P1, PT, R4, RZ, PT, P1 ;  /* 0x000000ff0400720c */ /* 0x000fe40003f24110 */
[----:B------:R-:W-:Y:S01]  /*0200*/  LEA.HI.X R3, R0, UR11, R3, 0x2, P2 ;  /* 0x0000000b00037c11 */ /* 0x000fe200090f1403 */
[----:B------:R-:W0:Y:S04]  /*0210*/  @P0 LDC R5, c[0x0][0x390] ;  /* 0x0000e400ff050b82 */ /* 0x000e280000000800 */
[----:B0-----:R0:W-:Y:S06]  /*0220*/  @P0 STG.E desc[UR8][R2.64], R5 ;  /* 0x0000000502000986 */ /* 0x0011ec000c101908 */
[----:B------:R-:W-:Y:S05]  /*0230*/  @!P1 EXIT ;  /* 0x000000000000994d */ /* 0x000fea0003800000 */
[----:B0-----:R-:W0:Y:S02]  /*0240*/  LDC R5, c[0x0][0x390] ;  /* 0x0000e400ff057b82 */ /* 0x001e240000000800 */
[----:B0-----:R-:W-:Y:S01]  /*0250*/  STG.E desc[UR8][R2.64+0x400], R5 ;  /* 0x0004000502007986 */ /* 0x001fe2000c101908 */
[----:B------:R-:W-:Y:S05]  /*0260*/  EXIT ;  /* 0x000000000000794d */ /* 0x000fea0003800000 */
.L_x_417:
        /* <DEDUP_REMOVED lines=9> */
.L_x_428:


//--------------------- .text._ZN3cub18CUB_300001_SM_10006detail11EmptyKernelIvEEvv --------------------------
	.section	.text._ZN3cub18CUB_300001_SM_10006detail11EmptyKernelIvEEvv,"ax",@progbits
	.align	128
        .global         _ZN3cub18CUB_300001_SM_10006detail11EmptyKernelIvEEvv
        .type           _ZN3cub18CUB_300001_SM_10006detail11EmptyKernelIvEEvv,@function
        .size           _ZN3cub18CUB_300001_SM_10006detail11EmptyKernelIvEEvv,(.L_x_429 - _ZN3cub18CUB_300001_SM_10006detail11EmptyKernelIvEEvv)
        .other          _ZN3cub18CUB_300001_SM_10006detail11EmptyKernelIvEEvv,@"STO_CUDA_ENTRY STV_DEFAULT"
_ZN3cub18CUB_300001_SM_10006detail11EmptyKernelIvEEvv:
.text._ZN3cub18CUB_300001_SM_10006detail11EmptyKernelIvEEvv:
[----:B------:R-:W-:Y:S01]  /*0000*/  LDC R1, c[0x0][0x37c] ;  /* 0x0000df00ff017b82 */ /* 0x000fe20000000800 */
[----:B------:R-:W-:Y:S05]  /*0010*/  EXIT ;  /* 0x000000000000794d */ /* 0x000fea0003800000 */
.L_x_418:
        /* <DEDUP_REMOVED lines=14> */
.L_x_429:


//--------------------- .text._Z19scan_work_efficientILi32EEvPfPKfi --------------------------
	.section	.text._Z19scan_work_efficientILi32EEvPfPKfi,"ax",@progbits
	.align	128
        .global         _Z19scan_work_efficientILi32EEvPfPKfi
        .type           _Z19scan_work_efficientILi32EEvPfPKfi,@function
        .size           _Z19scan_work_efficientILi32EEvPfPKfi,(.L_x_430 - _Z19scan_work_efficientILi32EEvPfPKfi)
        .other          _Z19scan_work_efficientILi32EEvPfPKfi,@"STO_CUDA_ENTRY STV_DEFAULT"
_Z19scan_work_efficientILi32EEvPfPKfi:
.text._Z19scan_work_efficientILi32EEvPfPKfi:
[----:B------:R-:W-:Y:S01]  /*0000*/  LDC R1, c[0x0][0x37c] ;  /* 0x0000df00ff017b82 */ /* 0x000fe20000000800 */
[----:B------:R-:W0:Y:S07]  /*0010*/  S2R R12, SR_TID.X ;  /* 0x00000000000c7919 */ /* 0x000e2e0000002100 */
[----:B------:R-:W0:Y:S01]  /*0020*/  S2UR UR4, SR_CTAID.X ;  /* 0x00000000000479c3 */ /* 0x000e220000002500 */
[----:B------:R-:W1:Y:S01]  /*0030*/  LDCU UR5, c[0x0][0x390] ;  /* 0x00007200ff0577ac */ /* 0x000e620008000800 */
[----:B------:R-:W2:Y:S06]  /*0040*/  LDCU.64 UR6, c[0x0][0x358] ;  /* 0x00006b00ff0677ac */ /* 0x000eac0008000a00 */
[----:B------:R-:W0:Y:S02]  /*0050*/  LDC R3, c[0x0][0x360] ;  /* 0x0000d800ff037b82 */ /* 0x000e240000000800 */
[----:B0-----:R-:W-:-:S05]  /*0060*/  IMAD R0, R3, UR4, R12 ;  /* 0x0000000403007c24 */ /* 0x001fca000f8e020c */
[----:B-1----:R-:W-:-:S13]  /*0070*/  ISETP.GE.U32.AND P0, PT, R0, UR5, PT ;  /* 0x0000000500007c0c */ /* 0x002fda000bf06070 */
[----:B------:R-:W0:Y:S02]  /*0080*/  @!P0 LDC.64 R4, c[0x0][0x388] ;  /* 0x0000e200ff048b82 */ /* 0x000e240000000a00 */
[----:B0-----:R-:W-:-:S06]  /*0090*/  @!P0 IMAD.WIDE.U32 R4, R0, 0x4, R4 ;  /* 0x0000000400048825 */ /* 0x001fcc00078e0004 */
[----:B--2---:R0:W2:Y:S01]  /*00a0*/  @!P0 LDG.E R5, desc[UR6][R4.64] ;  /* 0x0000000604058981 */ /* 0x0040a2000c1e1900 */
[----:B------:R-:W1:Y:S01]  /*00b0*/  S2UR UR5, SR_CgaCtaId ;  /* 0x00000000000579c3 */ /* 0x000e620000008800 */
[----:B------:R-:W-:Y:S01]  /*00c0*/  UMOV UR4, 0x400 ;  /* 0x0000040000047882 */ /* 0x000fe20000000000 */
[C---:B------:R-:W-:Y:S02]  /*00d0*/  LOP3.LUT P2, R3, R12.reuse, 0x1, RZ, 0xc0, !PT ;  /* 0x000000010c037812 */ /* 0x040fe4000784c0ff */
[----:B------:R-:W-:-:S04]  /*00e0*/  IADD3 R6, PT, PT, R12, 0x1, RZ ;  /* 0x000000010c067810 */ /* 0x000fc80007ffe0ff */
[----:B0-----:R-:W-:Y:S01]  /*00f0*/  LOP3.LUT P1, R4, R6, 0x3, RZ, 0xc0, !PT ;  /* 0x0000000306047812 */ /* 0x001fe2000782c0ff */
[----:B-1----:R-:W-:-:S06]  /*0100*/  ULEA UR4, UR5, UR4, 0x18 ;  /* 0x0000000405047291 */ /* 0x002fcc000f8ec0ff */
[----:B------:R-:W-:-:S05]  /*0110*/  LEA R2, R12, UR4, 0x2 ;  /* 0x000000040c027c11 */ /* 0x000fca000f8e10ff */
[----:B--2---:R-:W-:Y:S04]  /*0120*/  @!P0 STS [R2], R5 ;  /* 0x0000000502008388 */ /* 0x004fe80000000800 */
[----:B------:R-:W-:Y:S01]  /*0130*/  @P0 STS [R2], RZ ;  /* 0x000000ff02000388 */ /* 0x000fe20000000800 */
[----:B------:R-:W-:Y:S06]  /*0140*/  BAR.SYNC.DEFER_BLOCKING 0x0 ;  /* 0x0000000000007b1d */ /* 0x000fec0000010000 */
[----:B------:R-:W-:Y:S04]  /*0150*/  @P2 LDS R7, [R2+-0x4] ;  /* 0xfffffc0002072984 */ /* 0x000fe80000000800 */
[----:B------:R-:W0:Y:S02]  /*0160*/  @P2 LDS R8, [R2] ;  /* 0x0000000002082984 */ /* 0x000e240000000800 */
[----:B0-----:R-:W-:-:S05]  /*0170*/  @P2 FADD R7, R7, R8 ;  /* 0x0000000807072221 */ /* 0x001fca0000000000 */
[----:B------:R-:W-:Y:S01]  /*0180*/  @P2 STS [R2], R7 ;  /* 0x0000000702002388 */ /* 0x000fe20000000800 */
[----:B------:R-:W-:Y:S01]  /*0190*/  BAR.SYNC.DEFER_BLOCKING 0x0 ;  /* 0x0000000000007b1d */ /* 0x000fe20000010000 */
[----:B------:R-:W-:-:S05]  /*01a0*/  LOP3.LUT P2, R9, R6, 0x7, RZ, 0xc0, !PT ;  /* 0x0000000706097812 */ /* 0x000fca000784c0ff */
[----:B------:R-:W-:Y:S04]  /*01b0*/  @!P1 LDS R8, [R2+-0x8] ;  /* 0xfffff80002089984 */ /* 0x000fe80000000800 */
[----:B------:R-:W0:Y:S02]  /*01c0*/  @!P1 LDS R5, [R2] ;  /* 0x0000000002059984 */ /* 0x000e240000000800 */
[----:B0-----:R-:W-:-:S05]  /*01d0*/  @!P1 FADD R5, R8, R5 ;  /* 0x0000000508059221 */ /* 0x001fca0000000000 */
[----:B------:R-:W-:Y:S01]  /*01e0*/  @!P1 STS [R2], R5 ;  /* 0x0000000502009388 */ /* 0x000fe20000000800 */
        /* <DEDUP_REMOVED lines=13> */
[----:B------:R-:W-:-:S05]  /*02c0*/  ISETP.NE.AND P1, PT, R12, 0x1f, PT ;  /* 0x0000001f0c00780c */ /* 0x000fca0003f25270 */
[----:B------:R-:W-:Y:S04]  /*02d0*/  @!P2 LDS R5, [R2+-0x40] ;  /* 0xffffc0000205a984 */ /* 0x000fe80000000800 */
[----:B------:R-:W0:Y:S02]  /*02e0*/  @!P2 LDS R8, [R2] ;  /* 0x000000000208a984 */ /* 0x000e240000000800 */
[----:B0-----:R-:W-:-:S05]  /*02f0*/  @!P2 FADD R5, R5, R8 ;  /* 0x000000080505a221 */ /* 0x001fca0000000000 */
[----:B------:R-:W-:Y:S01]  /*0300*/  @!P2 STS [R2], R5 ;  /* 0x000000050200a388 */ /* 0x000fe20000000800 */
[----:B------:R-:W-:Y:S08]  /*0310*/  BAR.SYNC.DEFER_BLOCKING 0x0 ;  /* 0x0000000000007b1d */ /* 0x000ff00000010000 */
[----:B------:R-:W-:Y:S01]  /*0320*/  BAR.SYNC.DEFER_BLOCKING 0x0 ;  /* 0x0000000000007b1d */ /* 0x000fe20000010000 */
[----:B------:R-:W-:-:S05]  /*0330*/  ISETP.NE.AND P2, PT, R6, RZ, PT ;  /* 0x000000ff0600720c */ /* 0x000fca0003f45270 */
[----:B------:R-:W0:Y:S04]  /*0340*/  @!P1 LDS R8, [UR4] ;  /* 0x00000004ff089984 */ /* 0x000e280008000800 */
[----:B0-----:R-:W-:Y:S01]  /*0350*/  @!P1 STS [UR4+0x7c], R8 ;  /* 0x00007c08ff009988 */ /* 0x001fe20008000804 */
[----:B------:R-:W-:-:S03]  /*0360*/  ISETP.NE.AND P1, PT, R10, RZ, PT ;  /* 0x000000ff0a00720c */ /* 0x000fc60003f25270 */
[----:B------:R-:W0:Y:S04]  /*0370*/  @!P2 LDS R7, [R2] ;  /* 0x000000000207a984 */ /* 0x000e280000000800 */
[----:B------:R-:W1:Y:S04]  /*0380*/  @!P2 LDS R6, [R2+-0x40] ;  /* 0xffffc0000206a984 */ /* 0x000e680000000800 */
[----:B0-----:R-:W-:Y:S01]  /*0390*/  @!P2 STS [R2+-0x40], R7 ;  /* 0xffffc0070200a388 */ /* 0x001fe20000000800 */
[----:B-1----:R-:W-:-:S05]  /*03a0*/  @!P2 FADD R11, R7, R6 ;  /* 0x00000006070ba221 */ /* 0x002fca0000000000 */
[----:B------:R-:W-:Y:S01]  /*03b0*/  @!P2 STS [R2], R11 ;  /* 0x0000000b0200a388 */ /* 0x000fe20000000800 */
[----:B------:R-:W-:Y:S01]  /*03c0*/  BAR.SYNC.DEFER_BLOCKING 0x0 ;  /* 0x0000000000007b1d */ /* 0x000fe20000010000 */
[----:B------:R-:W-:-:S05]  /*03d0*/  ISETP.NE.AND P2, PT, R9, RZ, PT ;  /* 0x000000ff0900720c */ /* 0x000fca0003f45270 */
        /* <DEDUP_REMOVED lines=19> */
[----:B------:R-:W-:Y:S06]  /*0510*/  BAR.SYNC.DEFER_BLOCKING 0x0 ;  /* 0x0000000000007b1d */ /* 0x000fec0000010000 */
[----:B------:R-:W0:Y:S04]  /*0520*/  @P2 LDS R5, [R2] ;  /* 0x0000000002052984 */ /* 0x000e280000000800 */
[----:B------:R-:W1:Y:S04]  /*0530*/  @P2 LDS R4, [R2+-0x4] ;  /* 0xfffffc0002042984 */ /* 0x000e680000000800 */
[----:B0-----:R0:W-:Y:S01]  /*0540*/  @P2 STS [R2+-0x4], R5 ;  /* 0xfffffc0502002388 */ /* 0x0011e20000000800 */
[----:B-1----:R-:W-:-:S05]  /*0550*/  @P2 FADD R7, R5, R4 ;  /* 0x0000000405072221 */ /* 0x002fca0000000000 */
[----:B------:R0:W-:Y:S01]  /*0560*/  @P2 STS [R2], R7 ;  /* 0x0000000702002388 */ /* 0x0001e20000000800 */
[----:B------:R-:W-:Y:S06]  /*0570*/  BAR.SYNC.DEFER_BLOCKING 0x0 ;  /* 0x0000000000007b1d */ /* 0x000fec0000010000 */
[----:B------:R-:W-:Y:S05]  /*0580*/  @P0 EXIT ;  /* 0x000000000000094d */ /* 0x000fea0003800000 */
[----:B------:R-:W1:Y:S01]  /*0590*/  LDS R3, [R2] ;  /* 0x0000000002037984 */ /* 0x000e620000000800 */
[----:B0-----:R-:W0:Y:S02]  /*05a0*/  LDC.64 R4, c[0x0][0x380] ;  /* 0x0000e000ff047b82 */ /* 0x001e240000000a00 */
[----:B0-----:R-:W-:-:S05]  /*05b0*/  IMAD.WIDE.U32 R4, R0, 0x4, R4 ;  /* 0x0000000400047825 */ /* 0x001fca00078e0004 */
[----:B-1----:R-:W-:Y:S01]  /*05c0*/  STG.E desc[UR6][R4.64], R3 ;  /* 0x0000000304007986 */ /* 0x002fe2000c101906 */
[----:B------:R-:W-:Y:S05]  /*05d0*/  EXIT ;  /* 0x000000000000794d */ /* 0x000fea0003800000 */
.L_x_419:
        /* <DEDUP_REMOVED lines=10> */
.L_x_430:


//--------------------- .text._Z4scanILi32EEvPfS0_i --------------------------
	.section	.text._Z4scanILi32EEvPfS0_i,"ax",@progbits
	.align	128
        .global         _Z4scanILi32EEvPfS0_i
        .type           _Z4scanILi32EEvPfS0_i,@function
        .size           _Z4scanILi32EEvPfS0_i,(.L_x_431 - _Z4scanILi32EEvPfS0_i)
        .other          _Z4scanILi32EEvPfS0_i,@"STO_CUDA_ENTRY STV_DEFAULT"
_Z4scanILi32EEvPfS0_i:
.text._Z4scanILi32EEvPfS0_i:
        /* <DEDUP_REMOVED lines=10> */
[----:B--2---:R-:W2:Y:S01]  /*00a0*/  @!P0 LDG.E R3, desc[UR6][R2.64] ;  /* 0x0000000602038981 */ /* 0x004ea2000c1e1900 */
[----:B------:R-:W0:Y:S01]  /*00b0*/  S2UR UR5, SR_CgaCtaId ;  /* 0x00000000000579c3 */ /* 0x000e220000008800 */
[----:B------:R-:W-:Y:S01]  /*00c0*/  UMOV UR4, 0x400 ;  /* 0x0000040000047882 */ /* 0x000fe20000000000 */
[----:B------:R-:W-:Y:S01]  /*00d0*/  ISETP.NE.AND P1, PT, R6, RZ, PT ;  /* 0x000000ff0600720c */ /* 0x000fe20003f25270 */
[----:B0-----:R-:W-:-:S06]  /*00e0*/  ULEA UR4, UR5, UR4, 0x18 ;  /* 0x0000000405047291 */ /* 0x001fcc000f8ec0ff */
[----:B------:R-:W-:-:S05]  /*00f0*/  LEA R0, R6, UR4, 0x2 ;  /* 0x0000000406007c11 */ /* 0x000fca000f8e10ff */
[----:B--2---:R-:W-:Y:S04]  /*0100*/  @!P0 STS [R0], R3 ;  /* 0x0000000300008388 */ /* 0x004fe80000000800 */
[----:B------:R-:W-:Y:S01]  /*0110*/  @P0 STS [R0], RZ ;  /* 0x000000ff00000388 */ /* 0x000fe20000000800 */
[----:B------:R-:W-:Y:S01]  /*0120*/  BAR.SYNC.DEFER_BLOCKING 0x0 ;  /* 0x0000000000007b1d */ /* 0x000fe20000010000 */
[----:B------:R-:W-:-:S05]  /*0130*/  ISETP.GE.U32.AND P0, PT, R6, 0x2, PT ;  /* 0x000000020600780c */ /* 0x000fca0003f06070 */
[----:B------:R-:W-:Y:S04]  /*0140*/  @P1 LDS R4, [R0+-0x4] ;  /* 0xfffffc0000041984 */ /* 0x000fe80000000800 */
[----:B------:R-:W0:Y:S02]  /*0150*/  @P1 LDS R7, [R0] ;  /* 0x0000000000071984 */ /* 0x000e240000000800 */
[----:B0-----:R-:W-:-:S06]  /*0160*/  @P1 FADD R7, R4, R7 ;  /* 0x0000000704071221 */ /* 0x001fcc0000000000 */
[----:B------:R-:W0:Y:S04]  /*0170*/  @!P1 LDS R7, [UR4] ;  /* 0x00000004ff079984 */ /* 0x000e280008000800 */
[----:B0-----:R-:W-:Y:S01]  /*0180*/  STS [R0+0x80], R7 ;  /* 0x0000800700007388 */ /* 0x001fe20000000800 */
[----:B------:R-:W-:Y:S06]  /*0190*/  BAR.SYNC.DEFER_BLOCKING 0x0 ;  /* 0x0000000000007b1d */ /* 0x000fec0000010000 */
[----:B------:R-:W-:Y:S04]  /*01a0*/  @P0 LDS R2, [R0+0x78] ;  /* 0x0000780000020984 */ /* 0x000fe80000000800 */
[----:B------:R-:W0:Y:S02]  /*01b0*/  @P0 LDS R3, [R0+0x80] ;  /* 0x0000800000030984 */ /* 0x000e240000000800 */
[----:B0-----:R-:W-:-:S06]  /*01c0*/  @P0 FADD R3, R2, R3 ;  /* 0x0000000302030221 */ /* 0x001fcc0000000000 */
[----:B------:R-:W0:Y:S01]  /*01d0*/  @!P0 LDS R3, [R0+0x80] ;  /* 0x0000800000038984 */ /* 0x000e220000000800 */
[----:B------:R-:W-:-:S03]  /*01e0*/  ISETP.GE.U32.AND P0, PT, R6, 0x4, PT ;  /* 0x000000040600780c */ /* 0x000fc60003f06070 */
[----:B0-----:R-:W-:Y:S01]  /*01f0*/  STS [R0], R3 ;  /* 0x0000000300007388 */ /* 0x001fe20000000800 */
[----:B------:R-:W-:Y:S09]  /*0200*/  BAR.SYNC.DEFER_BLOCKING 0x0 ;  /* 0x0000000000007b1d */ /* 0x000ff20000010000 */
[----:B------:R-:W-:Y:S04]  /*0210*/  @P0 LDS R2, [R0+-0x10] ;  /* 0xfffff00000020984 */ /* 0x000fe80000000800 */
[----:B------:R-:W0:Y:S02]  /*0220*/  @P0 LDS R9, [R0] ;  /* 0x0000000000090984 */ /* 0x000e240000000800 */
[----:B0-----:R-:W-:-:S06]  /*0230*/  @P0 FADD R9, R2, R9 ;  /* 0x0000000902090221 */ /* 0x001fcc0000000000 */
[----:B------:R-:W0:Y:S01]  /*0240*/  @!P0 LDS R9, [R0] ;  /* 0x0000000000098984 */ /* 0x000e220000000800 */
[----:B------:R-:W-:-:S03]  /*0250*/  ISETP.GE.U32.AND P0, PT, R6, 0x8, PT ;  /* 0x000000080600780c */ /* 0x000fc60003f06070 */
[----:B0-----:R-:W-:Y:S01]  /*0260*/  STS [R0+0x80], R9 ;  /* 0x0000800900007388 */ /* 0x001fe20000000800 */
[----:B------:R-:W-:Y:S09]  /*0270*/  BAR.SYNC.DEFER_BLOCKING 0x0 ;  /* 0x0000000000007b1d */ /* 0x000ff20000010000 */
        /* <DEDUP_REMOVED lines=9> */
[----:B0-----:R-:W-:-:S02]  /*0310*/  @P0 FADD R9, R2, R3 ;  /* 0x0000000302090221 */ /* 0x001fc40000000000 */
[----:B------:R-:W0:Y:S04]  /*0320*/  LDC.64 R2, c[0x0][0x380] ;  /* 0x0000e000ff027b82 */ /* 0x000e280000000a00 */
[----:B------:R-:W1:Y:S01]  /*0330*/  @!P0 LDS R9, [R0] ;  /* 0x0000000000098984 */ /* 0x000e620000000800 */
[----:B0-----:R-:W-:-:S03]  /*0340*/  IMAD.WIDE.U32 R2, R5, 0x4, R2 ;  /* 0x0000000405027825 */ /* 0x001fc600078e0002 */
[----:B-1----:R-:W-:Y:S01]  /*0350*/  STS [R0+0x80], R9 ;  /* 0x0000800900007388 */ /* 0x002fe20000000800 */
[----:B------:R-:W-:Y:S06]  /*0360*/  BAR.SYNC.DEFER_BLOCKING 0x0 ;  /* 0x0000000000007b1d */ /* 0x000fec0000010000 */
[----:B------:R-:W0:Y:S04]  /*0370*/  LDS R11, [R0+0x80] ;  /* 0x00008000000b7984 */ /* 0x000e280000000800 */
[----:B0-----:R-:W-:Y:S01]  /*0380*/  STG.E desc[UR6][R2.64], R11 ;  /* 0x0000000b02007986 */ /* 0x001fe2000c101906 */
[----:B------:R-:W-:Y:S05]  /*0390*/  EXIT ;  /* 0x000000000000794d */ /* 0x000fea0003800000 */
.L_x_420:
        /* <DEDUP_REMOVED lines=14> */
.L_x_431:


//--------------------- .nv.shared._ZN3cub18CUB_300001_SM_10006detail6reduce28DeviceReduceSingleTileKernelINS2_10policy_hubIN4cuda3std3__45tupleIJblEEEyN6thrust24THRUST_300001_SM_1000_NS8cuda_cub9__find_if7functorIS9_EEE10Policy1000EPS9_SI_iSF_S9_S9_NS7_10__identityEEEvT0_T1_T2_T3_T4_T6_ --------------------------
	.section	.nv.shared._ZN3cub18CUB_300001_SM_10006detail6reduce28DeviceReduceSingleTileKernelINS2_10policy_hubIN4cuda3std3__45tupleIJblEEEyN6thrust24THRUST_300001_SM_1000_NS8cuda_cub9__find_if7functorIS9_EEE10Policy1000EPS9_SI_iSF_S9_S9_NS7_10__identityEEEvT0_T1_T2_T3_T4_T6_,"aw",@nobits
	.sectionflags	@""
	.align	8
.nv.shared._ZN3cub18CUB_300001_SM_10006detail6reduce28DeviceReduceSingleTileKernelINS2_10policy_hubIN4cuda3std3__45tupleIJblEEEyN6thrust24THRUST_300001_SM_1000_NS8cuda_cub9__find_if7functorIS9_EEE10Policy1000EPS9_SI_iSF_S9_S9_NS7_10__identityEEEvT0_T1_T2_T3_T4_T6_:
	.zero		1176


//--------------------- .nv.shared.reserved.0     --------------------------
	.section	.nv.shared.reserved.0,"aw",@nobits
	.weak		__nv_reservedSMEM_offset_0_alias
	.size		__nv_reservedSMEM_offset_0_alias, 0, 64
	.other		__nv_reservedSMEM_offset_0_alias,@"STO_CUDA_RESERVED_SHARED STV_DEFAULT"
__nv_reservedSMEM_offset_0_alias:
	.zero		0
	.zero		64


//--------------------- .nv.global                --------------------------
	.section	.nv.global,"aw",@nobits
.nv.global:
	.type		_ZN30_INTERNAL_d6855361_4_k_cu_main6thrust24THRUST_300001_SM_1000_NS3seqE,@object
	.size		_ZN30_INTERNAL_d6855361_4_k_cu_main6thrust24THRUST_300001_SM_1000_NS3seqE,(_ZN30_INTERNAL_d6855361_4_k_cu_main4cuda3std3__48in_placeE - _ZN30_INTERNAL_d6855361_4_k_cu_main6thrust24THRUST_300001_SM_1000_NS3seqE)
_ZN30_INTERNAL_d6855361_4_k_cu_main6thrust24THRUST_300001_SM_1000_NS3seqE:
	.zero		1
	.type		_ZN30_INTERNAL_d6855361_4_k_cu_main4cuda3std3__48in_placeE,@object
	.size		_ZN30_INTERNAL_d6855361_4_k_cu_main4cuda3std3__48in_placeE,(_ZN30_INTERNAL_d6855361_4_k_cu_main4cuda3std6ranges3__45__cpo4sizeE - _ZN30_INTERNAL_d6855361_4_k_cu_main4cuda3std3__48in_placeE)
_ZN30_INTERNAL_d6855361_4_k_cu_main4cuda3std3__48in_placeE:
	.zero		1
	.type		_ZN30_INTERNAL_d6855361_4_k_cu_main4cuda3std6ranges3__45__cpo4sizeE,@object
	.size		_ZN30_INTERNAL_d6855361_4_k_cu_main4cuda3std6ranges3__45__cpo4sizeE,(_ZN30_INTERNAL_d6855361_4_k_cu_main6thrust24THRUST_300001_SM_1000_NS12placeholders2_3E - _ZN30_INTERNAL_d6855361_4_k_cu_main4cuda3std6ranges3__45__cpo4sizeE)
_ZN30_INTERNAL_d6855361_4_k_cu_main4cuda3std6ranges3__45__cpo4sizeE:
	.zero		1
	.type		_ZN30_INTERNAL_d6855361_4_k_cu_main6thrust24THRUST_300001_SM_1000_NS12placeholders2_3E,@object
	.size		_ZN30_INTERNAL_d6855361_4_k_cu_main6thrust24THRUST_300001_SM_1000_NS12placeholders2_3E,(_ZN30_INTERNAL_d6855361_4_k_cu_main4cuda3std3__45__cpo6cbeginE - _ZN30_INTERNAL_d6855361_4_k_cu_main6thrust24THRUST_300001_SM_1000_NS12placeholders2_3E)
_ZN30_INTERNAL_d6855361_4_k_cu_main6thrust24THRUST_300001_SM_1000_NS12placeholders2_3E:
	.zero		1
	.type		_ZN30_INTERNAL_d6855361_4_k_cu_main4cuda3std3__45__cpo6cbeginE,@object
	.size		_ZN30_INTERNAL_d6855361_4_k_cu_main4cuda3std3__45__cpo6cbeginE,(_ZN30_INTERNAL_d6855361_4_k_cu_main4cuda3std6ranges3__45__cpo6cbeginE - _ZN30_INTERNAL_d6855361_4_k_cu_main4cuda3std3__45__cpo6cbeginE)
_ZN30_INTERNAL_d6855361_4_k_cu_main4cuda3std3__45__cpo6cbeginE:
	.zero		1
	.type		_ZN30_INTERNAL_d6855361_4_k_cu_main4cuda3std6ranges3__45__cpo6cbeginE,@object
	.size		_ZN30_INTERNAL_d6855361_4_k_cu_main4cuda3std6ranges3__45__cpo6cbeginE,(_ZN30_INTERNAL_d6855361_4_k_cu_main6thrust24THRUST_300001_SM_1000_NS12placeholders2_7E - _ZN30_INTERNAL_d6855361_4_k_cu_main4cuda3std6ranges3__45__cpo6cbeginE)
_ZN30_INTERNAL_d6855361_4_k_cu_main4cuda3std6ranges3__45__cpo6cbeginE:
	.zero		1
	.type		_ZN30_INTERNAL_d6855361_4_k_cu_main6thrust24THRUST_300001_SM_1000_NS12placeholders2_7E,@object
	.size		_ZN30_INTERNAL_d6855361_4_k_cu_main6thrust24THRUST_300001_SM_1000_NS12placeholders2_7E,(_ZN30_INTERNAL_d6855361_4_k_cu_main4cuda3std3__45__cpo7crbeginE - _ZN30_INTERNAL_d6855361_4_k_cu_main6thrust24THRUST_300001_SM_1000_NS12placeholders2_7E)
_ZN30_INTERNAL_d6855361_4_k_cu_main6thrust24THRUST_300001_SM_1000_NS12placeholders2_7E:
	.zero		1
	.type		_ZN30_INTERNAL_d6855361_4_k_cu_main4cuda3std3__45__cpo7crbeginE,@object
	.size		_ZN30_INTERNAL_d6855361_4_k_cu_main4cuda3std3__45__cpo7crbeginE,(_ZN30_INTERNAL_d6855361_4_k_cu_main4cuda3std6ranges3__45__cpo4nextE - _ZN30_INTERNAL_d6855361_4_k_cu_main4cuda3std3__45__cpo7crbeginE)
_ZN30_INTERNAL_d6855361_4_k_cu_main4cuda3std3__45__cpo7crbeginE:
	.zero		1
	.type		_ZN30_INTERNAL_d6855361_4_k_cu_main4cuda3std6ranges3__45__cpo4nextE,@object
	.size		_ZN30_INTERNAL_d6855361_4_k_cu_main4cuda3std6ranges3__45__cpo4nextE,(_ZN30_INTERNAL_d6855361_4_k_cu_main4cuda3std6ranges3__45__cpo4swapE - _ZN30_INTERNAL_d6855361_4_k_cu_main4cuda3std6ranges3__45__cpo4nextE)
_ZN30_INTERNAL_d6855361_4_k_cu_main4cuda3std6ranges3__45__cpo4nextE:
	.zero		1
	.type		_ZN30_INTERNAL_d6855361_4_k_cu_main4cuda3std6ranges3__45__cpo4swapE,@object
	.size		_ZN30_INTERNAL_d6855361_4_k_cu_main4cuda3std6ranges3__45__cpo4swapE,(_ZN30_INTERNAL_d6855361_4_k_cu_main6thrust24THRUST_300001_SM_1000_NS8cuda_cub10par_nosyncE - _ZN30_INTERNAL_d6855361_4_k_cu_main4cuda3std6ranges3__45__cpo4swapE)
_ZN30_INTERNAL_d6855361_4_k_cu_main4cuda3std6ranges3__45__cpo4swapE:
	.zero		1
	.type		_ZN30_INTERNAL_d6855361_4_k_cu_main6thrust24THRUST_300001_SM_1000_NS8cuda_cub10par_nosyncE,@object
	.size		_ZN30_INTERNAL_d6855361_4_k_cu_main6thrust24THRUST_300001_SM_1000_NS8cuda_cub10par_nosyncE,(_ZN30_INTERNAL_d6855361_4_k_cu_main6thrust24THRUST_300001_SM_1000_NS12placeholders2_9E - _ZN30_INTERNAL_d6855361_4_k_cu_main6thrust24THRUST_300001_SM_1000_NS8cuda_cub10par_nosyncE)
_ZN30_INTERNAL_d6855361_4_k_cu_main6thrust24THRUST_300001_SM_1000_NS8cuda_cub10par_nosyncE:
	.zero		1
	.type		_ZN30_INTERNAL_d6855361_4_k_cu_main6thrust24THRUST_300001_SM_1000_NS12placeholders2_9E,@object
	.size		_ZN30_INTERNAL_d6855361_4_k_cu_main6thrust24THRUST_300001_SM_1000_NS12placeholders2_9E,(_ZN30_INTERNAL_d6855361_4_k_cu_main4cuda3std3__432_GLOBAL__N__d6855361_4_k_cu_main6ignoreE - _ZN30_INTERNAL_d6855361_4_k_cu_main6thrust24THRUST_300001_SM_1000_NS12placeholders2_9E)
_ZN30_INTERNAL_d6855361_4_k_cu_main6thrust24THRUST_300001_SM_1000_NS12placeholders2_9E:
	.zero		1
	.type		_ZN30_INTERNAL_d6855361_4_k_cu_main4cuda3std3__432_GLOBAL__N__d6855361_4_k_cu_main6ignoreE,@object
	.size		_ZN30_INTERNAL_d6855361_4_k_cu_main4cuda3std3__432_GLOBAL__N__d6855361_4_k_cu_main6ignoreE,(_ZN30_INTERNAL_d6855361_4_k_cu_main4cuda3std6ranges3__45__cpo4dataE - _ZN30_INTERNAL_d6855361_4_k_cu_main4cuda3std3__432_GLOBAL__N__d6855361_4_k_cu_main6ignoreE)
_ZN30_INTERNAL_d6855361_4_k_cu_main4cuda3std3__432_GLOBAL__N__d6855361_4_k_cu_main6ignoreE:
	.zero		1
	.type		_ZN30_INTERNAL_d6855361_4_k_cu_main4cuda3std6ranges3__45__cpo4dataE,@object
	.size		_ZN30_INTERNAL_d6855361_4_k_cu_main4cuda3std6ranges3__45__cpo4dataE,(_ZN30_INTERNAL_d6855361_4_k_cu_main6thrust24THRUST_300001_SM_1000_NS12placeholders2_1E - _ZN30_INTERNAL_d6855361_4_k_cu_main4cuda3std6ranges3__45__cpo4dataE)
_ZN30_INTERNAL_d6855361_4_k_cu_main4cuda3std6ranges3__45__cpo4dataE:
	.zero		1
	.type		_ZN30_INTERNAL_d6855361_4_k_cu_main6thrust24THRUST_300001_SM_1000_NS12placeholders2_1E,@object
	.size		_ZN30_INTERNAL_d6855361_4_k_cu_main6thrust24THRUST_300001_SM_1000_NS12placeholders2_1E,(_ZN30_INTERNAL_d6855361_4_k_cu_main4cuda3std3__45__cpo5beginE - _ZN30_INTERNAL_d6855361_4_k_cu_main6thrust24THRUST_300001_SM_1000_NS12placeholders2_1E)
_ZN30_INTERNAL_d6855361_4_k_cu_main6thrust24THRUST_300001_SM_1000_NS12placeholders2_1E:
	.zero		1
	.type		_ZN30_INTERNAL_d6855361_4_k_cu_main4cuda3std3__45__cpo5beginE,@object
	.size		_ZN30_INTERNAL_d6855361_4_k_cu_main4cuda3std3__45__cpo5beginE,(_ZN30_INTERNAL_d6855361_4_k_cu_main4cuda3std6ranges3__45__cpo5beginE - _ZN30_INTERNAL_d6855361_4_k_cu_main4cuda3std3__45__cpo5beginE)
_ZN30_INTERNAL_d6855361_4_k_cu_main4cuda3std3__45__cpo5beginE:
	.zero		1
	.type		_ZN30_INTERNAL_d6855361_4_k_cu_main4cuda3std6ranges3__45__cpo5beginE,@object
	.size		_ZN30_INTERNAL_d6855361_4_k_cu_main4cuda3std6ranges3__45__cpo5beginE,(_ZN30_INTERNAL_d6855361_4_k_cu_main6thrust24THRUST_300001_SM_1000_NS12placeholders2_5E - _ZN30_INTERNAL_d6855361_4_k_cu_main4cuda3std6ranges3__45__cpo5beginE)
_ZN30_INTERNAL_d6855361_4_k_cu_main4cuda3std6ranges3__45__cpo5beginE:
	.zero		1
	.type		_ZN30_INTERNAL_d6855361_4_k_cu_main6thrust24THRUST_300001_SM_1000_NS12placeholders2_5E,@object
	.size		_ZN30_INTERNAL_d6855361_4_k_cu_main6thrust24THRUST_300001_SM_1000_NS12placeholders2_5E,(_ZN30_INTERNAL_d6855361_4_k_cu_main4cuda3std3__45__cpo6rbeginE - _ZN30_INTERNAL_d6855361_4_k_cu_main6thrust24THRUST_300001_SM_1000_NS12placeholders2_5E)
_ZN30_INTERNAL_d6855361_4_k_cu_main6thrust24THRUST_300001_SM_1000_NS12placeholders2_5E:
	.zero		1
	.type		_ZN30_INTERNAL_d6855361_4_k_cu_main4cuda3std3__45__cpo6rbeginE,@object
	.size		_ZN30_INTERNAL_d6855361_4_k_cu_main4cuda3std3__45__cpo6rbeginE,(_ZN30_INTERNAL_d6855361_4_k_cu_main4cuda3std6ranges3__45__cpo7advanceE - _ZN30_INTERNAL_d6855361_4_k_cu_main4cuda3std3__45__cpo6rbeginE)
_ZN30_INTERNAL_d6855361_4_k_cu_main4cuda3std3__45__cpo6rbeginE:
	.zero		1
	.type		_ZN30_INTERNAL_d6855361_4_k_cu_main4cuda3std6ranges3__45__cpo7advanceE,@object
	.size		_ZN30_INTERNAL_d6855361_4_k_cu_main4cuda3std6ranges3__45__cpo7advanceE,(_ZN30_INTERNAL_d6855361_4_k_cu_main4cuda3std3__47nulloptE - _ZN30_INTERNAL_d6855361_4_k_cu_main4cuda3std6ranges3__45__cpo7advanceE)
_ZN30_INTERNAL_d6855361_4_k_cu_main4cuda3std6ranges3__45__cpo7advanceE:
	.zero		1
	.type		_ZN30_INTERNAL_d6855361_4_k_cu_main4cuda3std3__47nulloptE,@object
	.size		_ZN30_INTERNAL_d6855361_4_k_cu_main4cuda3std3__47nulloptE,(_ZN30_INTERNAL_d6855361_4_k_cu_main4cuda3std6ranges3__45__cpo8distanceE - _ZN30_INTERNAL_d6855361_4_k_cu_main4cuda3std3__47nulloptE)
_ZN30_INTERNAL_d6855361_4_k_cu_main4cuda3std3__47nulloptE:
	.zero		1
	.type		_ZN30_INTERNAL_d6855361_4_k_cu_main4cuda3std6ranges3__45__cpo8distanceE,@object
	.size		_ZN30_INTERNAL_d6855361_4_k_cu_main4cuda3std6ranges3__45__cpo8distanceE,(_ZN30_INTERNAL_d6855361_4_k_cu_main6thrust24THRUST_300001_SM_1000_NS12placeholders3_10E - _ZN30_INTERNAL_d6855361_4_k_cu_main4cuda3std6ranges3__45__cpo8distanceE)
_ZN30_INTERNAL_d6855361_4_k_cu_main4cuda3std6ranges3__45__cpo8distanceE:
	.zero		1
	.type		_ZN30_INTERNAL_d6855361_4_k_cu_main6thrust24THRUST_300001_SM_1000_NS12placeholders3_10E,@object
	.size		_ZN30_INTERNAL_d6855361_4_k_cu_main6thrust24THRUST_300001_SM_1000_NS12placeholders3_10E,(_ZN30_INTERNAL_d6855361_4_k_cu_main4cuda3std3__419piecewise_constructE - _ZN30_INTERNAL_d6855361_4_k_cu_main6thrust24THRUST_300001_SM_1000_NS12placeholders3_10E)
_ZN30_INTERNAL_d6855361_4_k_cu_main6thrust24THRUST_300001_SM_1000_NS12placeholders3_10E:
	.zero		1
	.type		_ZN30_INTERNAL_d6855361_4_k_cu_main4cuda3std3__419piecewise_constructE,@object
	.size		_ZN30_INTERNAL_d6855361_4_k_cu_main4cuda3std3__419piecewise_constructE,(_ZN30_INTERNAL_d6855361_4_k_cu_main4cuda3std6ranges3__45__cpo5cdataE - _ZN30_INTERNAL_d6855361_4_k_cu_main4cuda3std3__419piecewise_constructE)
_ZN30_INTERNAL_d6855361_4_k_cu_main4cuda3std3__419piecewise_constructE:
	.zero		1
	.type		_ZN30_INTERNAL_d6855361_4_k_cu_main4cuda3std6ranges3__45__cpo5cdataE,@object
	.size		_ZN30_INTERNAL_d6855361_4_k_cu_main4cuda3std6ranges3__45__cpo5cdataE,(_ZN30_INTERNAL_d6855361_4_k_cu_main6thrust24THRUST_300001_SM_1000_NS12placeholders2_2E - _ZN30_INTERNAL_d6855361_4_k_cu_main4cuda3std6ranges3__45__cpo5cdataE)
_ZN30_INTERNAL_d6855361_4_k_cu_main4cuda3std6ranges3__45__cpo5cdataE:
	.zero		1
	.type		_ZN30_INTERNAL_d6855361_4_k_cu_main6thrust24THRUST_300001_SM_1000_NS12placeholders2_2E,@object
	.size		_ZN30_INTERNAL_d6855361_4_k_cu_main6thrust24THRUST_300001_SM_1000_NS12placeholders2_2E,(_ZN30_INTERNAL_d6855361_4_k_cu_main4cuda3std3__45__cpo3endE - _ZN30_INTERNAL_d6855361_4_k_cu_main6thrust24THRUST_300001_SM_1000_NS12placeholders2_2E)
_ZN30_INTERNAL_d6855361_4_k_cu_main6thrust24THRUST_300001_SM_1000_NS12placeholders2_2E:
	.zero		1
	.type		_ZN30_INTERNAL_d6855361_4_k_cu_main4cuda3std3__45__cpo3endE,@object
	.size		_ZN30_INTERNAL_d6855361_4_k_cu_main4cuda3std3__45__cpo3endE,(_ZN30_INTERNAL_d6855361_4_k_cu_main4cuda3std6ranges3__45__cpo3endE - _ZN30_INTERNAL_d6855361_4_k_cu_main4cuda3std3__45__cpo3endE)
_ZN30_INTERNAL_d6855361_4_k_cu_main4cuda3std3__45__cpo3endE:
	.zero		1
	.type		_ZN30_INTERNAL_d6855361_4_k_cu_main4cuda3std6ranges3__45__cpo3endE,@object
	.size		_ZN30_INTERNAL_d6855361_4_k_cu_main4cuda3std6ranges3__45__cpo3endE,(_ZN30_INTERNAL_d6855361_4_k_cu_main6thrust24THRUST_300001_SM_1000_NS12placeholders2_6E - _ZN30_INTERNAL_d6855361_4_k_cu_main4cuda3std6ranges3__45__cpo3endE)
_ZN30_INTERNAL_d6855361_4_k_cu_main4cuda3std6ranges3__45__cpo3endE:
	.zero		1
	.type		_ZN30_INTERNAL_d6855361_4_k_cu_main6thrust24THRUST_300001_SM_1000_NS12placeholders2_6E,@object
	.size		_ZN30_INTERNAL_d6855361_4_k_cu_main6thrust24THRUST_300001_SM_1000_NS12placeholders2_6E,(_ZN30_INTERNAL_d6855361_4_k_cu_main4cuda3std3__45__cpo4rendE - _ZN30_INTERNAL_d6855361_4_k_cu_main6thrust24THRUST_300001_SM_1000_NS12placeholders2_6E)
_ZN30_INTERNAL_d6855361_4_k_cu_main6thrust24THRUST_300001_SM_1000_NS12placeholders2_6E:
	.zero		1
	.type		_ZN30_INTERNAL_d6855361_4_k_cu_main4cuda3std3__45__cpo4rendE,@object
	.size		_ZN30_INTERNAL_d6855361_4_k_cu_main4cuda3std3__45__cpo4rendE,(_ZN30_INTERNAL_d6855361_4_k_cu_main4cuda3std6ranges3__45__cpo9iter_swapE - _ZN30_INTERNAL_d6855361_4_k_cu_main4cuda3std3__45__cpo4rendE)
_ZN30_INTERNAL_d6855361_4_k_cu_main4cuda3std3__45__cpo4rendE:
	.zero		1
	.type		_ZN30_INTERNAL_d6855361_4_k_cu_main4cuda3std6ranges3__45__cpo9iter_swapE,@object
	.size		_ZN30_INTERNAL_d6855361_4_k_cu_main4cuda3std6ranges3__45__cpo9iter_swapE,(_ZN30_INTERNAL_d6855361_4_k_cu_main4cuda3std3__48unexpectE - _ZN30_INTERNAL_d6855361_4_k_cu_main4cuda3std6ranges3__45__cpo9iter_swapE)
_ZN30_INTERNAL_d6855361_4_k_cu_main4cuda3std6ranges3__45__cpo9iter_swapE:
	.zero		1
	.type		_ZN30_INTERNAL_d6855361_4_k_cu_main4cuda3std3__48unexpectE,@object
	.size		_ZN30_INTERNAL_d6855361_4_k_cu_main4cuda3std3__48unexpectE,(_ZN30_INTERNAL_d6855361_4_k_cu_main6thrust24THRUST_300001_SM_1000_NS8cuda_cub3parE - _ZN30_INTERNAL_d6855361_4_k_cu_main4cuda3std3__48unexpectE)
_ZN30_INTERNAL_d6855361_4_k_cu_main4cuda3std3__48unexpectE:
	.zero		1
	.type		_ZN30_INTERNAL_d6855361_4_k_cu_main6thrust24THRUST_300001_SM_1000_NS8cuda_cub3parE,@object
	.size		_ZN30_INTERNAL_d6855361_4_k_cu_main6thrust24THRUST_300001_SM_1000_NS8cuda_cub3parE,(_ZN30_INTERNAL_d6855361_4_k_cu_main6thrust24THRUST_300001_SM_1000_NS12placeholders2_4E - _ZN30_INTERNAL_d6855361_4_k_cu_main6thrust24THRUST_300001_SM_1000_NS8cuda_cub3parE)
_ZN30_INTERNAL_d6855361_4_k_cu_main6thrust24THRUST_300001_SM_1000_NS8cuda_cub3parE:
	.zero		1
	.type		_ZN30_INTERNAL_d6855361_4_k_cu_main6thrust24THRUST_300001_SM_1000_NS12placeholders2_4E,@object
	.size		_ZN30_INTERNAL_d6855361_4_k_cu_main6thrust24THRUST_300001_SM_1000_NS12placeholders2_4E,(_ZN30_INTERNAL_d6855361_4_k_cu_main4cuda3std3__45__cpo4cendE - _ZN30_INTERNAL_d6855361_4_k_cu_main6thrust24THRUST_300001_SM_1000_NS12placeholders2_4E)
_ZN30_INTERNAL_d6855361_4_k_cu_main6thrust24THRUST_300001_SM_1000_NS12placeholders2_4E:
	.zero		1
	.type		_ZN30_INTERNAL_d6855361_4_k_cu_main4cuda3std3__45__cpo4cendE,@object
	.size		_ZN30_INTERNAL_d6855361_4_k_cu_main4cuda3std3__45__cpo4cendE,(_ZN30_INTERNAL_d6855361_4_k_cu_main4cuda3std6ranges3__45__cpo4cendE - _ZN30_INTERNAL_d6855361_4_k_cu_main4cuda3std3__45__cpo4cendE)
_ZN30_INTERNAL_d6855361_4_k_cu_main4cuda3std3__45__cpo4cendE:
	.zero		1
	.type		_ZN30_INTERNAL_d6855361_4_k_cu_main4cuda3std6ranges3__45__cpo4cendE,@object
	.size		_ZN30_INTERNAL_d6855361_4_k_cu_main4cuda3std6ranges3__45__cpo4cendE,(_ZN30_INTERNAL_d6855361_4_k_cu_main4cuda3std3__420unreachable_sentinelE - _ZN30_INTERNAL_d6855361_4_k_cu_main4cuda3std6ranges3__45__cpo4cendE)
_ZN30_INTERNAL_d6855361_4_k_cu_main4cuda3std6ranges3__45__cpo4cendE:
	.zero		1
	.type		_ZN30_INTERNAL_d6855361_4_k_cu_main4cuda3std3__420unreachable_sentinelE,@object
	.size		_ZN30_INTERNAL_d6855361_4_k_cu_main4cuda3std3__420unreachable_sentinelE,(_ZN30_INTERNAL_d6855361_4_k_cu_main4cuda3std6ranges3__45__cpo5ssizeE - _ZN30_INTERNAL_d6855361_4_k_cu_main4cuda3std3__420unreachable_sentinelE)
_ZN30_INTERNAL_d6855361_4_k_cu_main4cuda3std3__420unreachable_sentinelE:
	.zero		1
	.type		_ZN30_INTERNAL_d6855361_4_k_cu_main4cuda3std6ranges3__45__cpo5ssizeE,@object
	.size		_ZN30_INTERNAL_d6855361_4_k_cu_main4cuda3std6ranges3__45__cpo5ssizeE,(_ZN30_INTERNAL_d6855361_4_k_cu_main6thrust24THRUST_300001_SM_1000_NS12placeholders2_8E - _ZN30_INTERNAL_d6855361_4_k_cu_main4cuda3std6ranges3__45__cpo5ssizeE)
_ZN30_INTERNAL_d6855361_4_k_cu_main4cuda3std6ranges3__45__cpo5ssizeE:
	.zero		1
	.type		_ZN30_INTERNAL_d6855361_4_k_cu_main6thrust24THRUST_300001_SM_1000_NS12placeholders2_8E,@object
	.size		_ZN30_INTERNAL_d6855361_4_k_cu_main6thrust24THRUST_300001_SM_1000_NS12placeholders2_8E,(_ZN30_INTERNAL_d6855361_4_k_cu_main4cuda3std3__45__cpo5crendE - _ZN30_INTERNAL_d6855361_4_k_cu_main6thrust24THRUST_300001_SM_1000_NS12placeholders2_8E)
_ZN30_INTERNAL_d6855361_4_k_cu_main6thrust24THRUST_300001_SM_1000_NS12placeholders2_8E:
	.zero		1
	.type		_ZN30_INTERNAL_d6855361_4_k_cu_main4cuda3std3__45__cpo5crendE,@object
	.size		_ZN30_INTERNAL_d6855361_4_k_cu_main4cuda3std3__45__cpo5crendE,(_ZN30_INTERNAL_d6855361_4_k_cu_main4cuda3std6ranges3__45__cpo4prevE - _ZN30_INTERNAL_d6855361_4_k_cu_main4cuda3std3__45__cpo5crendE)
_ZN30_INTERNAL_d6855361_4_k_cu_main4cuda3std3__45__cpo5crendE:
	.zero		1
	.type		_ZN30_INTERNAL_d6855361_4_k_cu_main4cuda3std6ranges3__45__cpo4prevE,@object
	.size		_ZN30_INTERNAL_d6855361_4_k_cu_main4cuda3std6ranges3__45__cpo4prevE,(_ZN30_INTERNAL_d6855361_4_k_cu_main4cuda3std6ranges3__45__cpo9iter_moveE - _ZN30_INTERNAL_d6855361_4_k_cu_main4cuda3std6ranges3__45__cpo4prevE)
_ZN30_INTERNAL_d6855361_4_k_cu_main4cuda3std6ranges3__45__cpo4prevE:
	.zero		1
	.type		_ZN30_INTERNAL_d6855361_4_k_cu_main4cuda3std6ranges3__45__cpo9iter_moveE,@object
	.size		_ZN30_INTERNAL_d6855361_4_k_cu_main4cuda3std6ranges3__45__cpo9iter_moveE,(_ZN30_INTERNAL_d6855361_4_k_cu_main6thrust24THRUST_300001_SM_1000_NS6system6detail10sequential3seqE - _ZN30_INTERNAL_d6855361_4_k_cu_main4cuda3std6ranges3__45__cpo9iter_moveE)
_ZN30_INTERNAL_d6855361_4_k_cu_main4cuda3std6ranges3__45__cpo9iter_moveE:
	.zero		1
	.type		_ZN30_INTERNAL_d6855361_4_k_cu_main6thrust24THRUST_300001_SM_1000_NS6system6detail10sequential3seqE,@object
	.size		_ZN30_INTERNAL_d6855361_4_k_cu_main6thrust24THRUST_300001_SM_1000_NS6system6detail10sequential3seqE,(.L_31 - _ZN30_INTERNAL_d6855361_4_k_cu_main6thrust24THRUST_300001_SM_1000_NS6system6detail10sequential3seqE)
_ZN30_INTERNAL_d6855361_4_k_cu_main6thrust24THRUST_300001_SM_1000_NS6system6detail10sequential3seqE:
	.zero		1
.L_31:


//--------------------- .nv.shared._ZN3cub18CUB_300001_SM_10006detail6reduce18DeviceReduceKernelINS2_10policy_hubIN4cuda3std3__45tupleIJblEEEyN6thrust24THRUST_300001_SM_1000_NS8cuda_cub9__find_if7functorIS9_EEE10Policy1000ENSB_12zip_iteratorINS8_IJNSD_26transform_input_iterator_tIbNSC_6detail35transform_pair_of_input_iterators_tIbNSB_6detail15normal_iteratorINSB_10device_ptrIKfEEEESR_NS7_8equal_toIfEEEENS7_10__not_fn_tINS7_10__identityEEEEENSB_17counting_iteratorIlNSB_11use_defaultES10_S10_EEEEEEEySF_S9_SW_EEvT0_PT3_T1_NS0_13GridEvenShareIS17_EET2_T4_ --------------------------
	.section	.nv.shared._ZN3cub18CUB_300001_SM_10006detail6reduce18DeviceReduceKernelINS2_10policy_hubIN4cuda3std3__45tupleIJblEEEyN6thrust24THRUST_300001_SM_1000_NS8cuda_cub9__find_if7functorIS9_EEE10Policy1000ENSB_12zip_iteratorINS8_IJNSD_26transform_input_iterator_tIbNSC_6detail35transform_pair_of_input_iterators_tIbNSB_6detail15normal_iteratorINSB_10device_ptrIKfEEEESR_NS7_8equal_toIfEEEENS7_10__not_fn_tINS7_10__identityEEEEENSB_17counting_iteratorIlNSB_11use_defaultES10_S10_EEEEEEEySF_S9_SW_EEvT0_PT3_T1_NS0_13GridEvenShareIS17_EET2_T4_,"aw",@nobits
	.sectionflags	@""
	.align	8
.nv.shared._ZN3cub18CUB_300001_SM_10006detail6reduce18DeviceReduceKernelINS2_10policy_hubIN4cuda3std3__45tupleIJblEEEyN6thrust24THRUST_300001_SM_1000_NS8cuda_cub9__find_if7functorIS9_EEE10Policy1000ENSB_12zip_iteratorINS8_IJNSD_26transform_input_iterator_tIbNSC_6detail35transform_pair_of_input_iterators_tIbNSB_6detail15normal_iteratorINSB_10device_ptrIKfEEEESR_NS7_8equal_toIfEEEENS7_10__not_fn_tINS7_10__identityEEEEENSB_17counting_iteratorIlNSB_11use_defaultES10_S10_EEEEEEEySF_S9_SW_EEvT0_PT3_T1_NS0_13GridEvenShareIS17_EET2_T4_:
	.zero		1176


//--------------------- .nv.shared._ZN3cub18CUB_300001_SM_10006detail6reduce28DeviceReduceSingleTileKernelINS2_10policy_hubIN4cuda3std3__45tupleIJblEEEyN6thrust24THRUST_300001_SM_1000_NS8cuda_cub9__find_if7functorIS9_EEE10Policy1000ENSB_12zip_iteratorINS8_IJNSD_26transform_input_iterator_tIbNSC_6detail35transform_pair_of_input_iterators_tIbNSB_6detail15normal_iteratorINSB_10device_ptrIKfEEEESR_NS7_8equal_toIfEEEENS7_10__not_fn_tINS7_10__identityEEEEENSB_17counting_iteratorIlNSB_11use_defaultES10_S10_EEEEEEEPS9_ySF_S9_S9_SW_EEvT0_T1_T2_T3_T4_T6_ --------------------------
	.section	.nv.shared._ZN3cub18CUB_300001_SM_10006detail6reduce28DeviceReduceSingleTileKernelINS2_10policy_hubIN4cuda3std3__45tupleIJblEEEyN6thrust24THRUST_300001_SM_1000_NS8cuda_cub9__find_if7functorIS9_EEE10Policy1000ENSB_12zip_iteratorINS8_IJNSD_26transform_input_iterator_tIbNSC_6detail35transform_pair_of_input_iterators_tIbNSB_6detail15normal_iteratorINSB_10device_ptrIKfEEEESR_NS7_8equal_toIfEEEENS7_10__not_fn_tINS7_10__identityEEEEENSB_17counting_iteratorIlNSB_11use_defaultES10_S10_EEEEEEEPS9_ySF_S9_S9_SW_EEvT0_T1_T2_T3_T4_T6_,"aw",@nobits
	.sectionflags	@""
	.align	8
.nv.shared._ZN3cub18CUB_300001_SM_10006detail6reduce28DeviceReduceSingleTileKernelINS2_10policy_hubIN4cuda3std3__45tupleIJblEEEyN6thrust24THRUST_300001_SM_1000_NS8cuda_cub9__find_if7functorIS9_EEE10Policy1000ENSB_12zip_iteratorINS8_IJNSD_26transform_input_iterator_tIbNSC_6detail35transform_pair_of_input_iterators_tIbNSB_6detail15normal_iteratorINSB_10device_ptrIKfEEEESR_NS7_8equal_toIfEEEENS7_10__not_fn_tINS7_10__identityEEEEENSB_17counting_iteratorIlNSB_11use_defaultES10_S10_EEEEEEEPS9_ySF_S9_S9_SW_EEvT0_T1_T2_T3_T4_T6_:
	.zero		1176


//--------------------- .nv.shared._ZN3cub18CUB_300001_SM_10006detail6reduce28DeviceReduceSingleTileKernelINS2_10policy_hubIN4cuda3std3__45tupleIJblEEEjN6thrust24THRUST_300001_SM_1000_NS8cuda_cub9__find_if7functorIS9_EEE10Policy1000EPS9_SI_iSF_S9_S9_NS7_10__identityEEEvT0_T1_T2_T3_T4_T6_ --------------------------
	.section	.nv.shared._ZN3cub18CUB_300001_SM_10006detail6reduce28DeviceReduceSingleTileKernelINS2_10policy_hubIN4cuda3std3__45tupleIJblEEEjN6thrust24THRUST_300001_SM_1000_NS8cuda_cub9__find_if7functorIS9_EEE10Policy1000EPS9_SI_iSF_S9_S9_NS7_10__identityEEEvT0_T1_T2_T3_T4_T6_,"aw",@nobits
	.sectionflags	@""
	.align	8
.nv.shared._ZN3cub18CUB_300001_SM_10006detail6reduce28DeviceReduceSingleTileKernelINS2_10policy_hubIN4cuda3std3__45tupleIJblEEEjN6thrust24THRUST_300001_SM_1000_NS8cuda_cub9__find_if7functorIS9_EEE10Policy1000EPS9_SI_iSF_S9_S9_NS7_10__identityEEEvT0_T1_T2_T3_T4_T6_:
	.zero		1176


//--------------------- .nv.shared._ZN3cub18CUB_300001_SM_10006detail6reduce18DeviceReduceKernelINS2_10policy_hubIN4cuda3std3__45tupleIJblEEEjN6thrust24THRUST_300001_SM_1000_NS8cuda_cub9__find_if7functorIS9_EEE10Policy1000ENSB_12zip_iteratorINS8_IJNSD_26transform_input_iterator_tIbNSC_6detail35transform_pair_of_input_iterators_tIbNSB_6detail15normal_iteratorINSB_10device_ptrIKfEEEESR_NS7_8equal_toIfEEEENS7_10__not_fn_tINS7_10__identityEEEEENSB_17counting_iteratorIlNSB_11use_defaultES10_S10_EEEEEEEjSF_S9_SW_EEvT0_PT3_T1_NS0_13GridEvenShareIS17_EET2_T4_ --------------------------
	.section	.nv.shared._ZN3cub18CUB_300001_SM_10006detail6reduce18DeviceReduceKernelINS2_10policy_hubIN4cuda3std3__45tupleIJblEEEjN6thrust24THRUST_300001_SM_1000_NS8cuda_cub9__find_if7functorIS9_EEE10Policy1000ENSB_12zip_iteratorINS8_IJNSD_26transform_input_iterator_tIbNSC_6detail35transform_pair_of_input_iterators_tIbNSB_6detail15normal_iteratorINSB_10device_ptrIKfEEEESR_NS7_8equal_toIfEEEENS7_10__not_fn_tINS7_10__identityEEEEENSB_17counting_iteratorIlNSB_11use_defaultES10_S10_EEEEEEEjSF_S9_SW_EEvT0_PT3_T1_NS0_13GridEvenShareIS17_EET2_T4_,"aw",@nobits
	.sectionflags	@""
	.align	8
.nv.shared._ZN3cub18CUB_300001_SM_10006detail6reduce18DeviceReduceKernelINS2_10policy_hubIN4cuda3std3__45tupleIJblEEEjN6thrust24THRUST_300001_SM_1000_NS8cuda_cub9__find_if7functorIS9_EEE10Policy1000ENSB_12zip_iteratorINS8_IJNSD_26transform_input_iterator_tIbNSC_6detail35transform_pair_of_input_iterators_tIbNSB_6detail15normal_iteratorINSB_10device_ptrIKfEEEESR_NS7_8equal_toIfEEEENS7_10__not_fn_tINS7_10__identityEEEEENSB_17counting_iteratorIlNSB_11use_defaultES10_S10_EEEEEEEjSF_S9_SW_EEvT0_PT3_T1_NS0_13GridEvenShareIS17_EET2_T4_:
	.zero		1176


//--------------------- .nv.shared._ZN3cub18CUB_300001_SM_10006detail6reduce28DeviceReduceSingleTileKernelINS2_10policy_hubIN4cuda3std3__45tupleIJblEEEjN6thrust24THRUST_300001_SM_1000_NS8cuda_cub9__find_if7functorIS9_EEE10Policy1000ENSB_12zip_iteratorINS8_IJNSD_26transform_input_iterator_tIbNSC_6detail35transform_pair_of_input_iterators_tIbNSB_6detail15normal_iteratorINSB_10device_ptrIKfEEEESR_NS7_8equal_toIfEEEENS7_10__not_fn_tINS7_10__identityEEEEENSB_17counting_iteratorIlNSB_11use_defaultES10_S10_EEEEEEEPS9_jSF_S9_S9_SW_EEvT0_T1_T2_T3_T4_T6_ --------------------------
	.section	.nv.shared._ZN3cub18CUB_300001_SM_10006detail6reduce28DeviceReduceSingleTileKernelINS2_10policy_hubIN4cuda3std3__45tupleIJblEEEjN6thrust24THRUST_300001_SM_1000_NS8cuda_cub9__find_if7functorIS9_EEE10Policy1000ENSB_12zip_iteratorINS8_IJNSD_26transform_input_iterator_tIbNSC_6detail35transform_pair_of_input_iterators_tIbNSB_6detail15normal_iteratorINSB_10device_ptrIKfEEEESR_NS7_8equal_toIfEEEENS7_10__not_fn_tINS7_10__identityEEEEENSB_17counting_iteratorIlNSB_11use_defaultES10_S10_EEEEEEEPS9_jSF_S9_S9_SW_EEvT0_T1_T2_T3_T4_T6_,"aw",@nobits
	.sectionflags	@""
	.align	8
.nv.shared._ZN3cub18CUB_300001_SM_10006detail6reduce28DeviceReduceSingleTileKernelINS2_10policy_hubIN4cuda3std3__45tupleIJblEEEjN6thrust24THRUST_300001_SM_1000_NS8cuda_cub9__find_if7functorIS9_EEE10Policy1000ENSB_12zip_iteratorINS8_IJNSD_26transform_input_iterator_tIbNSC_6detail35transform_pair_of_input_iterators_tIbNSB_6detail15normal_iteratorINSB_10device_ptrIKfEEEESR_NS7_8equal_toIfEEEENS7_10__not_fn_tINS7_10__identityEEEEENSB_17counting_iteratorIlNSB_11use_defaultES10_S10_EEEEEEEPS9_jSF_S9_S9_SW_EEvT0_T1_T2_T3_T4_T6_:
	.zero		1176


//--------------------- .nv.shared._Z19scan_work_efficientILi32EEvPfPKfi --------------------------
	.section	.nv.shared._Z19scan_work_efficientILi32EEvPfPKfi,"aw",@nobits
	.sectionflags	@""
	.align	4
.nv.shared._Z19scan_work_efficientILi32EEvPfPKfi:
	.zero		1152


//--------------------- .nv.shared._Z4scanILi32EEvPfS0_i --------------------------
	.section	.nv.shared._Z4scanILi32EEvPfS0_i,"aw",@nobits
	.sectionflags	@""
	.align	4
.nv.shared._Z4scanILi32EEvPfS0_i:
	.zero		1280


//--------------------- .nv.constant0._ZN3cub18CUB_300001_SM_10006detail6reduce28DeviceReduceSingleTileKernelINS2_10policy_hubIN4cuda3std3__45tupleIJblEEEyN6thrust24THRUST_300001_SM_1000_NS8cuda_cub9__find_if7functorIS9_EEE10Policy1000EPS9_SI_iSF_S9_S9_NS7_10__identityEEEvT0_T1_T2_T3_T4_T6_ --------------------------
	.section	.nv.constant0._ZN3cub18CUB_300001_SM_10006detail6reduce28DeviceReduceSingleTileKernelINS2_10policy_hubIN4cuda3std3__45tupleIJblEEEyN6thrust24THRUST_300001_SM_1000_NS8cuda_cub9__find_if7functorIS9_EEE10Policy1000EPS9_SI_iSF_S9_S9_NS7_10__identityEEEvT0_T1_T2_T3_T4_T6_,"a",@progbits
	.sectionflags	@""
	.align	4
.nv.constant0._ZN3cub18CUB_300001_SM_10006detail6reduce28DeviceReduceSingleTileKernelINS2_10policy_hubIN4cuda3std3__45tupleIJblEEEyN6thrust24THRUST_300001_SM_1000_NS8cuda_cub9__find_if7functorIS9_EEE10Policy1000EPS9_SI_iSF_S9_S9_NS7_10__identityEEEvT0_T1_T2_T3_T4_T6_:
	.zero		937


//--------------------- .nv.constant0._ZN3cub18CUB_300001_SM_10006detail6reduce18DeviceReduceKernelINS2_10policy_hubIN4cuda3std3__45tupleIJblEEEyN6thrust24THRUST_300001_SM_1000_NS8cuda_cub9__find_if7functorIS9_EEE10Policy1000ENSB_12zip_iteratorINS8_IJNSD_26transform_input_iterator_tIbNSC_6detail35transform_pair_of_input_iterators_tIbNSB_6detail15normal_iteratorINSB_10device_ptrIKfEEEESR_NS7_8equal_toIfEEEENS7_10__not_fn_tINS7_10__identityEEEEENSB_17counting_iteratorIlNSB_11use_defaultES10_S10_EEEEEEEySF_S9_SW_EEvT0_PT3_T1_NS0_13GridEvenShareIS17_EET2_T4_ --------------------------
	.section	.nv.constant0._ZN3cub18CUB_300001_SM_10006detail6reduce18DeviceReduceKernelINS2_10policy_hubIN4cuda3std3__45tupleIJblEEEyN6thrust24THRUST_300001_SM_1000_NS8cuda_cub9__find_if7functorIS9_EEE10Policy1000ENSB_12zip_iteratorINS8_IJNSD_26transform_input_iterator_tIbNSC_6detail35transform_pair_of_input_iterators_tIbNSB_6detail15normal_iteratorINSB_10device_ptrIKfEEEESR_NS7_8equal_toIfEEEENS7_10__not_fn_tINS7_10__identityEEEEENSB_17counting_iteratorIlNSB_11use_defaultES10_S10_EEEEEEEySF_S9_SW_EEvT0_PT3_T1_NS0_13GridEvenShareIS17_EET2_T4_,"a",@progbits
	.sectionflags	@""
	.align	4
.nv.constant0._ZN3cub18CUB_300001_SM_10006detail6reduce18DeviceReduceKernelINS2_10policy_hubIN4cuda3std3__45tupleIJblEEEyN6thrust24THRUST_300001_SM_1000_NS8cuda_cub9__find_if7functorIS9_EEE10Policy1000ENSB_12zip_iteratorINS8_IJNSD_26transform_input_iterator_tIbNSC_6detail35transform_pair_of_input_iterators_tIbNSB_6detail15normal_iteratorINSB_10device_ptrIKfEEEESR_NS7_8equal_toIfEEEENS7_10__not_fn_tINS7_10__identityEEEEENSB_17counting_iteratorIlNSB_11use_defaultES10_S10_EEEEEEEySF_S9_SW_EEvT0_PT3_T1_NS0_13GridEvenShareIS17_EET2_T4_:
	.zero		1026


//--------------------- .nv.constant0._ZN3cub18CUB_300001_SM_10006detail6reduce28DeviceReduceSingleTileKernelINS2_10policy_hubIN4cuda3std3__45tupleIJblEEEyN6thrust24THRUST_300001_SM_1000_NS8cuda_cub9__find_if7functorIS9_EEE10Policy1000ENSB_12zip_iteratorINS8_IJNSD_26transform_input_iterator_tIbNSC_6detail35transform_pair_of_input_iterators_tIbNSB_6detail15normal_iteratorINSB_10device_ptrIKfEEEESR_NS7_8equal_toIfEEEENS7_10__not_fn_tINS7_10__identityEEEEENSB_17counting_iteratorIlNSB_11use_defaultES10_S10_EEEEEEEPS9_ySF_S9_S9_SW_EEvT0_T1_T2_T3_T4_T6_ --------------------------
	.section	.nv.constant0._ZN3cub18CUB_300001_SM_10006detail6reduce28DeviceReduceSingleTileKernelINS2_10policy_hubIN4cuda3std3__45tupleIJblEEEyN6thrust24THRUST_300001_SM_1000_NS8cuda_cub9__find_if7functorIS9_EEE10Policy1000ENSB_12zip_iteratorINS8_IJNSD_26transform_input_iterator_tIbNSC_6detail35transform_pair_of_input_iterators_tIbNSB_6detail15normal_iteratorINSB_10device_ptrIKfEEEESR_NS7_8equal_toIfEEEENS7_10__not_fn_tINS7_10__identityEEEEENSB_17counting_iteratorIlNSB_11use_defaultES10_S10_EEEEEEEPS9_ySF_S9_S9_SW_EEvT0_T1_T2_T3_T4_T6_,"a",@progbits
	.sectionflags	@""
	.align	4
.nv.constant0._ZN3cub18CUB_300001_SM_10006detail6reduce28DeviceReduceSingleTileKernelINS2_10policy_hubIN4cuda3std3__45tupleIJblEEEyN6thrust24THRUST_300001_SM_1000_NS8cuda_cub9__find_if7functorIS9_EEE10Policy1000ENSB_12zip_iteratorINS8_IJNSD_26transform_input_iterator_tIbNSC_6detail35transform_pair_of_input_iterators_tIbNSB_6detail15normal_iteratorINSB_10device_ptrIKfEEEESR_NS7_8equal_toIfEEEENS7_10__not_fn_tINS7_10__identityEEEEENSB_17counting_iteratorIlNSB_11use_defaultES10_S10_EEEEEEEPS9_ySF_S9_S9_SW_EEvT0_T1_T2_T3_T4_T6_:
	.zero		977


//--------------------- .nv.constant0._ZN3cub18CUB_300001_SM_10006detail6reduce28DeviceReduceSingleTileKernelINS2_10policy_hubIN4cuda3std3__45tupleIJblEEEjN6thrust24THRUST_300001_SM_1000_NS8cuda_cub9__find_if7functorIS9_EEE10Policy1000EPS9_SI_iSF_S9_S9_NS7_10__identityEEEvT0_T1_T2_T3_T4_T6_ --------------------------
	.section	.nv.constant0._ZN3cub18CUB_300001_SM_10006detail6reduce28DeviceReduceSingleTileKernelINS2_10policy_hubIN4cuda3std3__45tupleIJblEEEjN6thrust24THRUST_300001_SM_1000_NS8cuda_cub9__find_if7functorIS9_EEE10Policy1000EPS9_SI_iSF_S9_S9_NS7_10__identityEEEvT0_T1_T2_T3_T4_T6_,"a",@progbits
	.sectionflags	@""
	.align	4
.nv.constant0._ZN3cub18CUB_300001_SM_10006detail6reduce28DeviceReduceSingleTileKernelINS2_10policy_hubIN4cuda3std3__45tupleIJblEEEjN6thrust24THRUST_300001_SM_1000_NS8cuda_cub9__find_if7functorIS9_EEE10Policy1000EPS9_SI_iSF_S9_S9_NS7_10__identityEEEvT0_T1_T2_T3_T4_T6_:
	.zero		937


//--------------------- .nv.constant0._ZN3cub18CUB_300001_SM_10006detail6reduce18DeviceReduceKernelINS2_10policy_hubIN4cuda3std3__45tupleIJblEEEjN6thrust24THRUST_300001_SM_1000_NS8cuda_cub9__find_if7functorIS9_EEE10Policy1000ENSB_12zip_iteratorINS8_IJNSD_26transform_input_iterator_tIbNSC_6detail35transform_pair_of_input_iterators_tIbNSB_6detail15normal_iteratorINSB_10device_ptrIKfEEEESR_NS7_8equal_toIfEEEENS7_10__not_fn_tINS7_10__identityEEEEENSB_17counting_iteratorIlNSB_11use_defaultES10_S10_EEEEEEEjSF_S9_SW_EEvT0_PT3_T1_NS0_13GridEvenShareIS17_EET2_T4_ --------------------------
	.section	.nv.constant0._ZN3cub18CUB_300001_SM_10006detail6reduce18DeviceReduceKernelINS2_10policy_hubIN4cuda3std3__45tupleIJblEEEjN6thrust24THRUST_300001_SM_1000_NS8cuda_cub9__find_if7functorIS9_EEE10Policy1000ENSB_12zip_iteratorINS8_IJNSD_26transform_input_iterator_tIbNSC_6detail35transform_pair_of_input_iterators_tIbNSB_6detail15normal_iteratorINSB_10device_ptrIKfEEEESR_NS7_8equal_toIfEEEENS7_10__not_fn_tINS7_10__identityEEEEENSB_17counting_iteratorIlNSB_11use_defaultES10_S10_EEEEEEEjSF_S9_SW_EEvT0_PT3_T1_NS0_13GridEvenShareIS17_EET2_T4_,"a",@progbits
	.sectionflags	@""
	.align	4
.nv.constant0._ZN3cub18CUB_300001_SM_10006detail6reduce18DeviceReduceKernelINS2_10policy_hubIN4cuda3std3__45tupleIJblEEEjN6thrust24THRUST_300001_SM_1000_NS8cuda_cub9__find_if7functorIS9_EEE10Policy1000ENSB_12zip_iteratorINS8_IJNSD_26transform_input_iterator_tIbNSC_6detail35transform_pair_of_input_iterators_tIbNSB_6detail15normal_iteratorINSB_10device_ptrIKfEEEESR_NS7_8equal_toIfEEEENS7_10__not_fn_tINS7_10__identityEEEEENSB_17counting_iteratorIlNSB_11use_defaultES10_S10_EEEEEEEjSF_S9_SW_EEvT0_PT3_T1_NS0_13GridEvenShareIS17_EET2_T4_:
	.zero		990


//--------------------- .nv.constant0._ZN3cub18CUB_300001_SM_10006detail6reduce28DeviceReduceSingleTileKernelINS2_10policy_hubIN4cuda3std3__45tupleIJblEEEjN6thrust24THRUST_300001_SM_1000_NS8cuda_cub9__find_if7functorIS9_EEE10Policy1000ENSB_12zip_iteratorINS8_IJNSD_26transform_input_iterator_tIbNSC_6detail35transform_pair_of_input_iterators_tIbNSB_6detail15normal_iteratorINSB_10device_ptrIKfEEEESR_NS7_8equal_toIfEEEENS7_10__not_fn_tINS7_10__identityEEEEENSB_17counting_iteratorIlNSB_11use_defaultES10_S10_EEEEEEEPS9_jSF_S9_S9_SW_EEvT0_T1_T2_T3_T4_T6_ --------------------------
	.section	.nv.constant0._ZN3cub18CUB_300001_SM_10006detail6reduce28DeviceReduceSingleTileKernelINS2_10policy_hubIN4cuda3std3__45tupleIJblEEEjN6thrust24THRUST_300001_SM_1000_NS8cuda_cub9__find_if7functorIS9_EEE10Policy1000ENSB_12zip_iteratorINS8_IJNSD_26transform_input_iterator_tIbNSC_6detail35transform_pair_of_input_iterators_tIbNSB_6detail15normal_iteratorINSB_10device_ptrIKfEEEESR_NS7_8equal_toIfEEEENS7_10__not_fn_tINS7_10__identityEEEEENSB_17counting_iteratorIlNSB_11use_defaultES10_S10_EEEEEEEPS9_jSF_S9_S9_SW_EEvT0_T1_T2_T3_T4_T6_,"a",@progbits
	.sectionflags	@""
	.align	4
.nv.constant0._ZN3cub18CUB_300001_SM_10006detail6reduce28DeviceReduceSingleTileKernelINS2_10policy_hubIN4cuda3std3__45tupleIJblEEEjN6thrust24THRUST_300001_SM_1000_NS8cuda_cub9__find_if7functorIS9_EEE10Policy1000ENSB_12zip_iteratorINS8_IJNSD_26transform_input_iterator_tIbNSC_6detail35transform_pair_of_input_iterators_tIbNSB_6detail15normal_iteratorINSB_10device_ptrIKfEEEESR_NS7_8equal_toIfEEEENS7_10__not_fn_tINS7_10__identityEEEEENSB_17counting_iteratorIlNSB_11use_defaultES10_S10_EEEEEEEPS9_jSF_S9_S9_SW_EEvT0_T1_T2_T3_T4_T6_:
	.zero		969


//--------------------- .nv.constant0._ZN3cub18CUB_300001_SM_10006detail8for_each13static_kernelINS2_12policy_hub_t12policy_500_tElN6thrust24THRUST_300001_SM_1000_NS8cuda_cub6__fill7functorINS7_6detail15normal_iteratorINS7_10device_ptrIfEEEEiEEEEvT0_T1_ --------------------------
	.section	.nv.constant0._ZN3cub18CUB_300001_SM_10006detail8for_each13static_kernelINS2_12policy_hub_t12policy_500_tElN6thrust24THRUST_300001_SM_1000_NS8cuda_cub6__fill7functorINS7_6detail15normal_iteratorINS7_10device_ptrIfEEEEiEEEEvT0_T1_,"a",@progbits
	.sectionflags	@""
	.align	4
.nv.constant0._ZN3cub18CUB_300001_SM_10006detail8for_each13static_kernelINS2_12policy_hub_t12policy_500_tElN6thrust24THRUST_300001_SM_1000_NS8cuda_cub6__fill7functorINS7_6detail15normal_iteratorINS7_10device_ptrIfEEEEiEEEEvT0_T1_:
	.zero		920


//--------------------- .nv.constant0._ZN3cub18CUB_300001_SM_10006detail8for_each13static_kernelINS2_12policy_hub_t12policy_500_tEmN6thrust24THRUST_300001_SM_1000_NS8cuda_cub20__uninitialized_fill7functorINS7_10device_ptrIfEEfEEEEvT0_T1_ --------------------------
	.section	.nv.constant0._ZN3cub18CUB_300001_SM_10006detail8for_each13static_kernelINS2_12policy_hub_t12policy_500_tEmN6thrust24THRUST_300001_SM_1000_NS8cuda_cub20__uninitialized_fill7functorINS7_10device_ptrIfEEfEEEEvT0_T1_,"a",@progbits
	.sectionflags	@""
	.align	4
.nv.constant0._ZN3cub18CUB_300001_SM_10006detail8for_each13static_kernelINS2_12policy_hub_t12policy_500_tEmN6thrust24THRUST_300001_SM_1000_NS8cuda_cub20__uninitialized_fill7functorINS7_10device_ptrIfEEfEEEEvT0_T1_:
	.zero		920


//--------------------- .nv.constant0._ZN3cub18CUB_300001_SM_10006detail11EmptyKernelIvEEvv --------------------------
	.section	.nv.constant0._ZN3cub18CUB_300001_SM_10006detail11EmptyKernelIvEEvv,"a",@progbits
	.sectionflags	@""
	.align	4
.nv.constant0._ZN3cub18CUB_300001_SM_10006detail11EmptyKernelIvEEvv:
	.zero		896


//--------------------- .nv.constant0._Z19scan_work_efficientILi32EEvPfPKfi --------------------------
	.section	.nv.constant0._Z19scan_work_efficientILi32EEvPfPKfi,"a",@progbits
	.sectionflags	@""
	.align	4
.nv.constant0._Z19scan_work_efficientILi32EEvPfPKfi:
	.zero		916


//--------------------- .nv.constant0._Z4scanILi32EEvPfS0_i --------------------------
	.section	.nv.constant0._Z4scanILi32EEvPfS0_i,"a",@progbits
	.sectionflags	@""
	.align	4
.nv.constant0._Z4scanILi32EEvPfS0_i:
	.zero		916


//--------------------- SYMBOLS --------------------------

	.type		.nv.reservedSmem.offset0,@object
	.size		.nv.reservedSmem.offset0,0x4
	.type		.nv.reservedSmem.cap,@object
	.size		.nv.reservedSmem.cap,0x4
